	.target	sm_90a

	.elftype	@"ET_EXEC"


//--------------------- .note.nv.tkinfo           --------------------------
	.section	.note.nv.tkinfo,"",@"SHT_NOTE"
	.sectionflags	@"SHF_NOTE_NV_TKINFO"
	.tkinfo
        /*0018*/ 	.word	0x00000002
        /*0030*/ 	.string	""
        /*0030*/ 	.string	"ptxas"
        /*0030*/ 	.string	"Cuda compilation tools, release 13.0, V13.0.88"
        /*0030*/ 	.string	"Build cuda_13.0.r13.0/compiler.36424714_0"
        /*0030*/ 	.string	"-v  -suppress-debug-info  -lineinfo  -arch sm_90a "



//--------------------- .note.nv.cuinfo           --------------------------
	.section	.note.nv.cuinfo,"",@"SHT_NOTE"
	.sectionflags	@"SHF_NOTE_NV_CUINFO"
        /*0018*/ 	.short	0x0002
        /*001a*/ 	.short	0x005a
        /*001c*/ 	.short	0x0082
	.zero		2


//--------------------- .nv.info                  --------------------------
	.section	.nv.info,"",@"SHT_CUDA_INFO"
	.align	4


	//----- nvinfo : EIATTR_REGCOUNT
	.align		4
        /*0000*/ 	.byte	0x04, 0x2f
        /*0002*/ 	.short	(.L_1 - .L_0)
	.align		4
.L_0:
        /*0004*/ 	.word	index@(matmul_kernel)
        /*0008*/ 	.word	0x000000ff


	//----- nvinfo : EIATTR_FRAME_SIZE
	.align		4
.L_1:
        /*000c*/ 	.byte	0x04, 0x11
        /*000e*/ 	.short	(.L_3 - .L_2)
	.align		4
.L_2:
        /*0010*/ 	.word	index@(matmul_kernel)
        /*0014*/ 	.word	0x00000d60


	//----- nvinfo : EIATTR_MIN_STACK_SIZE
	.align		4
.L_3:
        /*0018*/ 	.byte	0x04, 0x12
        /*001a*/ 	.short	(.L_5 - .L_4)
	.align		4
.L_4:
        /*001c*/ 	.word	index@(matmul_kernel)
        /*0020*/ 	.word	0x00000d60
.L_5:


//--------------------- .nv.compat                --------------------------
	.section	.nv.compat,"",@"SHT_CUDA_COMPAT_INFO"
	.align	4
        /*0000*/ 	.byte	0x02, 0x09, 0x01, 0x00, 0x02, 0x02, 0x04, 0x00, 0x02, 0x05, 0x05, 0x00, 0x03, 0x07, 0x01, 0x01
        /*0010*/ 	.byte	0x02, 0x03, 0x00, 0x00, 0x02, 0x06, 0x01, 0x00, 0x04, 0x0b, 0x08, 0x00, 0x00, 0x00, 0x00, 0x00
        /*0020*/ 	.byte	0x00, 0x00, 0x00, 0x00


//--------------------- .nv.info.matmul_kernel    --------------------------
	.section	.nv.info.matmul_kernel,"",@"SHT_CUDA_INFO"
	.sectionflags	@""
	.align	4


	//----- nvinfo : EIATTR_CUDA_API_VERSION
	.align		4
        /*0000*/ 	.byte	0x04, 0x37
        /*0002*/ 	.short	(.L_7 - .L_6)
.L_6:
        /*0004*/ 	.word	0x00000082


	//----- nvinfo : EIATTR_KPARAM_INFO
	.align		4
.L_7:
        /*0008*/ 	.byte	0x04, 0x17
        /*000a*/ 	.short	(.L_9 - .L_8)
.L_8:
        /*000c*/ 	.word	0x00000000
        /*0010*/ 	.short	0x000d
        /*0012*/ 	.short	0x0048
        /*0014*/ 	.byte	0x00, 0xf4, 0x21, 0x00


	//----- nvinfo : EIATTR_KPARAM_INFO
	.align		4
.L_9:
        /*0018*/ 	.byte	0x04, 0x17
        /*001a*/ 	.short	(.L_11 - .L_10)
.L_10:
        /*001c*/ 	.word	0x00000000
        /*0020*/ 	.short	0x000c
        /*0022*/ 	.short	0x0040
        /*0024*/ 	.byte	0x00, 0xf4, 0x21, 0x00


	//----- nvinfo : EIATTR_KPARAM_INFO
	.align		4
.L_11:
        /*0028*/ 	.byte	0x04, 0x17
        /*002a*/ 	.short	(.L_13 - .L_12)
.L_12:
        /*002c*/ 	.word	0x00000000
        /*0030*/ 	.short	0x000b
        /*0032*/ 	.short	0x0038
        /*0034*/ 	.byte	0x00, 0xf0, 0x11, 0x00


	//----- nvinfo : EIATTR_KPARAM_INFO
	.align		4
.L_13:
        /*0038*/ 	.byte	0x04, 0x17
        /*003a*/ 	.short	(.L_15 - .L_14)
.L_14:
        /*003c*/ 	.word	0x00000000
        /*0040*/ 	.short	0x000a
        /*0042*/ 	.short	0x0034
        /*0044*/ 	.byte	0x00, 0xf0, 0x11, 0x00


	//----- nvinfo : EIATTR_KPARAM_INFO
	.align		4
.L_15:
        /*0048*/ 	.byte	0x04, 0x17
        /*004a*/ 	.short	(.L_17 - .L_16)
.L_16:
        /*004c*/ 	.word	0x00000000
        /*0050*/ 	.short	0x0009
        /*0052*/ 	.short	0x0030
        /*0054*/ 	.byte	0x00, 0xf0, 0x11, 0x00


	//----- nvinfo : EIATTR_KPARAM_INFO
	.align		4
.L_17:
        /*0058*/ 	.byte	0x04, 0x17
        /*005a*/ 	.short	(.L_19 - .L_18)
.L_18:
        /*005c*/ 	.word	0x00000000
        /*0060*/ 	.short	0x0008
        /*0062*/ 	.short	0x002c
        /*0064*/ 	.byte	0x00, 0xf0, 0x11, 0x00


	//----- nvinfo : EIATTR_KPARAM_INFO
	.align		4
.L_19:
        /*0068*/ 	.byte	0x04, 0x17
        /*006a*/ 	.short	(.L_21 - .L_20)
.L_20:
        /*006c*/ 	.word	0x00000000
        /*0070*/ 	.short	0x0007
        /*0072*/ 	.short	0x0028
        /*0074*/ 	.byte	0x00, 0xf0, 0x11, 0x00


	//----- nvinfo : EIATTR_KPARAM_INFO
	.align		4
.L_21:
        /*0078*/ 	.byte	0x04, 0x17
        /*007a*/ 	.short	(.L_23 - .L_22)
.L_22:
        /*007c*/ 	.word	0x00000000
        /*0080*/ 	.short	0x0006
        /*0082*/ 	.short	0x0024
        /*0084*/ 	.byte	0x00, 0xf0, 0x11, 0x00


	//----- nvinfo : EIATTR_KPARAM_INFO
	.align		4
.L_23:
        /*0088*/ 	.byte	0x04, 0x17
        /*008a*/ 	.short	(.L_25 - .L_24)
.L_24:
        /*008c*/ 	.word	0x00000000
        /*0090*/ 	.short	0x0005
        /*0092*/ 	.short	0x0020
        /*0094*/ 	.byte	0x00, 0xf0, 0x11, 0x00


	//----- nvinfo : EIATTR_KPARAM_INFO
	.align		4
.L_25:
        /*0098*/ 	.byte	0x04, 0x17
        /*009a*/ 	.short	(.L_27 - .L_26)
.L_26:
        /*009c*/ 	.word	0x00000000
        /*00a0*/ 	.short	0x0004
        /*00a2*/ 	.short	0x001c
        /*00a4*/ 	.byte	0x00, 0xf0, 0x11, 0x00


	//----- nvinfo : EIATTR_KPARAM_INFO
	.align		4
.L_27:
        /*00a8*/ 	.byte	0x04, 0x17
        /*00aa*/ 	.short	(.L_29 - .L_28)
.L_28:
        /*00ac*/ 	.word	0x00000000
        /*00b0*/ 	.short	0x0003
        /*00b2*/ 	.short	0x0018
        /*00b4*/ 	.byte	0x00, 0xf0, 0x11, 0x00


	//----- nvinfo : EIATTR_KPARAM_INFO
	.align		4
.L_29:
        /*00b8*/ 	.byte	0x04, 0x17
        /*00ba*/ 	.short	(.L_31 - .L_30)
.L_30:
        /*00bc*/ 	.word	0x00000000
        /*00c0*/ 	.short	0x0002
        /*00c2*/ 	.short	0x0010
        /*00c4*/ 	.byte	0x00, 0xf4, 0x21, 0x00


	//----- nvinfo : EIATTR_KPARAM_INFO
	.align		4
.L_31:
        /*00c8*/ 	.byte	0x04, 0x17
        /*00ca*/ 	.short	(.L_33 - .L_32)
.L_32:
        /*00cc*/ 	.word	0x00000000
        /*00d0*/ 	.short	0x0001
        /*00d2*/ 	.short	0x0008
        /*00d4*/ 	.byte	0x00, 0xf4, 0x21, 0x00


	//----- nvinfo : EIATTR_KPARAM_INFO
	.align		4
.L_33:
        /*00d8*/ 	.byte	0x04, 0x17
        /*00da*/ 	.short	(.L_35 - .L_34)
.L_34:
        /*00dc*/ 	.word	0x00000000
        /*00e0*/ 	.short	0x0000
        /*00e2*/ 	.short	0x0000
        /*00e4*/ 	.byte	0x00, 0xf4, 0x21, 0x00


	//----- nvinfo : EIATTR_SPARSE_MMA_MASK
	.align		4
.L_35:
        /*00e8*/ 	.byte	0x03, 0x50
        /*00ea*/ 	.short	0x0000


	//----- nvinfo : EIATTR_MAXREG_COUNT
	.align		4
        /*00ec*/ 	.byte	0x03, 0x1b
        /*00ee*/ 	.short	0x00ff


	//----- nvinfo : EIATTR_NUM_BARRIERS
	.align		4
        /*00f0*/ 	.byte	0x02, 0x4c
        /*00f2*/ 	.byte	0x01
	.zero		1


	//----- nvinfo : EIATTR_ANNOTATIONS
	.align		4
        /*00f4*/ 	.byte	0x04, 0x55
        /*00f6*/ 	.short	(.L_37 - .L_36)


	//   ....[0]....
.L_36:
        /*00f8*/ 	.word	0x00000001
        /*00fc*/ 	.byte	0x10, 0x20, 0x00, 0x00, 0x01, 0x00, 0x00, 0x00, 0x70, 0x20, 0x00, 0x00, 0x01, 0x00, 0x00, 0x00
        /* <DEDUP_REMOVED lines=1312> */
        /*530c*/ 	.byte	0xd0, 0xfa, 0x01, 0x00


	//----- nvinfo : EIATTR_MERCURY_ISA_VERSION
	.align		4
.L_37:
        /*5310*/ 	.byte	0x03, 0x5f
        /*5312*/ 	.short	0x0101


	//----- nvinfo : EIATTR_EXIT_INSTR_OFFSETS
	.align		4
        /*5314*/ 	.byte	0x04, 0x1c
        /*5316*/ 	.short	(.L_39 - .L_38)


	//   ....[0]....
.L_38:
        /*5318*/ 	.word	0x00023090


	//   ....[1]....
        /*531c*/ 	.word	0x000230b0


	//----- nvinfo : EIATTR_REQNTID
	.align		4
.L_39:
        /*5320*/ 	.byte	0x04, 0x10
        /*5322*/ 	.short	(.L_41 - .L_40)
.L_40:
        /*5324*/ 	.word	0x00000100
        /*5328*/ 	.word	0x00000001
        /*532c*/ 	.word	0x00000001


	//----- nvinfo : EIATTR_CBANK_PARAM_SIZE
	.align		4
.L_41:
        /*5330*/ 	.byte	0x03, 0x19
        /*5332*/ 	.short	0x0050


	//----- nvinfo : EIATTR_PARAM_CBANK
	.align		4
        /*5334*/ 	.byte	0x04, 0x0a
        /*5336*/ 	.short	(.L_43 - .L_42)
	.align		4
.L_42:
        /*5338*/ 	.word	index@(.nv.constant0.matmul_kernel)
        /*533c*/ 	.short	0x0210
        /*533e*/ 	.short	0x0050


	//----- nvinfo : EIATTR_SW_WAR
	.align		4
.L_43:
        /*5340*/ 	.byte	0x04, 0x36
        /*5342*/ 	.short	(.L_45 - .L_44)
.L_44:
        /*5344*/ 	.word	0x00000008
.L_45:


//--------------------- .nv.callgraph             --------------------------
	.section	.nv.callgraph,"",@"SHT_CUDA_CALLGRAPH"
	.align	4
	.sectionentsize	8
	.align		4
        /*0000*/ 	.word	0x00000000
	.align		4
        /*0004*/ 	.word	0xffffffff
	.align		4
        /*0008*/ 	.word	0x00000000
	.align		4
        /*000c*/ 	.word	0xfffffffe
	.align		4
        /*0010*/ 	.word	0x00000000
	.align		4
        /*0014*/ 	.word	0xfffffffd
	.align		4
        /*0018*/ 	.word	0x00000000
	.align		4
        /*001c*/ 	.word	0xfffffffc


//--------------------- .text.matmul_kernel       --------------------------
	.section	.text.matmul_kernel,"ax",@progbits
	.align	128
        .global         matmul_kernel
        .type           matmul_kernel,@function
        .size           matmul_kernel,(.L_x_3 - matmul_kernel)
        .other          matmul_kernel,@"STO_CUDA_ENTRY STV_DEFAULT"
matmul_kernel:
.text.matmul_kernel:
[----:B------:R-:W1:Y:S08]  /*0000*/  LDC R1, c[0x0][0x28] ;  /* 0x00000a00ff017b82 */ /* 0x000e700000000800 */
[----:B------:R-:W2:Y:S01]  /*0010*/  LDC.64 R188, c[0x0][0x228] ;  /* 0x00008a00ffbc7b82 */ /* 0x000ea20000000a00 */
[----:B------:R-:W3:Y:S01]  /*0020*/  S2R R5, SR_CTAID.X ;  /* 0x0000000000057919 */ /* 0x000ee20000002500 */
[----:B-1----:R-:W-:Y:S01]  /*0030*/  VIADD R1, R1, 0xfffff2a0 ;  /* 0xfffff2a001017836 */ /* 0x002fe20000000000 */
[----:B------:R-:W-:Y:S01]  /*0040*/  ULDC.64 UR4, c[0x0][0x218] ;  /* 0x0000860000047ab9 */ /* 0x000fe20000000a00 */
[----:B------:R-:W-:Y:S01]  /*0050*/  ULDC UR8, c[0x0][0x240] ;  /* 0x0000900000087ab9 */ /* 0x000fe20000000800 */
[----:B------:R-:W1:Y:S01]  /*0060*/  S2R R152, SR_TID.X ;  /* 0x0000000000987919 */ /* 0x000e620000002100 */
[----:B------:R-:W-:Y:S01]  /*0070*/  ULDC UR6, c[0x0][0x240] ;  /* 0x0000900000067ab9 */ /* 0x000fe20000000800 */
[----:B------:R-:W-:Y:S01]  /*0080*/  ULDC UR7, c[0x0][0x240] ;  /* 0x0000900000077ab9 */ /* 0x000fe20000000800 */
[----:B------:R-:W4:Y:S01]  /*0090*/  LDC.64 R168, c[0x0][0x238] ;  /* 0x00008e00ffa87b82 */ /* 0x000f220000000a00 */
[----:B------:R-:W-:Y:S01]  /*00a0*/  ULDC UR9, c[0x0][0x240] ;  /* 0x0000900000097ab9 */ /* 0x000fe20000000800 */
[----:B------:R-:W-:Y:S01]  /*00b0*/  ULDC UR10, c[0x0][0x240] ;  /* 0x00009000000a7ab9 */ /* 0x000fe20000000800 */
[----:B------:R-:W-:Y:S01]  /*00c0*/  ULDC UR15, c[0x0][0x240] ;  /* 0x00009000000f7ab9 */ /* 0x000fe20000000800 */
[----:B------:R-:W-:Y:S01]  /*00d0*/  ULDC UR11, c[0x0][0x240] ;  /* 0x00009000000b7ab9 */ /* 0x000fe20000000800 */
[----:B------:R-:W-:Y:S01]  /*00e0*/  ULDC UR12, c[0x0][0x240] ;  /* 0x00009000000c7ab9 */ /* 0x000fe20000000800 */
[----:B------:R-:W-:Y:S01]  /*00f0*/  ULDC UR13, c[0x0][0x240] ;  /* 0x00009000000d7ab9 */ /* 0x000fe20000000800 */
[----:B------:R-:W-:Y:S01]  /*0100*/  ULDC UR14, c[0x0][0x240] ;  /* 0x00009000000e7ab9 */ /* 0x000fe20000000800 */
[----:B------:R-:W1:Y:S01]  /*0110*/  LDC R94, c[0x0][0x230] ;  /* 0x00008c00ff5e7b82 */ /* 0x000e620000000800 */
[----:B------:R-:W-:Y:S01]  /*0120*/  ULDC UR16, c[0x0][0x240] ;  /* 0x0000900000107ab9 */ /* 0x000fe20000000800 */
[----:B------:R-:W-:Y:S01]  /*0130*/  ULDC UR17, c[0x0][0x240] ;  /* 0x0000900000117ab9 */ /* 0x000fe20000000800 */
[----:B------:R-:W-:Y:S01]  /*0140*/  ULDC UR18, c[0x0][0x240] ;  /* 0x0000900000127ab9 */ /* 0x000fe20000000800 */
[----:B------:R-:W-:Y:S01]  /*0150*/  ULDC UR19, c[0x0][0x240] ;  /* 0x0000900000137ab9 */ /* 0x000fe20000000800 */
[----:B------:R-:W-:Y:S01]  /*0160*/  ULDC UR20, c[0x0][0x240] ;  /* 0x0000900000147ab9 */ /* 0x000fe20000000800 */
[----:B------:R-:W-:Y:S01]  /*0170*/  ULDC UR21, c[0x0][0x240] ;  /* 0x0000900000157ab9 */ /* 0x000fe20000000800 */
[----:B------:R-:W-:Y:S01]  /*0180*/  ULDC UR22, c[0x0][0x240] ;  /* 0x0000900000167ab9 */ /* 0x000fe20000000800 */
[----:B--2---:R-:W-:Y:S01]  /*0190*/  VIADD R0, R189, 0x3f ;  /* 0x0000003fbd007836 */ /* 0x004fe20000000000 */
[----:B------:R-:W2:Y:S01]  /*01a0*/  LDC R93, c[0x0][0x230] ;  /* 0x00008c00ff5d7b82 */ /* 0x000ea20000000800 */
[----:B------:R-:W-:Y:S01]  /*01b0*/  ULDC UR23, c[0x0][0x240] ;  /* 0x0000900000177ab9 */ /* 0x000fe20000000800 */
[----:B------:R-:W-:-:S02]  /*01c0*/  ULDC UR24, c[0x0][0x240] ;  /* 0x0000900000187ab9 */ /* 0x000fc40000000800 */
[----:B------:R-:W-:Y:S01]  /*01d0*/  SHF.R.S32.HI R3, RZ, 0x1f, R0 ;  /* 0x0000001fff037819 */ /* 0x000fe20000011400 */
[----:B----4-:R-:W-:-:S03]  /*01e0*/  IMAD R104, R168, 0x3e, RZ ;  /* 0x0000003ea8687824 */ /* 0x010fc600078e02ff */
[----:B------:R-:W-:Y:S01]  /*01f0*/  LEA.HI R3, R3, R0, RZ, 0x6 ;  /* 0x0000000003037211 */ /* 0x000fe200078f30ff */
[----:B------:R-:W4:Y:S01]  /*0200*/  LDC R89, c[0x0][0x230] ;  /* 0x00008c00ff597b82 */ /* 0x000f220000000800 */
[----:B---3--:R-:W-:Y:S01]  /*0210*/  IABS R8, R5 ;  /* 0x0000000500087213 */ /* 0x008fe20000000000 */
[C---:B------:R-:W-:Y:S01]  /*0220*/  IMAD R166, R168.reuse, 0x5d, RZ ;  /* 0x0000005da8a67824 */ /* 0x040fe200078e02ff */
[----:B------:R-:W-:Y:S01]  /*0230*/  SHF.R.S32.HI R3, RZ, 0x6, R3 ;  /* 0x00000006ff037819 */ /* 0x000fe20000011403 */
[----:B------:R-:W-:Y:S01]  /*0240*/  IMAD R252, R168, 0x5f, RZ ;  /* 0x0000005fa8fc7824 */ /* 0x000fe200078e02ff */
[----:B-1----:R-:W-:-:S03]  /*0250*/  LOP3.LUT R229, R152, 0x7f, RZ, 0xc0, !PT ;  /* 0x0000007f98e57812 */ /* 0x002fc600078ec0ff */
[----:B------:R-:W-:Y:S01]  /*0260*/  IMAD.SHL.U32 R4, R3, 0x8, RZ ;  /* 0x0000000803047824 */ /* 0x000fe200078e00ff */
[----:B------:R-:W1:Y:S01]  /*0270*/  LDC R95, c[0x0][0x230] ;  /* 0x00008c00ff5f7b82 */ /* 0x000e620000000800 */
[----:B------:R-:W-:-:S03]  /*0280*/  IMAD R169, R229, R169, RZ ;  /* 0x000000a9e5a97224 */ /* 0x000fc600078e02ff */
[-C--:B------:R-:W-:Y:S02]  /*0290*/  IABS R7, R4.reuse ;  /* 0x0000000400077213 */ /* 0x080fe40000000000 */
[----:B------:R-:W-:Y:S02]  /*02a0*/  IABS R10, R4 ;  /* 0x00000004000a7213 */ /* 0x000fe40000000000 */
[----:B------:R-:W3:Y:S01]  /*02b0*/  I2F.RP R0, R7 ;  /* 0x0000000700007306 */ /* 0x000ee20000209400 */
[----:B------:R-:W1:Y:S01]  /*02c0*/  LDC R96, c[0x0][0x230] ;  /* 0x00008c00ff607b82 */ /* 0x000e620000000800 */
[----:B----4-:R-:W-:-:S07]  /*02d0*/  VIADD R89, R89, 0xffffffff ;  /* 0xffffffff59597836 */ /* 0x010fce0000000000 */
[----:B------:R-:W4:Y:S01]  /*02e0*/  LDC R97, c[0x0][0x230] ;  /* 0x00008c00ff617b82 */ /* 0x000f220000000800 */
[----:B---3--:R-:W3:Y:S07]  /*02f0*/  MUFU.RCP R0, R0 ;  /* 0x0000000000007308 */ /* 0x008eee0000001000 */
[----:B------:R-:W4:Y:S08]  /*0300*/  LDC R98, c[0x0][0x230] ;  /* 0x00008c00ff627b82 */ /* 0x000f300000000800 */
[----:B------:R-:W4:Y:S01]  /*0310*/  LDC R99, c[0x0][0x230] ;  /* 0x00008c00ff637b82 */ /* 0x000f220000000800 */
[----:B---3--:R-:W-:Y:S01]  /*0320*/  VIADD R2, R0, 0xffffffe ;  /* 0x0ffffffe00027836 */ /* 0x008fe20000000000 */
[----:B------:R-:W-:-:S06]  /*0330*/  IADD3 R0, RZ, -R10, RZ ;  /* 0x8000000aff007210 */ /* 0x000fcc0007ffe0ff */
[----:B------:R-:W3:Y:S01]  /*0340*/  LDC R100, c[0x0][0x230] ;  /* 0x00008c00ff647b82 */ /* 0x000ee20000000800 */
[----:B------:R2:W1:Y:S07]  /*0350*/  F2I.FTZ.U32.TRUNC.NTZ R3, R2 ;  /* 0x0000000200037305 */ /* 0x00046e000021f000 */
[----:B------:R-:W3:Y:S01]  /*0360*/  LDC R101, c[0x0][0x230] ;  /* 0x00008c00ff657b82 */ /* 0x000ee20000000800 */
[----:B--2---:R-:W-:-:S07]  /*0370*/  IMAD.MOV.U32 R2, RZ, RZ, RZ ;  /* 0x000000ffff027224 */ /* 0x004fce00078e00ff */
[----:B------:R-:W2:Y:S01]  /*0380*/  LDC R102, c[0x0][0x230] ;  /* 0x00008c00ff667b82 */ /* 0x000ea20000000800 */
[----:B-1----:R-:W-:-:S04]  /*0390*/  IMAD.MOV R6, RZ, RZ, -R3 ;  /* 0x000000ffff067224 */ /* 0x002fc800078e0a03 */
[----:B------:R-:W-:Y:S02]  /*03a0*/  IMAD R9, R6, R7, RZ ;  /* 0x0000000706097224 */ /* 0x000fe400078e02ff */
[----:B------:R-:W-:Y:S01]  /*03b0*/  IMAD.MOV.U32 R6, RZ, RZ, R8 ;  /* 0x000000ffff067224 */ /* 0x000fe200078e0008 */
[----:B------:R-:W1:Y:S01]  /*03c0*/  LDC R103, c[0x0][0x230] ;  /* 0x00008c00ff677b82 */ /* 0x000e620000000800 */
[----:B------:R-:W-:-:S06]  /*03d0*/  IMAD.HI.U32 R3, R3, R9, R2 ;  /* 0x0000000903037227 */ /* 0x000fcc00078e0002 */
[----:B------:R-:W-:Y:S01]  /*03e0*/  IMAD.HI.U32 R3, R3, R6, RZ ;  /* 0x0000000603037227 */ /* 0x000fe200078e00ff */
[----:B------:R-:W2:Y:S03]  /*03f0*/  LDC R105, c[0x0][0x230] ;  /* 0x00008c00ff697b82 */ /* 0x000ea60000000800 */
[----:B------:R-:W-:-:S05]  /*0400*/  IMAD R0, R3, R0, R6 ;  /* 0x0000000003007224 */ /* 0x000fca00078e0206 */
[----:B------:R-:W-:Y:S01]  /*0410*/  ISETP.GT.U32.AND P1, PT, R7, R0, PT ;  /* 0x000000000700720c */ /* 0x000fe20003f24070 */
[----:B------:R-:W2:Y:S08]  /*0420*/  LDC R162, c[0x0][0x230] ;  /* 0x00008c00ffa27b82 */ /* 0x000eb00000000800 */
[----:B------:R-:W2:Y:S04]  /*0430*/  LDC R163, c[0x0][0x230] ;  /* 0x00008c00ffa37b82 */ /* 0x000ea80000000800 */
[----:B------:R-:W-:-:S02]  /*0440*/  @!P1 IMAD.IADD R0, R0, 0x1, -R7 ;  /* 0x0000000100009824 */ /* 0x000fc400078e0a07 */
[----:B------:R-:W-:Y:S01]  /*0450*/  @!P1 VIADD R3, R3, 0x1 ;  /* 0x0000000103039836 */ /* 0x000fe20000000000 */
[----:B------:R-:W-:Y:S01]  /*0460*/  ISETP.NE.AND P1, PT, R4, RZ, PT ;  /* 0x000000ff0400720c */ /* 0x000fe20003f25270 */
[----:B------:R-:W2:Y:S01]  /*0470*/  LDC R164, c[0x0][0x230] ;  /* 0x00008c00ffa47b82 */ /* 0x000ea20000000800 */
[----:B------:R-:W-:Y:S02]  /*0480*/  ISETP.GE.U32.AND P0, PT, R0, R7, PT ;  /* 0x000000070000720c */ /* 0x000fe40003f06070 */
[----:B------:R-:W-:-:S04]  /*0490*/  LOP3.LUT R0, R5, R4, RZ, 0x3c, !PT ;  /* 0x0000000405007212 */ /* 0x000fc800078e3cff */
[----:B------:R-:W-:Y:S01]  /*04a0*/  ISETP.GE.AND P2, PT, R0, RZ, PT ;  /* 0x000000ff0000720c */ /* 0x000fe20003f46270 */
[----:B------:R-:W-:Y:S01]  /*04b0*/  VIADD R0, R188, 0x1ff ;  /* 0x000001ffbc007836 */ /* 0x000fe20000000000 */
[----:B------:R-:W2:Y:S05]  /*04c0*/  LDC R228, c[0x0][0x230] ;  /* 0x00008c00ffe47b82 */ /* 0x000eaa0000000800 */
[----:B------:R-:W-:-:S04]  /*04d0*/  @P0 VIADD R3, R3, 0x1 ;  /* 0x0000000103030836 */ /* 0x000fc80000000000 */
[----:B------:R-:W-:Y:S01]  /*04e0*/  IMAD.MOV.U32 R2, RZ, RZ, R3 ;  /* 0x000000ffff027224 */ /* 0x000fe200078e0003 */
[----:B------:R-:W-:-:S03]  /*04f0*/  SHF.R.S32.HI R3, RZ, 0x1f, R0 ;  /* 0x0000001fff037819 */ /* 0x000fc60000011400 */
[----:B------:R-:W-:Y:S01]  /*0500*/  @!P2 IMAD.MOV R2, RZ, RZ, -R2 ;  /* 0x000000ffff02a224 */ /* 0x000fe200078e0a02 */
[----:B------:R-:W-:Y:S02]  /*0510*/  @!P1 LOP3.LUT R2, RZ, R4, RZ, 0x33, !PT ;  /* 0x00000004ff029212 */ /* 0x000fe400078e33ff */
[----:B------:R-:W-:-:S03]  /*0520*/  LEA.HI R3, R3, R0, RZ, 0x9 ;  /* 0x0000000003037211 */ /* 0x000fc600078f48ff */
[----:B------:R-:W-:Y:S02]  /*0530*/  IMAD.SHL.U32 R16, R2, 0x8, RZ ;  /* 0x0000000802107824 */ /* 0x000fe400078e00ff */
[----:B------:R-:W-:-:S03]  /*0540*/  IMAD.MOV R2, RZ, RZ, -R2 ;  /* 0x000000ffff027224 */ /* 0x000fc600078e0a02 */
[----:B------:R-:W-:Y:S01]  /*0550*/  LEA.HI.SX32 R3, R3, -R16, 0x17 ;  /* 0x8000001003037211 */ /* 0x000fe200078fbaff */
[----:B------:R-:W-:Y:S01]  /*0560*/  IMAD R18, R4, R2, R5 ;  /* 0x0000000204127224 */ /* 0x000fe200078e0205 */
[----:B------:R-:W-:Y:S01]  /*0570*/  IABS R4, R189 ;  /* 0x000000bd00047213 */ /* 0x000fe20000000000 */
[----:B------:R-:W-:Y:S01]  /*0580*/  IMAD.MOV.U32 R2, RZ, RZ, RZ ;  /* 0x000000ffff027224 */ /* 0x000fe200078e00ff */
[----:B------:R-:W-:-:S04]  /*0590*/  VIMNMX R19, R3, 0x8, PT ;  /* 0x0000000803137848 */ /* 0x000fc80003fe0100 */
[-C--:B------:R-:W-:Y:S02]  /*05a0*/  IABS R7, R19.reuse ;  /* 0x0000001300077213 */ /* 0x080fe40000000000 */
[----:B------:R-:W-:Y:S02]  /*05b0*/  IABS R8, R19 ;  /* 0x0000001300087213 */ /* 0x000fe40000000000 */
[----:B------:R-:W4:Y:S08]  /*05c0*/  I2F.RP R0, R7 ;  /* 0x0000000700007306 */ /* 0x000f300000209400 */
[----:B----4-:R-:W4:Y:S02]  /*05d0*/  MUFU.RCP R0, R0 ;  /* 0x0000000000007308 */ /* 0x010f240000001000 */
[----:B----4-:R-:W-:Y:S01]  /*05e0*/  IADD3 R3, R0, 0xffffffe, RZ ;  /* 0x0ffffffe00037810 */ /* 0x010fe20007ffe0ff */
[----:B------:R-:W-:-:S05]  /*05f0*/  IMAD.MOV R0, RZ, RZ, -R8 ;  /* 0x000000ffff007224 */ /* 0x000fca00078e0a08 */
[----:B------:R-:W4:Y:S02]  /*0600*/  F2I.FTZ.U32.TRUNC.NTZ R3, R3 ;  /* 0x0000000300037305 */ /* 0x000f24000021f000 */
[----:B----4-:R-:W-:-:S04]  /*0610*/  IMAD.MOV R6, RZ, RZ, -R3 ;  /* 0x000000ffff067224 */ /* 0x010fc800078e0a03 */
[----:B------:R-:W-:Y:S01]  /*0620*/  IMAD R5, R6, R7, RZ ;  /* 0x0000000706057224 */ /* 0x000fe200078e02ff */
[----:B------:R-:W-:-:S03]  /*0630*/  IABS R6, R18 ;  /* 0x0000001200067213 */ /* 0x000fc60000000000 */
[----:B------:R-:W-:Y:S02]  /*0640*/  IMAD.HI.U32 R2, R3, R5, R2 ;  /* 0x0000000503027227 */ /* 0x000fe400078e0002 */
[----:B------:R-:W4:Y:S02]  /*0650*/  I2F.RP R5, R4 ;  /* 0x0000000400057306 */ /* 0x000f240000209400 */
[----:B------:R-:W-:Y:S01]  /*0660*/  IMAD.MOV.U32 R3, RZ, RZ, R6 ;  /* 0x000000ffff037224 */ /* 0x000fe200078e0006 */
[----:B------:R-:W-:-:S03]  /*0670*/  IABS R6, R188 ;  /* 0x000000bc00067213 */ /* 0x000fc60000000000 */
[----:B------:R-:W-:-:S04]  /*0680*/  IMAD.HI.U32 R2, R2, R3, RZ ;  /* 0x0000000302027227 */ /* 0x000fc800078e00ff */
[----:B------:R-:W-:Y:S02]  /*0690*/  IMAD R0, R2, R0, R3 ;  /* 0x0000000002007224 */ /* 0x000fe400078e0203 */
[----:B------:R-:W3:Y:S03]  /*06a0*/  I2F.RP R3, R6 ;  /* 0x0000000600037306 */ /* 0x000ee60000209400 */
[----:B------:R-:W-:-:S05]  /*06b0*/  ISETP.GT.U32.AND P1, PT, R7, R0, PT ;  /* 0x000000000700720c */ /* 0x000fca0003f24070 */
[----:B----4-:R-:W4:Y:S08]  /*06c0*/  MUFU.RCP R5, R5 ;  /* 0x0000000500057308 */ /* 0x010f300000001000 */
[----:B------:R-:W-:Y:S01]  /*06d0*/  @!P1 IMAD.IADD R0, R0, 0x1, -R7 ;  /* 0x0000000100009824 */ /* 0x000fe200078e0a07 */
[----:B------:R-:W-:Y:S01]  /*06e0*/  @!P1 IADD3 R2, R2, 0x1, RZ ;  /* 0x0000000102029810 */ /* 0x000fe20007ffe0ff */
[----:B---3--:R-:W3:Y:S01]  /*06f0*/  MUFU.RCP R3, R3 ;  /* 0x0000000300037308 */ /* 0x008ee20000001000 */
[----:B------:R-:W-:-:S02]  /*0700*/  ISETP.NE.AND P1, PT, R19, RZ, PT ;  /* 0x000000ff1300720c */ /* 0x000fc40003f25270 */
[----:B------:R-:W-:Y:S01]  /*0710*/  ISETP.GE.U32.AND P0, PT, R0, R7, PT ;  /* 0x000000070000720c */ /* 0x000fe20003f06070 */
[----:B------:R-:W-:Y:S01]  /*0720*/  IMAD.SHL.U32 R7, R152, 0x4, RZ ;  /* 0x0000000498077824 */ /* 0x000fe200078e00ff */
[----:B------:R-:W-:Y:S01]  /*0730*/  LOP3.LUT R0, R18, R19, RZ, 0x3c, !PT ;  /* 0x0000001312007212 */ /* 0x000fe200078e3cff */
[----:B----4-:R-:W-:Y:S01]  /*0740*/  VIADD R8, R5, 0xffffffe ;  /* 0x0ffffffe05087836 */ /* 0x010fe20000000000 */
[----:B------:R-:W-:Y:S02]  /*0750*/  SHF.R.U32.HI R5, RZ, 0x7, R152 ;  /* 0x00000007ff057819 */ /* 0x000fe40000011698 */
[----:B------:R-:W-:Y:S01]  /*0760*/  ISETP.GE.AND P2, PT, R0, RZ, PT ;  /* 0x000000ff0000720c */ /* 0x000fe20003f46270 */
[----:B------:R4:W1:Y:S01]  /*0770*/  F2I.FTZ.U32.TRUNC.NTZ R9, R8 ;  /* 0x0000000800097305 */ /* 0x000862000021f000 */
[----:B------:R-:W-:-:S05]  /*0780*/  SGXT.U32 R5, R5, 0x1 ;  /* 0x000000010505781a */ /* 0x000fca0000000000 */
[----:B------:R-:W-:Y:S02]  /*0790*/  @P0 VIADD R2, R2, 0x1 ;  /* 0x0000000102020836 */ /* 0x000fe40000000000 */
[----:B---3--:R-:W-:Y:S02]  /*07a0*/  VIADD R3, R3, 0xffffffe ;  /* 0x0ffffffe03037836 */ /* 0x008fe40000000000 */
[----:B------:R-:W-:Y:S02]  /*07b0*/  IMAD.MOV.U32 R17, RZ, RZ, R2 ;  /* 0x000000ffff117224 */ /* 0x000fe400078e0002 */
[----:B----4-:R-:W-:Y:S02]  /*07c0*/  IMAD.MOV.U32 R8, RZ, RZ, RZ ;  /* 0x000000ffff087224 */ /* 0x010fe400078e00ff */
[----:B------:R-:W-:Y:S01]  /*07d0*/  @!P2 IMAD.MOV R17, RZ, RZ, -R17 ;  /* 0x000000ffff11a224 */ /* 0x000fe200078e0a11 */
[----:B------:R-:W-:Y:S01]  /*07e0*/  @!P1 LOP3.LUT R17, RZ, R19, RZ, 0x33, !PT ;  /* 0x00000013ff119212 */ /* 0x000fe200078e33ff */
[----:B-1----:R-:W-:Y:S01]  /*07f0*/  IMAD.MOV R11, RZ, RZ, -R9 ;  /* 0x000000ffff0b7224 */ /* 0x002fe200078e0a09 */
[----:B------:R-:W1:Y:S03]  /*0800*/  F2I.FTZ.U32.TRUNC.NTZ R3, R3 ;  /* 0x0000000300037305 */ /* 0x000e66000021f000 */
[----:B------:R-:W-:-:S02]  /*0810*/  IMAD.SHL.U32 R0, R17, 0x40, RZ ;  /* 0x0000004011007824 */ /* 0x000fc400078e00ff */
[----:B------:R-:W-:-:S03]  /*0820*/  IMAD R11, R11, R4, RZ ;  /* 0x000000040b0b7224 */ /* 0x000fc600078e02ff */
[----:B------:R-:W-:Y:S01]  /*0830*/  LOP3.LUT R5, R0, R5, RZ, 0xfc, !PT ;  /* 0x0000000500057212 */ /* 0x000fe200078efcff */
[----:B------:R-:W-:-:S03]  /*0840*/  IMAD.HI.U32 R11, R9, R11, R8 ;  /* 0x0000000b090b7227 */ /* 0x000fc600078e0008 */
[----:B------:R-:W-:Y:S01]  /*0850*/  IABS R2, R5 ;  /* 0x0000000500027213 */ /* 0x000fe20000000000 */
[----:B------:R-:W-:Y:S01]  /*0860*/  IMAD.SHL.U32 R8, R152, 0x100, RZ ;  /* 0x0000010098087824 */ /* 0x000fe200078e00ff */
[C---:B------:R-:W-:Y:S01]  /*0870*/  LOP3.LUT R22, R5.reuse, 0x3e, RZ, 0xfc, !PT ;  /* 0x0000003e05167812 */ /* 0x040fe200078efcff */
[----:B-1----:R-:W-:Y:S01]  /*0880*/  IMAD.MOV R13, RZ, RZ, -R3 ;  /* 0x000000ffff0d7224 */ /* 0x002fe200078e0a03 */
[----:B------:R-:W-:Y:S02]  /*0890*/  MOV R9, R2 ;  /* 0x0000000200097202 */ /* 0x000fe40000000f00 */
[----:B------:R-:W-:Y:S01]  /*08a0*/  LOP3.LUT R20, R5, 0x2, RZ, 0xfc, !PT ;  /* 0x0000000205147812 */ /* 0x000fe200078efcff */
[----:B------:R-:W-:Y:S01]  /*08b0*/  IMAD R13, R13, R6, RZ ;  /* 0x000000060d0d7224 */ /* 0x000fe200078e02ff */
[----:B------:R-:W-:Y:S01]  /*08c0*/  IABS R15, R22 ;  /* 0x00000016000f7213 */ /* 0x000fe20000000000 */
[----:B------:R-:W-:Y:S01]  /*08d0*/  IMAD.HI.U32 R2, R11, R9, RZ ;  /* 0x000000090b027227 */ /* 0x000fe200078e00ff */
[----:B------:R-:W-:-:S02]  /*08e0*/  IABS R12, R20 ;  /* 0x00000014000c7213 */ /* 0x000fc40000000000 */
[----:B------:R-:W-:Y:S01]  /*08f0*/  LOP3.LUT R8, R8, 0x607c, R7, 0xc8, !PT ;  /* 0x0000607c08087812 */ /* 0x000fe200078ec807 */
[----:B------:R-:W-:Y:S01]  /*0900*/  IMAD.MOV R10, RZ, RZ, -R2 ;  /* 0x000000ffff0a7224 */ /* 0x000fe200078e0a02 */
[----:B------:R-:W-:Y:S01]  /*0910*/  ISETP.GE.AND P5, PT, R20, RZ, PT ;  /* 0x000000ff1400720c */ /* 0x000fe20003fa6270 */
[----:B------:R-:W-:Y:S01]  /*0920*/  IMAD.HI.U32 R2, R11, R15, RZ ;  /* 0x0000000f0b027227 */ /* 0x000fe200078e00ff */
[C---:B------:R-:W-:Y:S02]  /*0930*/  LOP3.LUT R20, R5.reuse, 0x16, RZ, 0xfc, !PT ;  /* 0x0000001605147812 */ /* 0x040fe400078efcff */
[----:B------:R-:W-:Y:S01]  /*0940*/  LOP3.LUT R24, R5, 0x1c, RZ, 0xfc, !PT ;  /* 0x0000001c05187812 */ /* 0x000fe200078efcff */
[----:B------:R-:W-:Y:S01]  /*0950*/  IMAD R7, R4, R10, R9 ;  /* 0x0000000a04077224 */ /* 0x000fe200078e0209 */
[----:B------:R-:W-:Y:S01]  /*0960*/  IABS R35, R20 ;  /* 0x0000001400237213 */ /* 0x000fe20000000000 */
[----:B------:R-:W-:Y:S01]  /*0970*/  IMAD.HI.U32 R9, R11, R12, RZ ;  /* 0x0000000c0b097227 */ /* 0x000fe200078e00ff */
[----:B------:R-:W-:-:S02]  /*0980*/  LOP3.LUT R26, R5, 0x1e, RZ, 0xfc, !PT ;  /* 0x0000001e051a7812 */ /* 0x000fc400078efcff */
[C---:B------:R-:W-:Y:S01]  /*0990*/  ISETP.GT.U32.AND P1, PT, R4.reuse, R7, PT ;  /* 0x000000070400720c */ /* 0x040fe20003f24070 */
[----:B------:R-:W-:Y:S01]  /*09a0*/  IMAD.MOV R14, RZ, RZ, -R2 ;  /* 0x000000ffff0e7224 */ /* 0x000fe200078e0a02 */
[----:B------:R-:W-:Y:S01]  /*09b0*/  IABS R41, R24 ;  /* 0x0000001800297213 */ /* 0x000fe20000000000 */
[----:B------:R-:W-:Y:S01]  /*09c0*/  IMAD.MOV R10, RZ, RZ, -R17 ;  /* 0x000000ffff0a7224 */ /* 0x000fe200078e0a11 */
[----:B------:R-:W-:Y:S01]  /*09d0*/  IADD3 R17, -R9, RZ, RZ ;  /* 0x000000ff09117210 */ /* 0x000fe20007ffe1ff */
[----:B------:R-:W-:Y:S01]  /*09e0*/  IMAD.MOV.U32 R2, RZ, RZ, RZ ;  /* 0x000000ffff027224 */ /* 0x000fe200078e00ff */
[----:B------:R-:W-:Y:S01]  /*09f0*/  IABS R43, R26 ;  /* 0x0000001a002b7213 */ /* 0x000fe20000000000 */
[----:B------:R-:W-:Y:S01]  /*0a00*/  IMAD R15, R4, R14, R15 ;  /* 0x0000000e040f7224 */ /* 0x000fe200078e020f */
[----:B------:R-:W-:Y:S01]  /*0a10*/  LOP3.LUT R14, R5, 0x6, RZ, 0xfc, !PT ;  /* 0x00000006050e7812 */ /* 0x000fe200078efcff */
[----:B------:R-:W-:Y:S01]  /*0a20*/  IMAD.HI.U32 R9, R3, R13, R2 ;  /* 0x0000000d03097227 */ /* 0x000fe200078e0002 */
[----:B------:R-:W-:-:S02]  /*0a30*/  LOP3.LUT R28, R5, 0x36, RZ, 0xfc, !PT ;  /* 0x00000036051c7812 */ /* 0x000fc400078efcff */
[C---:B------:R-:W-:Y:S01]  /*0a40*/  ISETP.GT.U32.AND P3, PT, R4.reuse, R15, PT ;  /* 0x0000000f0400720c */ /* 0x040fe20003f64070 */
[C---:B------:R-:W-:Y:S01]  /*0a50*/  IMAD R13, R4.reuse, R17, R12 ;  /* 0x00000011040d7224 */ /* 0x040fe200078e020c */
[----:B------:R-:W-:Y:S01]  /*0a60*/  IABS R67, R28 ;  /* 0x0000001c00437213 */ /* 0x000fe20000000000 */
[----:B------:R-:W-:Y:S01]  /*0a70*/  IMAD R2, R19, R10, R18 ;  /* 0x0000000a13027224 */ /* 0x000fe200078e0212 */
[----:B------:R-:W-:Y:S01]  /*0a80*/  LOP3.LUT R10, R5, 0x4, RZ, 0xfc, !PT ;  /* 0x00000004050a7812 */ /* 0x000fe200078efcff */
[----:B------:R-:W-:Y:S01]  /*0a90*/  @!P1 IMAD.IADD R7, R7, 0x1, -R4 ;  /* 0x0000000107079824 */ /* 0x000fe200078e0a04 */
[----:B------:R-:W-:Y:S01]  /*0aa0*/  ISETP.GT.U32.AND P2, PT, R4, R13, PT ;  /* 0x0000000d0400720c */ /* 0x000fe20003f44070 */
[----:B------:R-:W-:Y:S01]  /*0ab0*/  IMAD.IADD R3, R16, 0x1, R2 ;  /* 0x0000000110037824 */ /* 0x000fe200078e0202 */
[----:B------:R-:W-:Y:S02]  /*0ac0*/  IABS R17, R10 ;  /* 0x0000000a00117213 */ /* 0x000fe40000000000 */
[----:B------:R-:W-:-:S02]  /*0ad0*/  ISETP.GT.U32.AND P4, PT, R4, R7, PT ;  /* 0x000000070400720c */ /* 0x000fc40003f84070 */
[----:B------:R-:W-:Y:S01]  /*0ae0*/  LOP3.LUT R16, R5, 0x8, RZ, 0xfc, !PT ;  /* 0x0000000805107812 */ /* 0x000fe200078efcff */
[--C-:B------:R-:W-:Y:S01]  /*0af0*/  @!P3 IMAD.IADD R15, R15, 0x1, -R4.reuse ;  /* 0x000000010f0fb824 */ /* 0x100fe200078e0a04 */
[----:B------:R-:W-:Y:S01]  /*0b00*/  IABS R19, R14 ;  /* 0x0000000e00137213 */ /* 0x000fe20000000000 */
[----:B------:R-:W-:Y:S01]  /*0b10*/  IMAD.HI.U32 R2, R11, R17, RZ ;  /* 0x000000110b027227 */ /* 0x000fe200078e00ff */
[----:B------:R-:W-:Y:S02]  /*0b20*/  IABS R21, R16 ;  /* 0x0000001000157213 */ /* 0x000fe40000000000 */
[----:B------:R-:W-:Y:S01]  /*0b30*/  ISETP.GT.U32.AND P1, PT, R4, R15, PT ;  /* 0x0000000f0400720c */ /* 0x000fe20003f24070 */
[----:B------:R-:W-:Y:S01]  /*0b40*/  @!P2 IMAD.IADD R13, R13, 0x1, -R4 ;  /* 0x000000010d0da824 */ /* 0x000fe200078e0a04 */
[----:B------:R-:W-:Y:S01]  /*0b50*/  ISETP.GE.AND P0, PT, R10, RZ, PT ;  /* 0x000000ff0a00720c */ /* 0x000fe20003f06270 */
[----:B------:R-:W-:Y:S01]  /*0b60*/  IMAD.MOV R2, RZ, RZ, -R2 ;  /* 0x000000ffff027224 */ /* 0x000fe200078e0a02 */
[----:B------:R-:W-:Y:S01]  /*0b70*/  ISETP.GE.AND P3, PT, R5, RZ, PT ;  /* 0x000000ff0500720c */ /* 0x000fe20003f66270 */
[----:B------:R-:W-:Y:S01]  /*0b80*/  @!P4 IMAD.IADD R7, R7, 0x1, -R4 ;  /* 0x000000010707c824 */ /* 0x000fe200078e0a04 */
[C---:B------:R-:W-:Y:S01]  /*0b90*/  ISETP.GT.U32.AND P6, PT, R4.reuse, R13, PT ;  /* 0x0000000d0400720c */ /* 0x040fe20003fc4070 */
[----:B------:R-:W-:Y:S01]  /*0ba0*/  IMAD R17, R4, R2, R17 ;  /* 0x0000000204117224 */ /* 0x000fe200078e0211 */
[----:B------:R-:W-:Y:S01]  /*0bb0*/  ISETP.GE.AND P2, PT, R22, RZ, PT ;  /* 0x000000ff1600720c */ /* 0x000fe20003f46270 */
[----:B------:R-:W-:Y:S01]  /*0bc0*/  IMAD.HI.U32 R2, R11, R21, RZ ;  /* 0x000000150b027227 */ /* 0x000fe200078e00ff */
[----:B------:R-:W-:-:S02]  /*0bd0*/  MOV R12, R7 ;  /* 0x00000007000c7202 */ /* 0x000fc40000000f00 */
[----:B------:R-:W-:Y:S01]  /*0be0*/  ISETP.GT.U32.AND P4, PT, R4, R17, PT ;  /* 0x000000110400720c */ /* 0x000fe20003f84070 */
[----:B------:R-:W-:Y:S01]  /*0bf0*/  IMAD.HI.U32 R10, R11, R19, RZ ;  /* 0x000000130b0a7227 */ /* 0x000fe200078e00ff */
[C---:B------:R-:W-:Y:S02]  /*0c00*/  LOP3.LUT R18, R5.reuse, 0xe, RZ, 0xfc, !PT ;  /* 0x0000000e05127812 */ /* 0x040fe400078efcff */
[----:B------:R-:W-:Y:S01]  /*0c10*/  LOP3.LUT R22, R5, 0x18, RZ, 0xfc, !PT ;  /* 0x0000001805167812 */ /* 0x000fe200078efcff */
[----:B------:R-:W-:Y:S01]  /*0c20*/  @!P1 IMAD.IADD R15, R15, 0x1, -R4 ;  /* 0x000000010f0f9824 */ /* 0x000fe200078e0a04 */
[----:B------:R-:W-:Y:S01]  /*0c30*/  ISETP.GE.AND P1, PT, R14, RZ, PT ;  /* 0x000000ff0e00720c */ /* 0x000fe20003f26270 */
[----:B------:R-:W-:Y:S01]  /*0c40*/  IMAD.MOV R2, RZ, RZ, -R2 ;  /* 0x000000ffff027224 */ /* 0x000fe200078e0a02 */
[----:B------:R-:W-:Y:S01]  /*0c50*/  IABS R27, R18 ;  /* 0x00000012001b7213 */ /* 0x000fe20000000000 */
[----:B------:R-:W-:Y:S01]  /*0c60*/  @!P6 IMAD.IADD R13, R13, 0x1, -R4 ;  /* 0x000000010d0de824 */ /* 0x000fe200078e0a04 */
[----:B------:R-:W-:Y:S01]  /*0c70*/  ISETP.GE.AND P6, PT, R16, RZ, PT ;  /* 0x000000ff1000720c */ /* 0x000fe20003fc6270 */
[----:B------:R-:W-:Y:S01]  /*0c80*/  IMAD.MOV R10, RZ, RZ, -R10 ;  /* 0x000000ffff0a7224 */ /* 0x000fe200078e0a0a */
[C---:B------:R-:W-:Y:S01]  /*0c90*/  LOP3.LUT R16, R5.reuse, 0xc, RZ, 0xfc, !PT ;  /* 0x0000000c05107812 */ /* 0x040fe200078efcff */
[----:B------:R-:W-:Y:S01]  /*0ca0*/  IMAD.MOV.U32 R7, RZ, RZ, R15 ;  /* 0x000000ffff077224 */ /* 0x000fe200078e000f */
[----:B------:R-:W-:Y:S01]  /*0cb0*/  IABS R37, R22 ;  /* 0x0000001600257213 */ /* 0x000fe20000000000 */
[C---:B------:R-:W-:Y:S01]  /*0cc0*/  IMAD R21, R4.reuse, R2, R21 ;  /* 0x0000000204157224 */ /* 0x040fe200078e0215 */
[----:B------:R-:W-:Y:S01]  /*0cd0*/  IABS R25, R16 ;  /* 0x0000001000197213 */ /* 0x000fe20000000000 */
[----:B------:R-:W-:Y:S01]  /*0ce0*/  IMAD.MOV.U32 R15, RZ, RZ, R13 ;  /* 0x000000ffff0f7224 */ /* 0x000fe200078e000d */
[C---:B------:R-:W-:Y:S01]  /*0cf0*/  LOP3.LUT R2, R5.reuse, 0xa, RZ, 0xfc, !PT ;  /* 0x0000000a05027812 */ /* 0x040fe200078efcff */
[C---:B------:R-:W-:Y:S01]  /*0d00*/  IMAD R19, R4.reuse, R10, R19 ;  /* 0x0000000a04137224 */ /* 0x040fe200078e0213 */
[----:B------:R-:W-:Y:S01]  /*0d10*/  LOP3.LUT R32, R5, 0x3a, RZ, 0xfc, !PT ;  /* 0x0000003a05207812 */ /* 0x000fe200078efcff */
[----:B------:R-:W-:Y:S01]  /*0d20*/  @!P5 IMAD.MOV R15, RZ, RZ, -R15 ;  /* 0x000000ffff0fd224 */ /* 0x000fe200078e0a0f */
[C---:B------:R-:W-:Y:S01]  /*0d30*/  ISETP.GT.U32.AND P5, PT, R4.reuse, R21, PT ;  /* 0x000000150400720c */ /* 0x040fe20003fa4070 */
[----:B------:R-:W-:Y:S01]  /*0d40*/  @!P3 IMAD.MOV R12, RZ, RZ, -R12 ;  /* 0x000000ffff0cb224 */ /* 0x000fe200078e0a0c */
[----:B------:R-:W-:Y:S01]  /*0d50*/  ISETP.GT.U32.AND P3, PT, R4, R19, PT ;  /* 0x000000130400720c */ /* 0x000fe20003f64070 */
[----:B------:R-:W-:Y:S01]  /*0d60*/  IMAD.HI.U32 R10, R11, R25, RZ ;  /* 0x000000190b0a7227 */ /* 0x000fe200078e00ff */
[----:B------:R-:W-:-:S02]  /*0d70*/  IABS R14, R2 ;  /* 0x00000002000e7213 */ /* 0x000fc40000000000 */
[----:B------:R-:W-:Y:S01]  /*0d80*/  IABS R71, R32 ;  /* 0x0000002000477213 */ /* 0x000fe20000000000 */
[----:B------:R-:W-:Y:S01]  /*0d90*/  @!P4 IMAD.IADD R17, R17, 0x1, -R4 ;  /* 0x000000011111c824 */ /* 0x000fe200078e0a04 */
[----:B------:R-:W-:Y:S01]  /*0da0*/  ISETP.GE.AND P4, PT, R2, RZ, PT ;  /* 0x000000ff0200720c */ /* 0x000fe20003f86270 */
[----:B------:R-:W-:Y:S01]  /*0db0*/  IMAD.MOV R10, RZ, RZ, -R10 ;  /* 0x000000ffff0a7224 */ /* 0x000fe200078e0a0a */
[----:B------:R-:W-:Y:S01]  /*0dc0*/  LOP3.LUT R30, R5, 0x38, RZ, 0xfc, !PT ;  /* 0x00000038051e7812 */ /* 0x000fe200078efcff */
[----:B------:R-:W-:Y:S02]  /*0dd0*/  IMAD.HI.U32 R2, R11, R14, RZ ;  /* 0x0000000e0b027227 */ /* 0x000fe400078e00ff */
[-C--:B------:R-:W-:Y:S02]  /*0de0*/  @!P5 IADD3 R21, R21, -R4.reuse, RZ ;  /* 0x800000041515d210 */ /* 0x080fe40007ffe0ff */
[----:B------:R-:W-:Y:S01]  /*0df0*/  @!P3 IADD3 R19, R19, -R4, RZ ;  /* 0x800000041313b210 */ /* 0x000fe20007ffe0ff */
[----:B------:R-:W-:Y:S01]  /*0e00*/  @!P2 IMAD.MOV R7, RZ, RZ, -R7 ;  /* 0x000000ffff07a224 */ /* 0x000fe200078e0a07 */
[C---:B------:R-:W-:Y:S01]  /*0e10*/  ISETP.GT.U32.AND P5, PT, R4.reuse, R21, PT ;  /* 0x000000150400720c */ /* 0x040fe20003fa4070 */
[C---:B------:R-:W-:Y:S01]  /*0e20*/  IMAD R25, R4.reuse, R10, R25 ;  /* 0x0000000a04197224 */ /* 0x040fe200078e0219 */
[C---:B------:R-:W-:Y:S01]  /*0e30*/  ISETP.GT.U32.AND P3, PT, R4.reuse, R19, PT ;  /* 0x000000130400720c */ /* 0x040fe20003f64070 */
[----:B------:R-:W-:Y:S01]  /*0e40*/  IMAD.HI.U32 R13, R11, R27, RZ ;  /* 0x0000001b0b0d7227 */ /* 0x000fe200078e00ff */
[----:B------:R-:W-:-:S02]  /*0e50*/  ISETP.GT.U32.AND P2, PT, R4, R17, PT ;  /* 0x000000110400720c */ /* 0x000fc40003f44070 */
[----:B------:R-:W-:Y:S01]  /*0e60*/  IABS R69, R30 ;  /* 0x0000001e00457213 */ /* 0x000fe20000000000 */
[----:B------:R-:W-:Y:S02]  /*0e70*/  IMAD.MOV R23, RZ, RZ, -R2 ;  /* 0x000000ffff177224 */ /* 0x000fe400078e0a02 */
[----:B------:R-:W-:Y:S02]  /*0e80*/  IMAD.MOV R2, RZ, RZ, -R13 ;  /* 0x000000ffff027224 */ /* 0x000fe400078e0a0d */
[C---:B------:R-:W-:Y:S02]  /*0e90*/  IMAD R13, R4.reuse, R23, R14 ;  /* 0x00000017040d7224 */ /* 0x040fe400078e020e */
[--C-:B------:R-:W-:Y:S01]  /*0ea0*/  @!P5 IMAD.IADD R21, R21, 0x1, -R4.reuse ;  /* 0x000000011515d824 */ /* 0x100fe200078e0a04 */
[----:B------:R-:W-:Y:S01]  /*0eb0*/  ISETP.GT.U32.AND P5, PT, R4, R25, PT ;  /* 0x000000190400720c */ /* 0x000fe20003fa4070 */
[--C-:B------:R-:W-:Y:S01]  /*0ec0*/  @!P3 IMAD.IADD R19, R19, 0x1, -R4.reuse ;  /* 0x000000011313b824 */ /* 0x100fe200078e0a04 */
[----:B------:R-:W-:Y:S01]  /*0ed0*/  ISETP.GE.AND P3, PT, R18, RZ, PT ;  /* 0x000000ff1200720c */ /* 0x000fe20003f66270 */
[----:B------:R-:W-:Y:S01]  /*0ee0*/  @!P2 IMAD.IADD R17, R17, 0x1, -R4 ;  /* 0x000000011111a824 */ /* 0x000fe200078e0a04 */
[----:B------:R-:W-:Y:S01]  /*0ef0*/  ISETP.GE.AND P2, PT, R16, RZ, PT ;  /* 0x000000ff1000720c */ /* 0x000fe20003f46270 */
[----:B------:R-:W-:Y:S01]  /*0f00*/  @!P1 IMAD.MOV R19, RZ, RZ, -R19 ;  /* 0x000000ffff139224 */ /* 0x000fe200078e0a13 */
[C---:B------:R-:W-:Y:S01]  /*0f10*/  ISETP.GT.U32.AND P1, PT, R4.reuse, R13, PT ;  /* 0x0000000d0400720c */ /* 0x040fe20003f24070 */
[----:B------:R-:W-:Y:S01]  /*0f20*/  IMAD R27, R4, R2, R27 ;  /* 0x00000002041b7224 */ /* 0x000fe200078e021b */
[C---:B------:R-:W-:Y:S01]  /*0f30*/  LOP3.LUT R16, R5.reuse, 0x12, RZ, 0xfc, !PT ;  /* 0x0000001205107812 */ /* 0x040fe200078efcff */
[----:B------:R-:W-:Y:S01]  /*0f40*/  @!P0 IMAD.MOV R17, RZ, RZ, -R17 ;  /* 0x000000ffff118224 */ /* 0x000fe200078e0a11 */
[----:B------:R-:W-:-:S02]  /*0f50*/  LOP3.LUT R18, R5, 0x14, RZ, 0xfc, !PT ;  /* 0x0000001405127812 */ /* 0x000fc400078efcff */
[----:B------:R-:W-:Y:S01]  /*0f60*/  IABS R31, R16 ;  /* 0x00000010001f7213 */ /* 0x000fe20000000000 */
[--C-:B------:R-:W-:Y:S01]  /*0f70*/  @!P5 IMAD.IADD R25, R25, 0x1, -R4.reuse ;  /* 0x000000011919d824 */ /* 0x100fe200078e0a04 */
[----:B------:R-:W-:Y:S02]  /*0f80*/  LOP3.LUT R2, R5, 0x10, RZ, 0xfc, !PT ;  /* 0x0000001005027812 */ /* 0x000fe400078efcff */
[----:B------:R-:W-:Y:S01]  /*0f90*/  IABS R33, R18 ;  /* 0x0000001200217213 */ /* 0x000fe20000000000 */
[----:B------:R-:W-:Y:S01]  /*0fa0*/  IMAD.HI.U32 R10, R11, R31, RZ ;  /* 0x0000001f0b0a7227 */ /* 0x000fe200078e00ff */
[C---:B------:R-:W-:Y:S02]  /*0fb0*/  ISETP.GT.U32.AND P5, PT, R4.reuse, R25, PT ;  /* 0x000000190400720c */ /* 0x040fe40003fa4070 */
[----:B------:R-:W-:Y:S01]  /*0fc0*/  IABS R29, R2 ;  /* 0x00000002001d7213 */ /* 0x000fe20000000000 */
[----:B------:R-:W-:Y:S01]  /*0fd0*/  @!P1 IMAD.IADD R13, R13, 0x1, -R4 ;  /* 0x000000010d0d9824 */ /* 0x000fe200078e0a04 */
[----:B------:R-:W-:Y:S01]  /*0fe0*/  @!P6 IADD3 R21, -R21, RZ, RZ ;  /* 0x000000ff1515e210 */ /* 0x000fe20007ffe1ff */
[----:B------:R-:W-:Y:S01]  /*0ff0*/  IMAD.HI.U32 R14, R11, R33, RZ ;  /* 0x000000210b0e7227 */ /* 0x000fe200078e00ff */
[----:B------:R-:W-:-:S02]  /*1000*/  ISETP.GT.U32.AND P6, PT, R4, R27, PT ;  /* 0x0000001b0400720c */ /* 0x000fc40003fc4070 */
[----:B------:R-:W-:Y:S01]  /*1010*/  ISETP.GE.AND P0, PT, R2, RZ, PT ;  /* 0x000000ff0200720c */ /* 0x000fe20003f06270 */
[----:B------:R-:W-:Y:S01]  /*1020*/  IMAD.MOV R10, RZ, RZ, -R10 ;  /* 0x000000ffff0a7224 */ /* 0x000fe200078e0a0a */
[----:B------:R-:W-:Y:S01]  /*1030*/  ISETP.GT.U32.AND P1, PT, R4, R13, PT ;  /* 0x0000000d0400720c */ /* 0x000fe20003f24070 */
[----:B------:R-:W-:-:S04]  /*1040*/  IMAD.HI.U32 R2, R11, R29, RZ ;  /* 0x0000001d0b027227 */ /* 0x000fc800078e00ff */
[C---:B------:R-:W-:Y:S02]  /*1050*/  IMAD R31, R4.reuse, R10, R31 ;  /* 0x0000000a041f7224 */ /* 0x040fe400078e021f */
[----:B------:R-:W-:Y:S02]  /*1060*/  IMAD.MOV R14, RZ, RZ, -R14 ;  /* 0x000000ffff0e7224 */ /* 0x000fe400078e0a0e */
[----:B------:R-:W-:Y:S02]  /*1070*/  IMAD.MOV R2, RZ, RZ, -R2 ;  /* 0x000000ffff027224 */ /* 0x000fe400078e0a02 */
[C---:B------:R-:W-:Y:S01]  /*1080*/  IMAD R33, R4.reuse, R14, R33 ;  /* 0x0000000e04217224 */ /* 0x040fe200078e0221 */
[----:B------:R-:W-:Y:S01]  /*1090*/  LOP3.LUT R14, R5, 0x1a, RZ, 0xfc, !PT ;  /* 0x0000001a050e7812 */ /* 0x000fe200078efcff */
[----:B------:R-:W-:Y:S01]  /*10a0*/  @!P5 IMAD.IADD R25, R25, 0x1, -R4 ;  /* 0x000000011919d824 */ /* 0x000fe200078e0a04 */
[C---:B------:R-:W-:Y:S01]  /*10b0*/  ISETP.GT.U32.AND P5, PT, R4.reuse, R31, PT ;  /* 0x0000001f0400720c */ /* 0x040fe20003fa4070 */
[----:B------:R-:W-:-:S02]  /*10c0*/  IMAD R29, R4, R2, R29 ;  /* 0x00000002041d7224 */ /* 0x000fc400078e021d */
[--C-:B------:R-:W-:Y:S01]  /*10d0*/  @!P6 IMAD.IADD R27, R27, 0x1, -R4.reuse ;  /* 0x000000011b1be824 */ /* 0x100fe200078e0a04 */
[C---:B------:R-:W-:Y:S01]  /*10e0*/  ISETP.GT.U32.AND P6, PT, R4.reuse, R33, PT ;  /* 0x000000210400720c */ /* 0x040fe20003fc4070 */
[----:B------:R-:W-:Y:S01]  /*10f0*/  @!P1 IMAD.IADD R13, R13, 0x1, -R4 ;  /* 0x000000010d0d9824 */ /* 0x000fe200078e0a04 */
[----:B------:R-:W-:Y:S01]  /*1100*/  ISETP.GT.U32.AND P1, PT, R4, R29, PT ;  /* 0x0000001d0400720c */ /* 0x000fe20003f24070 */
[----:B------:R-:W-:-:S03]  /*1110*/  IMAD.HI.U32 R10, R11, R37, RZ ;  /* 0x000000250b0a7227 */ /* 0x000fc600078e00ff */
[----:B------:R-:W-:Y:S01]  /*1120*/  MOV R23, R13 ;  /* 0x0000000d00177202 */ /* 0x000fe20000000f00 */
[----:B------:R-:W-:Y:S02]  /*1130*/  IMAD.MOV R10, RZ, RZ, -R10 ;  /* 0x000000ffff0a7224 */ /* 0x000fe400078e0a0a */
[----:B------:R-:W-:Y:S02]  /*1140*/  @!P5 IMAD.IADD R31, R31, 0x1, -R4 ;  /* 0x000000011f1fd824 */ /* 0x000fe400078e0a04 */
[----:B------:R-:W-:-:S04]  /*1150*/  IMAD.HI.U32 R2, R11, R35, RZ ;  /* 0x000000230b027227 */ /* 0x000fc800078e00ff */
[----:B------:R-:W-:Y:S01]  /*1160*/  @!P6 IMAD.IADD R33, R33, 0x1, -R4 ;  /* 0x000000012121e824 */ /* 0x000fe200078e0a04 */
[C---:B------:R-:W-:Y:S01]  /*1170*/  ISETP.GT.U32.AND P6, PT, R4.reuse, R31, PT ;  /* 0x0000001f0400720c */ /* 0x040fe20003fc4070 */
[C---:B------:R-:W-:Y:S01]  /*1180*/  IMAD R37, R4.reuse, R10, R37 ;  /* 0x0000000a04257224 */ /* 0x040fe200078e0225 */
[----:B------:R-:W-:Y:S01]  /*1190*/  IABS R10, R14 ;  /* 0x0000000e000a7213 */ /* 0x000fe20000000000 */
[----:B------:R-:W-:Y:S02]  /*11a0*/  IMAD.MOV R2, RZ, RZ, -R2 ;  /* 0x000000ffff027224 */ /* 0x000fe400078e0a02 */
[----:B------:R-:W-:Y:S01]  /*11b0*/  @!P1 IMAD.IADD R29, R29, 0x1, -R4 ;  /* 0x000000011d1d9824 */ /* 0x000fe200078e0a04 */
[C---:B------:R-:W-:Y:S01]  /*11c0*/  ISETP.GT.U32.AND P1, PT, R4.reuse, R27, PT ;  /* 0x0000001b0400720c */ /* 0x040fe20003f24070 */
[C---:B------:R-:W-:Y:S02]  /*11d0*/  IMAD R35, R4.reuse, R2, R35 ;  /* 0x0000000204237224 */ /* 0x040fe400078e0223 */
[----:B------:R-:W-:Y:S01]  /*11e0*/  IMAD.HI.U32 R2, R11, R10, RZ ;  /* 0x0000000a0b027227 */ /* 0x000fe200078e00ff */
[----:B------:R-:W-:-:S03]  /*11f0*/  ISETP.GT.U32.AND P5, PT, R4, R29, PT ;  /* 0x0000001d0400720c */ /* 0x000fc60003fa4070 */
[----:B------:R-:W-:Y:S02]  /*1200*/  IMAD.MOV R13, RZ, RZ, -R2 ;  /* 0x000000ffff0d7224 */ /* 0x000fe400078e0a02 */
[----:B------:R-:W-:-:S04]  /*1210*/  IMAD.HI.U32 R2, R11, R41, RZ ;  /* 0x000000290b027227 */ /* 0x000fc800078e00ff */
[----:B------:R-:W-:Y:S01]  /*1220*/  @!P6 IMAD.IADD R31, R31, 0x1, -R4 ;  /* 0x000000011f1fe824 */ /* 0x000fe200078e0a04 */
[----:B------:R-:W-:Y:S01]  /*1230*/  ISETP.GE.AND P6, PT, R16, RZ, PT ;  /* 0x000000ff1000720c */ /* 0x000fe20003fc6270 */
[----:B------:R-:W-:Y:S01]  /*1240*/  IMAD R13, R4, R13, R10 ;  /* 0x0000000d040d7224 */ /* 0x000fe200078e020a */
[----:B------:R-:W-:Y:S01]  /*1250*/  LOP3.LUT R16, R5, 0x20, RZ, 0xfc, !PT ;  /* 0x0000002005107812 */ /* 0x000fe200078efcff */
[----:B------:R-:W-:-:S03]  /*1260*/  IMAD.HI.U32 R10, R11, R43, RZ ;  /* 0x0000002b0b0a7227 */ /* 0x000fc600078e00ff */
[----:B------:R-:W-:Y:S01]  /*1270*/  IABS R45, R16 ;  /* 0x00000010002d7213 */ /* 0x000fe20000000000 */
[----:B------:R-:W-:Y:S02]  /*1280*/  IMAD.MOV R2, RZ, RZ, -R2 ;  /* 0x000000ffff027224 */ /* 0x000fe400078e0a02 */
[----:B------:R-:W-:Y:S01]  /*1290*/  @!P5 IMAD.IADD R29, R29, 0x1, -R4 ;  /* 0x000000011d1dd824 */ /* 0x000fe200078e0a04 */
[C---:B------:R-:W-:Y:S01]  /*12a0*/  ISETP.GT.U32.AND P5, PT, R4.reuse, R37, PT ;  /* 0x000000250400720c */ /* 0x040fe20003fa4070 */
[----:B------:R-:W-:Y:S02]  /*12b0*/  IMAD.MOV R10, RZ, RZ, -R10 ;  /* 0x000000ffff0a7224 */ /* 0x000fe400078e0a0a */
[C---:B------:R-:W-:Y:S02]  /*12c0*/  IMAD R41, R4.reuse, R2, R41 ;  /* 0x0000000204297224 */ /* 0x040fe400078e0229 */
[C---:B------:R-:W-:Y:S01]  /*12d0*/  IMAD R43, R4.reuse, R10, R43 ;  /* 0x0000000a042b7224 */ /* 0x040fe200078e022b */
[----:B------:R-:W-:Y:S01]  /*12e0*/  LOP3.LUT R10, R5, 0x24, RZ, 0xfc, !PT ;  /* 0x00000024050a7812 */ /* 0x000fe200078efcff */
[----:B------:R-:W-:Y:S01]  /*12f0*/  @!P0 IMAD.MOV R29, RZ, RZ, -R29 ;  /* 0x000000ffff1d8224 */ /* 0x000fe200078e0a1d */
[C---:B------:R-:W-:Y:S01]  /*1300*/  ISETP.GT.U32.AND P0, PT, R4.reuse, R41, PT ;  /* 0x000000290400720c */ /* 0x040fe20003f04070 */
[----:B------:R-:W-:Y:S01]  /*1310*/  @!P4 IMAD.MOV R23, RZ, RZ, -R23 ;  /* 0x000000ffff17c224 */ /* 0x000fe200078e0a17 */
[C---:B------:R-:W-:Y:S01]  /*1320*/  ISETP.GT.U32.AND P4, PT, R4.reuse, R33, PT ;  /* 0x000000210400720c */ /* 0x040fe20003f84070 */
[----:B------:R-:W-:Y:S01]  /*1330*/  @!P6 IMAD.MOV R31, RZ, RZ, -R31 ;  /* 0x000000ffff1fe224 */ /* 0x000fe200078e0a1f */
[C---:B------:R-:W-:Y:S01]  /*1340*/  ISETP.GT.U32.AND P6, PT, R4.reuse, R43, PT ;  /* 0x0000002b0400720c */ /* 0x040fe20003fc4070 */
[----:B------:R-:W-:Y:S01]  /*1350*/  @!P1 IMAD.IADD R27, R27, 0x1, -R4 ;  /* 0x000000011b1b9824 */ /* 0x000fe200078e0a04 */
[----:B------:R-:W-:Y:S01]  /*1360*/  ISETP.GT.U32.AND P1, PT, R4, R35, PT ;  /* 0x000000230400720c */ /* 0x000fe20003f24070 */
[----:B------:R-:W-:-:S03]  /*1370*/  IMAD.HI.U32 R2, R11, R45, RZ ;  /* 0x0000002d0b027227 */ /* 0x000fc600078e00ff */
[----:B------:R-:W-:Y:S01]  /*1380*/  @!P3 IADD3 R27, -R27, RZ, RZ ;  /* 0x000000ff1b1bb210 */ /* 0x000fe20007ffe1ff */
[--C-:B------:R-:W-:Y:S01]  /*1390*/  @!P5 IMAD.IADD R37, R37, 0x1, -R4.reuse ;  /* 0x000000012525d824 */ /* 0x100fe200078e0a04 */
[----:B------:R-:W-:Y:S01]  /*13a0*/  IADD3 R2, -R2, RZ, RZ ;  /* 0x000000ff02027210 */ /* 0x000fe20007ffe1ff */
[--C-:B------:R-:W-:Y:S01]  /*13b0*/  @!P0 IMAD.IADD R41, R41, 0x1, -R4.reuse ;  /* 0x0000000129298824 */ /* 0x100fe200078e0a04 */
[----:B------:R-:W-:Y:S01]  /*13c0*/  ISETP.GE.AND P5, PT, R20, RZ, PT ;  /* 0x000000ff1400720c */ /* 0x000fe20003fa6270 */
[----:B------:R-:W-:Y:S01]  /*13d0*/  @!P2 IMAD.MOV R25, RZ, RZ, -R25 ;  /* 0x000000ffff19a224 */ /* 0x000fe200078e0a19 */
[----:B------:R-:W-:Y:S01]  /*13e0*/  @!P4 IADD3 R33, R33, -R4, RZ ;  /* 0x800000042121c210 */ /* 0x000fe20007ffe0ff */
[--C-:B------:R-:W-:Y:S01]  /*13f0*/  @!P6 IMAD.IADD R43, R43, 0x1, -R4.reuse ;  /* 0x000000012b2be824 */ /* 0x100fe200078e0a04 */
[C---:B------:R-:W-:Y:S01]  /*1400*/  ISETP.GT.U32.AND P4, PT, R4.reuse, R13, PT ;  /* 0x0000000d0400720c */ /* 0x040fe20003f84070 */
[----:B------:R-:W-:Y:S01]  /*1410*/  @!P1 IMAD.IADD R35, R35, 0x1, -R4 ;  /* 0x0000000123239824 */ /* 0x000fe200078e0a04 */
[C---:B------:R-:W-:Y:S01]  /*1420*/  ISETP.GT.U32.AND P6, PT, R4.reuse, R41, PT ;  /* 0x000000290400720c */ /* 0x040fe20003fc4070 */
[----:B------:R-:W-:Y:S01]  /*1430*/  IMAD R45, R4, R2, R45 ;  /* 0x00000002042d7224 */ /* 0x000fe200078e022d */
[----:B------:R-:W-:-:S02]  /*1440*/  ISETP.GE.AND P1, PT, R18, RZ, PT ;  /* 0x000000ff1200720c */ /* 0x000fc40003f26270 */
[----:B------:R-:W-:Y:S02]  /*1450*/  LOP3.LUT R2, R5, 0x22, RZ, 0xfc, !PT ;  /* 0x0000002205027812 */ /* 0x000fe400078efcff */
[C---:B------:R-:W-:Y:S02]  /*1460*/  ISETP.GT.U32.AND P2, PT, R4.reuse, R35, PT ;  /* 0x000000230400720c */ /* 0x040fe40003f44070 */
[----:B------:R-:W-:Y:S02]  /*1470*/  IABS R18, R2 ;  /* 0x0000000200127213 */ /* 0x000fe40000000000 */
[----:B------:R-:W-:Y:S01]  /*1480*/  IABS R20, R10 ;  /* 0x0000000a00147213 */ /* 0x000fe20000000000 */
[----:B------:R-:W-:Y:S01]  /*1490*/  @!P4 IMAD.IADD R13, R13, 0x1, -R4 ;  /* 0x000000010d0dc824 */ /* 0x000fe200078e0a04 */
[C---:B------:R-:W-:Y:S02]  /*14a0*/  ISETP.GT.U32.AND P4, PT, R4.reuse, R37, PT ;  /* 0x000000250400720c */ /* 0x040fe40003f84070 */
[----:B------:R-:W-:Y:S01]  /*14b0*/  @!P6 IADD3 R41, R41, -R4, RZ ;  /* 0x800000042929e210 */ /* 0x000fe20007ffe0ff */
[----:B------:R-:W-:Y:S01]  /*14c0*/  @!P1 IMAD.MOV R33, RZ, RZ, -R33 ;  /* 0x000000ffff219224 */ /* 0x000fe200078e0a21 */
[----:B------:R-:W-:-:S02]  /*14d0*/  ISETP.GT.U32.AND P6, PT, R4, R45, PT ;  /* 0x0000002d0400720c */ /* 0x000fc40003fc4070 */
[----:B------:R-:W-:Y:S01]  /*14e0*/  ISETP.GT.U32.AND P3, PT, R4, R13, PT ;  /* 0x0000000d0400720c */ /* 0x000fe20003f64070 */
[--C-:B------:R-:W-:Y:S01]  /*14f0*/  @!P2 IMAD.IADD R35, R35, 0x1, -R4.reuse ;  /* 0x000000012323a824 */ /* 0x100fe200078e0a04 */
[----:B------:R-:W-:Y:S02]  /*1500*/  ISETP.GE.AND P1, PT, R22, RZ, PT ;  /* 0x000000ff1600720c */ /* 0x000fe40003f26270 */
[----:B------:R-:W-:Y:S01]  /*1510*/  ISETP.GE.AND P0, PT, R16, RZ, PT ;  /* 0x000000ff1000720c */ /* 0x000fe20003f06270 */
[----:B------:R-:W-:Y:S01]  /*1520*/  @!P5 IMAD.MOV R35, RZ, RZ, -R35 ;  /* 0x000000ffff23d224 */ /* 0x000fe200078e0a23 */
[----:B------:R-:W-:Y:S01]  /*1530*/  ISETP.GE.AND P2, PT, R14, RZ, PT ;  /* 0x000000ff0e00720c */ /* 0x000fe20003f46270 */
[--C-:B------:R-:W-:Y:S01]  /*1540*/  @!P4 IMAD.IADD R37, R37, 0x1, -R4.reuse ;  /* 0x000000012525c824 */ /* 0x100fe200078e0a04 */
[----:B------:R-:W-:Y:S01]  /*1550*/  ISETP.GT.U32.AND P5, PT, R4, R43, PT ;  /* 0x0000002b0400720c */ /* 0x000fe20003fa4070 */
[----:B------:R-:W-:Y:S01]  /*1560*/  IMAD.SHL.U32 R16, R152, 0x10, RZ ;  /* 0x0000001098107824 */ /* 0x000fe200078e00ff */
[----:B------:R-:W-:Y:S01]  /*1570*/  LOP3.LUT R14, R5, 0x26, RZ, 0xfc, !PT ;  /* 0x00000026050e7812 */ /* 0x000fe200078efcff */
[--C-:B------:R-:W-:Y:S01]  /*1580*/  @!P6 IMAD.IADD R45, R45, 0x1, -R4.reuse ;  /* 0x000000012d2de824 */ /* 0x100fe200078e0a04 */
[----:B------:R-:W-:Y:S01]  /*1590*/  ISETP.GE.AND P4, PT, R24, RZ, PT ;  /* 0x000000ff1800720c */ /* 0x000fe20003f86270 */
[----:B------:R-:W-:Y:S01]  /*15a0*/  @!P3 IMAD.IADD R13, R13, 0x1, -R4 ;  /* 0x000000010d0db824 */ /* 0x000fe200078e0a04 */
[----:B------:R-:W-:Y:S01]  /*15b0*/  IABS R22, R14 ;  /* 0x0000000e00167213 */ /* 0x000fe20000000000 */
[----:B------:R-:W-:Y:S01]  /*15c0*/  @!P1 IMAD.MOV R37, RZ, RZ, -R37 ;  /* 0x000000ffff259224 */ /* 0x000fe200078e0a25 */
[----:B------:R-:W-:Y:S01]  /*15d0*/  ISETP.GE.AND P1, PT, R2, RZ, PT ;  /* 0x000000ff0200720c */ /* 0x000fe20003f26270 */
[----:B------:R-:W-:Y:S01]  /*15e0*/  IMAD.HI.U32 R2, R11, R18, RZ ;  /* 0x000000120b027227 */ /* 0x000fe200078e00ff */
[----:B------:R-:W-:-:S02]  /*15f0*/  ISETP.GT.U32.AND P6, PT, R4, R45, PT ;  /* 0x0000002d0400720c */ /* 0x000fc40003fc4070 */
[----:B------:R-:W-:Y:S01]  /*1600*/  LOP3.LUT R47, R16, 0x70, RZ, 0xc0, !PT ;  /* 0x00000070102f7812 */ /* 0x000fe200078ec0ff */
[----:B------:R-:W-:Y:S01]  /*1610*/  IMAD.MOV.U32 R39, RZ, RZ, R13 ;  /* 0x000000ffff277224 */ /* 0x000fe200078e000d */
[----:B------:R-:W-:Y:S01]  /*1620*/  ISETP.GE.AND P3, PT, R26, RZ, PT ;  /* 0x000000ff1a00720c */ /* 0x000fe20003f66270 */
[----:B------:R-:W-:Y:S01]  /*1630*/  IMAD.HI.U32 R13, R11, R20, RZ ;  /* 0x000000140b0d7227 */ /* 0x000fe200078e00ff */
[C---:B------:R-:W-:Y:S02]  /*1640*/  LOP3.LUT R24, R5.reuse, 0x30, RZ, 0xfc, !PT ;  /* 0x0000003005187812 */ /* 0x040fe400078efcff */
[----:B------:R-:W-:Y:S01]  /*1650*/  LOP3.LUT R26, R5, 0x34, RZ, 0xfc, !PT ;  /* 0x00000034051a7812 */ /* 0x000fe200078efcff */
[----:B------:R-:W-:Y:S01]  /*1660*/  IMAD.MOV R49, RZ, RZ, -R2 ;  /* 0x000000ffff317224 */ /* 0x000fe200078e0a02 */
[----:B------:R-:W-:Y:S01]  /*1670*/  IABS R61, R24 ;  /* 0x00000018003d7213 */ /* 0x000fe20000000000 */
[----:B------:R-:W-:Y:S01]  /*1680*/  IMAD.MOV R51, RZ, RZ, -R13 ;  /* 0x000000ffff337224 */ /* 0x000fe200078e0a0d */
[----:B------:R-:W-:Y:S01]  /*1690*/  IABS R65, R26 ;  /* 0x0000001a00417213 */ /* 0x000fe20000000000 */
[----:B------:R-:W-:-:S02]  /*16a0*/  IMAD R13, R4, R49, R18 ;  /* 0x00000031040d7224 */ /* 0x000fc400078e0212 */
[----:B------:R-:W-:Y:S02]  /*16b0*/  @!P6 IMAD.IADD R45, R45, 0x1, -R4 ;  /* 0x000000012d2de824 */ /* 0x000fe400078e0a04 */
[C---:B------:R-:W-:Y:S01]  /*16c0*/  IMAD R49, R4.reuse, R51, R20 ;  /* 0x0000003304317224 */ /* 0x040fe200078e0214 */
[C---:B------:R-:W-:Y:S01]  /*16d0*/  ISETP.GT.U32.AND P6, PT, R4.reuse, R13, PT ;  /* 0x0000000d0400720c */ /* 0x040fe20003fc4070 */
[----:B------:R-:W-:Y:S01]  /*16e0*/  @!P0 IMAD.MOV R45, RZ, RZ, -R45 ;  /* 0x000000ffff2d8224 */ /* 0x000fe200078e0a2d */
[----:B------:R-:W-:Y:S01]  /*16f0*/  LOP3.LUT R20, R5, 0x2c, RZ, 0xfc, !PT ;  /* 0x0000002c05147812 */ /* 0x000fe200078efcff */
[----:B------:R-:W-:Y:S01]  /*1700*/  @!P2 IMAD.MOV R39, RZ, RZ, -R39 ;  /* 0x000000ffff27a224 */ /* 0x000fe200078e0a27 */
[----:B------:R-:W-:Y:S01]  /*1710*/  ISETP.GT.U32.AND P0, PT, R4, R49, PT ;  /* 0x000000310400720c */ /* 0x000fe20003f04070 */
[----:B------:R-:W-:Y:S01]  /*1720*/  @!P5 IMAD.IADD R43, R43, 0x1, -R4 ;  /* 0x000000012b2bd824 */ /* 0x000fe200078e0a04 */
[----:B------:R-:W-:Y:S01]  /*1730*/  ISETP.GE.AND P2, PT, R10, RZ, PT ;  /* 0x000000ff0a00720c */ /* 0x000fe20003f46270 */
[----:B------:R-:W-:Y:S01]  /*1740*/  @!P4 IMAD.MOV R41, RZ, RZ, -R41 ;  /* 0x000000ffff29c224 */ /* 0x000fe200078e0a29 */
[----:B------:R-:W-:Y:S01]  /*1750*/  ISETP.GE.AND P5, PT, R14, RZ, PT ;  /* 0x000000ff0e00720c */ /* 0x000fe20003fa6270 */
[----:B------:R-:W-:Y:S01]  /*1760*/  IMAD.HI.U32 R14, R11, R22, RZ ;  /* 0x000000160b0e7227 */ /* 0x000fe200078e00ff */
[----:B------:R-:W-:-:S02]  /*1770*/  LOP3.LUT R10, R152, 0xff, RZ, 0xc0, !PT ;  /* 0x000000ff980a7812 */ /* 0x000fc400078ec0ff */
[----:B------:R-:W-:Y:S01]  /*1780*/  IABS R57, R20 ;  /* 0x0000001400397213 */ /* 0x000fe20000000000 */
[----:B------:R-:W-:Y:S01]  /*1790*/  @!P6 IMAD.IADD R13, R13, 0x1, -R4 ;  /* 0x000000010d0de824 */ /* 0x000fe200078e0a04 */
[----:B------:R-:W-:Y:S01]  /*17a0*/  LEA R2, R10, R47, 0x7 ;  /* 0x0000002f0a027211 */ /* 0x000fe200078e38ff */
[----:B------:R-:W-:Y:S01]  /*17b0*/  IMAD.MOV R53, RZ, RZ, -R14 ;  /* 0x000000ffff357224 */ /* 0x000fe200078e0a0e */
[----:B------:R-:W-:Y:S01]  /*17c0*/  LOP3.LUT R14, R5, 0x2a, RZ, 0xfc, !PT ;  /* 0x0000002a050e7812 */ /* 0x000fe200078efcff */
[----:B------:R-:W-:Y:S01]  /*17d0*/  IMAD R3, R3, 0x200, R10 ;  /* 0x0000020003037824 */ /* 0x000fe200078e020a */
[C---:B------:R-:W-:Y:S01]  /*17e0*/  ISETP.GT.U32.AND P6, PT, R4.reuse, R13, PT ;  /* 0x0000000d0400720c */ /* 0x040fe20003fc4070 */
[----:B------:R-:W-:Y:S01]  /*17f0*/  IMAD R51, R4, R53, R22 ;  /* 0x0000003504337224 */ /* 0x000fe200078e0216 */
[----:B------:R-:W-:Y:S01]  /*1800*/  LOP3.LUT R10, R5, 0x28, RZ, 0xfc, !PT ;  /* 0x00000028050a7812 */ /* 0x000fe200078efcff */
[----:B------:R-:W-:Y:S01]  /*1810*/  @!P3 IMAD.MOV R43, RZ, RZ, -R43 ;  /* 0x000000ffff2bb224 */ /* 0x000fe200078e0a2b */
[----:B------:R-:W-:-:S02]  /*1820*/  @!P0 IADD3 R49, R49, -R4, RZ ;  /* 0x8000000431318210 */ /* 0x000fc40007ffe0ff */
[----:B------:R-:W-:Y:S02]  /*1830*/  IABS R53, R10 ;  /* 0x0000000a00357213 */ /* 0x000fe40000000000 */
[----:B------:R-:W-:Y:S02]  /*1840*/  ISETP.GE.AND P4, PT, R10, RZ, PT ;  /* 0x000000ff0a00720c */ /* 0x000fe40003f86270 */
[----:B------:R-:W-:Y:S01]  /*1850*/  IABS R55, R14 ;  /* 0x0000000e00377213 */ /* 0x000fe20000000000 */
[----:B------:R-:W-:Y:S01]  /*1860*/  IMAD.HI.U32 R10, R11, R53, RZ ;  /* 0x000000350b0a7227 */ /* 0x000fe200078e00ff */
[C---:B------:R-:W-:Y:S02]  /*1870*/  ISETP.GT.U32.AND P0, PT, R4.reuse, R49, PT ;  /* 0x000000310400720c */ /* 0x040fe40003f04070 */
[----:B------:R-:W-:Y:S01]  /*1880*/  LOP3.LUT R22, R5, 0x2e, RZ, 0xfc, !PT ;  /* 0x0000002e05167812 */ /* 0x000fe200078efcff */
[----:B------:R-:W-:Y:S01]  /*1890*/  @!P6 IMAD.IADD R13, R13, 0x1, -R4 ;  /* 0x000000010d0de824 */ /* 0x000fe200078e0a04 */
[----:B------:R-:W-:Y:S01]  /*18a0*/  ISETP.GT.U32.AND P6, PT, R4, R51, PT ;  /* 0x000000330400720c */ /* 0x000fe20003fc4070 */
[----:B------:R-:W-:Y:S01]  /*18b0*/  IMAD.MOV R18, RZ, RZ, -R10 ;  /* 0x000000ffff127224 */ /* 0x000fe200078e0a0a */
[----:B------:R-:W-:Y:S01]  /*18c0*/  IABS R59, R22 ;  /* 0x00000016003b7213 */ /* 0x000fe20000000000 */
[----:B------:R-:W-:Y:S01]  /*18d0*/  IMAD.HI.U32 R10, R11, R55, RZ ;  /* 0x000000370b0a7227 */ /* 0x000fe200078e00ff */
[----:B------:R-:W-:-:S03]  /*18e0*/  ISETP.GE.AND P3, PT, R14, RZ, PT ;  /* 0x000000ff0e00720c */ /* 0x000fc60003f66270 */
[C---:B------:R-:W-:Y:S02]  /*18f0*/  IMAD R53, R4.reuse, R18, R53 ;  /* 0x0000001204357224 */ /* 0x040fe400078e0235 */
[----:B------:R-:W-:Y:S01]  /*1900*/  IMAD.MOV R10, RZ, RZ, -R10 ;  /* 0x000000ffff0a7224 */ /* 0x000fe200078e0a0a */
[----:B------:R-:W-:Y:S01]  /*1910*/  @!P0 IADD3 R49, R49, -R4, RZ ;  /* 0x8000000431318210 */ /* 0x000fe20007ffe0ff */
[----:B------:R-:W-:Y:S01]  /*1920*/  IMAD.MOV.U32 R47, RZ, RZ, R13 ;  /* 0x000000ffff2f7224 */ /* 0x000fe200078e000d */
[C---:B------:R-:W-:Y:S01]  /*1930*/  ISETP.GT.U32.AND P0, PT, R4.reuse, R53, PT ;  /* 0x000000350400720c */ /* 0x040fe20003f04070 */
[C---:B------:R-:W-:Y:S02]  /*1940*/  IMAD R55, R4.reuse, R10, R55 ;  /* 0x0000000a04377224 */ /* 0x040fe400078e0237 */
[----:B------:R-:W-:Y:S02]  /*1950*/  @!P6 IMAD.IADD R51, R51, 0x1, -R4 ;  /* 0x000000013333e824 */ /* 0x000fe400078e0a04 */
[----:B------:R-:W-:Y:S01]  /*1960*/  IMAD.HI.U32 R16, R11, R59, RZ ;  /* 0x0000003b0b107227 */ /* 0x000fe200078e00ff */
[----:B------:R-:W-:-:S03]  /*1970*/  ISETP.GT.U32.AND P6, PT, R4, R55, PT ;  /* 0x000000370400720c */ /* 0x000fc60003fc4070 */
[----:B------:R-:W-:Y:S02]  /*1980*/  @!P1 IMAD.MOV R47, RZ, RZ, -R47 ;  /* 0x000000ffff2f9224 */ /* 0x000fe400078e0a2f */
[----:B------:R-:W-:-:S04]  /*1990*/  IMAD.HI.U32 R18, R11, R61, RZ ;  /* 0x0000003d0b127227 */ /* 0x000fc800078e00ff */
[----:B------:R-:W-:Y:S01]  /*19a0*/  @!P0 IMAD.IADD R53, R53, 0x1, -R4 ;  /* 0x0000000135358824 */ /* 0x000fe200078e0a04 */
[C---:B------:R-:W-:Y:S01]  /*19b0*/  ISETP.GT.U32.AND P0, PT, R4.reuse, R51, PT ;  /* 0x000000330400720c */ /* 0x040fe20003f04070 */
[----:B------:R-:W-:Y:S02]  /*19c0*/  IMAD.MOV R16, RZ, RZ, -R16 ;  /* 0x000000ffff107224 */ /* 0x000fe400078e0a10 */
[----:B------:R-:W-:Y:S01]  /*19d0*/  @!P6 IMAD.IADD R55, R55, 0x1, -R4 ;  /* 0x000000013737e824 */ /* 0x000fe200078e0a04 */
[C---:B------:R-:W-:Y:S01]  /*19e0*/  ISETP.GT.U32.AND P6, PT, R4.reuse, R53, PT ;  /* 0x000000350400720c */ /* 0x040fe20003fc4070 */
[----:B------:R-:W-:Y:S02]  /*19f0*/  IMAD.MOV R18, RZ, RZ, -R18 ;  /* 0x000000ffff127224 */ /* 0x000fe400078e0a12 */
[C---:B------:R-:W-:Y:S01]  /*1a00*/  IMAD R59, R4.reuse, R16, R59 ;  /* 0x00000010043b7224 */ /* 0x040fe200078e023b */
[----:B------:R-:W-:Y:S01]  /*1a10*/  ISETP.GT.U32.AND P1, PT, R4, R55, PT ;  /* 0x000000370400720c */ /* 0x000fe20003f24070 */
[----:B------:R-:W-:Y:S01]  /*1a20*/  IMAD.HI.U32 R14, R11, R57, RZ ;  /* 0x000000390b0e7227 */ /* 0x000fe200078e00ff */
[----:B------:R-:W-:-:S03]  /*1a30*/  LOP3.LUT R16, R5, 0x3c, RZ, 0xfc, !PT ;  /* 0x0000003c05107812 */ /* 0x000fc600078efcff */
[C---:B------:R-:W-:Y:S01]  /*1a40*/  IMAD R61, R4.reuse, R18, R61 ;  /* 0x00000012043d7224 */ /* 0x040fe200078e023d */
[----:B------:R-:W-:Y:S01]  /*1a50*/  LOP3.LUT R18, R5, 0x32, RZ, 0xfc, !PT ;  /* 0x0000003205127812 */ /* 0x000fe200078efcff */
[----:B------:R-:W-:Y:S01]  /*1a60*/  IMAD.MOV R14, RZ, RZ, -R14 ;  /* 0x000000ffff0e7224 */ /* 0x000fe200078e0a0e */
[----:B------:R-:W-:Y:S01]  /*1a70*/  @!P0 IADD3 R51, R51, -R4, RZ ;  /* 0x8000000433338210 */ /* 0x000fe20007ffe0ff */
[--C-:B------:R-:W-:Y:S01]  /*1a80*/  @!P6 IMAD.IADD R53, R53, 0x1, -R4.reuse ;  /* 0x000000013535e824 */ /* 0x100fe200078e0a04 */
[C---:B------:R-:W-:Y:S01]  /*1a90*/  ISETP.GT.U32.AND P6, PT, R4.reuse, R59, PT ;  /* 0x0000003b0400720c */ /* 0x040fe20003fc4070 */
[C---:B------:R-:W-:Y:S01]  /*1aa0*/  IMAD R57, R4.reuse, R14, R57 ;  /* 0x0000000e04397224 */ /* 0x040fe200078e0239 */
[----:B------:R-:W-:Y:S01]  /*1ab0*/  IABS R63, R18 ;  /* 0x00000012003f7213 */ /* 0x000fe20000000000 */
[----:B------:R-:W-:Y:S01]  /*1ac0*/  @!P1 IMAD.IADD R55, R55, 0x1, -R4 ;  /* 0x0000000137379824 */ /* 0x000fe200078e0a04 */
[C---:B------:R-:W-:Y:S01]  /*1ad0*/  ISETP.GT.U32.AND P1, PT, R4.reuse, R61, PT ;  /* 0x0000003d0400720c */ /* 0x040fe20003f24070 */
[----:B------:R-:W-:Y:S01]  /*1ae0*/  IMAD.HI.U32 R13, R11, R67, RZ ;  /* 0x000000430b0d7227 */ /* 0x000fe200078e00ff */
[----:B------:R-:W-:-:S02]  /*1af0*/  ISETP.GT.U32.AND P0, PT, R4, R57, PT ;  /* 0x000000390400720c */ /* 0x000fc40003f04070 */
[----:B------:R-:W-:Y:S01]  /*1b00*/  IABS R73, R16 ;  /* 0x0000001000497213 */ /* 0x000fe20000000000 */
[----:B------:R-:W-:Y:S01]  /*1b10*/  IMAD.HI.U32 R10, R11, R63, RZ ;  /* 0x0000003f0b0a7227 */ /* 0x000fe200078e00ff */
[----:B------:R-:W-:-:S03]  /*1b20*/  @!P4 IADD3 R53, -R53, RZ, RZ ;  /* 0x000000ff3535c210 */ /* 0x000fc60007ffe1ff */
[----:B------:R-:W-:Y:S02]  /*1b30*/  @!P6 IMAD.IADD R59, R59, 0x1, -R4 ;  /* 0x000000013b3be824 */ /* 0x000fe400078e0a04 */
[----:B------:R-:W-:Y:S02]  /*1b40*/  IMAD.MOV R14, RZ, RZ, -R10 ;  /* 0x000000ffff0e7224 */ /* 0x000fe400078e0a0a */
[--C-:B------:R-:W-:Y:S01]  /*1b50*/  @!P1 IMAD.IADD R61, R61, 0x1, -R4.reuse ;  /* 0x000000013d3d9824 */ /* 0x100fe200078e0a04 */
[C---:B------:R-:W-:Y:S01]  /*1b60*/  ISETP.GT.U32.AND P1, PT, R4.reuse, R59, PT ;  /* 0x0000003b0400720c */ /* 0x040fe20003f24070 */
[C---:B------:R-:W-:Y:S02]  /*1b70*/  IMAD R63, R4.reuse, R14, R63 ;  /* 0x0000000e043f7224 */ /* 0x040fe400078e023f */
[----:B------:R-:W-:Y:S02]  /*1b80*/  @!P0 IMAD.IADD R57, R57, 0x1, -R4 ;  /* 0x0000000139398824 */ /* 0x000fe400078e0a04 */
[----:B------:R-:W-:Y:S01]  /*1b90*/  IMAD.MOV R13, RZ, RZ, -R13 ;  /* 0x000000ffff0d7224 */ /* 0x000fe200078e0a0d */
[C---:B------:R-:W-:Y:S01]  /*1ba0*/  ISETP.GT.U32.AND P0, PT, R4.reuse, R63, PT ;  /* 0x0000003f0400720c */ /* 0x040fe20003f04070 */
[----:B------:R-:W-:Y:S01]  /*1bb0*/  IMAD.HI.U32 R5, R11, R71, RZ ;  /* 0x000000470b057227 */ /* 0x000fe200078e00ff */
[----:B------:R-:W-:-:S03]  /*1bc0*/  ISETP.GT.U32.AND P6, PT, R4, R57, PT ;  /* 0x000000390400720c */ /* 0x000fc60003fc4070 */
[C---:B------:R-:W-:Y:S01]  /*1bd0*/  IMAD R67, R4.reuse, R13, R67 ;  /* 0x0000000d04437224 */ /* 0x040fe200078e0243 */
[----:B------:R-:W-:Y:S01]  /*1be0*/  IADD3 R5, -R5, RZ, RZ ;  /* 0x000000ff05057210 */ /* 0x000fe20007ffe1ff */
[----:B------:R-:W-:Y:S01]  /*1bf0*/  IMAD.HI.U32 R10, R11, R65, RZ ;  /* 0x000000410b0a7227 */ /* 0x000fe200078e00ff */
[----:B------:R-:W-:Y:S02]  /*1c00*/  @!P1 IADD3 R59, R59, -R4, RZ ;  /* 0x800000043b3b9210 */ /* 0x000fe40007ffe0ff */
[C---:B------:R-:W-:Y:S01]  /*1c10*/  ISETP.GT.U32.AND P1, PT, R4.reuse, R67, PT ;  /* 0x000000430400720c */ /* 0x040fe20003f24070 */
[----:B------:R-:W-:Y:S01]  /*1c20*/  @!P2 IMAD.MOV R49, RZ, RZ, -R49 ;  /* 0x000000ffff31a224 */ /* 0x000fe200078e0a31 */
[----:B------:R-:W-:Y:S01]  /*1c30*/  ISETP.GT.U32.AND P2, PT, R4, R61, PT ;  /* 0x0000003d0400720c */ /* 0x000fe20003f44070 */
[----:B------:R-:W-:Y:S01]  /*1c40*/  IMAD.HI.U32 R14, R11, R69, RZ ;  /* 0x000000450b0e7227 */ /* 0x000fe200078e00ff */
[----:B------:R-:W-:-:S03]  /*1c50*/  IABS R13, R3 ;  /* 0x00000003000d7213 */ /* 0x000fc60000000000 */
[----:B------:R-:W-:Y:S02]  /*1c60*/  IMAD.MOV R10, RZ, RZ, -R10 ;  /* 0x000000ffff0a7224 */ /* 0x000fe400078e0a0a */
[----:B------:R-:W-:-:S04]  /*1c70*/  IMAD.HI.U32 R11, R11, R73, RZ ;  /* 0x000000490b0b7227 */ /* 0x000fc800078e00ff */
[C---:B------:R-:W-:Y:S01]  /*1c80*/  IMAD R71, R4.reuse, R5, R71 ;  /* 0x0000000504477224 */ /* 0x040fe200078e0247 */
[----:B------:R-:W-:Y:S01]  /*1c90*/  @!P1 IADD3 R67, R67, -R4, RZ ;  /* 0x8000000443439210 */ /* 0x000fe20007ffe0ff */
[----:B------:R-:W-:Y:S02]  /*1ca0*/  IMAD.MOV R14, RZ, RZ, -R14 ;  /* 0x000000ffff0e7224 */ /* 0x000fe400078e0a0e */
[C---:B------:R-:W-:Y:S02]  /*1cb0*/  IMAD R65, R4.reuse, R10, R65 ;  /* 0x0000000a04417224 */ /* 0x040fe400078e0241 */
[----:B------:R-:W-:Y:S02]  /*1cc0*/  @!P0 IMAD.IADD R63, R63, 0x1, -R4 ;  /* 0x000000013f3f8824 */ /* 0x000fe400078e0a04 */
[----:B------:R-:W-:Y:S02]  /*1cd0*/  VIADD R5, R3, 0x100 ;  /* 0x0000010003057836 */ /* 0x000fe40000000000 */
[----:B------:R-:W-:Y:S01]  /*1ce0*/  IMAD.MOV R10, RZ, RZ, -R11 ;  /* 0x000000ffff0a7224 */ /* 0x000fe200078e0a0b */
[C---:B------:R-:W-:Y:S01]  /*1cf0*/  ISETP.GT.U32.AND P0, PT, R4.reuse, R63, PT ;  /* 0x0000003f0400720c */ /* 0x040fe20003f04070 */
[C---:B------:R-:W-:Y:S01]  /*1d00*/  IMAD R69, R4.reuse, R14, R69 ;  /* 0x0000000e04457224 */ /* 0x040fe200078e0245 */
[----:B------:R-:W-:Y:S01]  /*1d10*/  IABS R14, R5 ;  /* 0x00000005000e7213 */ /* 0x000fe20000000000 */
[----:B------:R-:W-:-:S02]  /*1d20*/  IMAD R73, R4, R10, R73 ;  /* 0x0000000a04497224 */ /* 0x000fc400078e0249 */
[----:B------:R-:W-:Y:S02]  /*1d30*/  IMAD.MOV.U32 R11, RZ, RZ, R13 ;  /* 0x000000ffff0b7224 */ /* 0x000fe400078e000d */
[----:B------:R-:W-:Y:S01]  /*1d40*/  @!P2 IMAD.IADD R61, R61, 0x1, -R4 ;  /* 0x000000013d3da824 */ /* 0x000fe200078e0a04 */
[C---:B------:R-:W-:Y:S01]  /*1d50*/  ISETP.GT.U32.AND P2, PT, R4.reuse, R69, PT ;  /* 0x000000450400720c */ /* 0x040fe20003f44070 */
[----:B------:R-:W-:Y:S01]  /*1d60*/  IMAD.MOV.U32 R13, RZ, RZ, R14 ;  /* 0x000000ffff0d7224 */ /* 0x000fe200078e000e */
[----:B------:R-:W-:Y:S01]  /*1d70*/  ISETP.GT.U32.AND P1, PT, R4, R73, PT ;  /* 0x000000490400720c */ /* 0x000fe20003f24070 */
[----:B------:R-:W-:-:S04]  /*1d80*/  IMAD.HI.U32 R10, R9, R11, RZ ;  /* 0x0000000b090a7227 */ /* 0x000fc800078e00ff */
[----:B------:R-:W-:-:S04]  /*1d90*/  IMAD.HI.U32 R9, R9, R13, RZ ;  /* 0x0000000d09097227 */ /* 0x000fc800078e00ff */
[----:B------:R-:W-:Y:S02]  /*1da0*/  IMAD.MOV R10, RZ, RZ, -R10 ;  /* 0x000000ffff0a7224 */ /* 0x000fe400078e0a0a */
[--C-:B------:R-:W-:Y:S01]  /*1db0*/  @!P6 IMAD.IADD R57, R57, 0x1, -R4.reuse ;  /* 0x000000013939e824 */ /* 0x100fe200078e0a04 */
[C---:B------:R-:W-:Y:S01]  /*1dc0*/  ISETP.GT.U32.AND P6, PT, R4.reuse, R65, PT ;  /* 0x000000410400720c */ /* 0x040fe20003fc4070 */
[----:B------:R-:W-:Y:S01]  /*1dd0*/  @!P0 IMAD.IADD R63, R63, 0x1, -R4 ;  /* 0x000000013f3f8824 */ /* 0x000fe200078e0a04 */
[----:B------:R-:W-:Y:S01]  /*1de0*/  ISETP.GT.U32.AND P0, PT, R4, R71, PT ;  /* 0x000000470400720c */ /* 0x000fe20003f04070 */
[----:B------:R-:W-:Y:S02]  /*1df0*/  IMAD.MOV R14, RZ, RZ, -R9 ;  /* 0x000000ffff0e7224 */ /* 0x000fe400078e0a09 */
[----:B------:R-:W-:Y:S01]  /*1e00*/  IMAD R9, R6, R10, R11 ;  /* 0x0000000a06097224 */ /* 0x000fe200078e020b */
[----:B------:R-:W-:Y:S01]  /*1e10*/  SHF.R.S32.HI R10, RZ, 0x7, R152 ;  /* 0x00000007ff0a7819 */ /* 0x000fe20000011498 */
[--C-:B------:R-:W-:Y:S01]  /*1e20*/  @!P2 IMAD.IADD R69, R69, 0x1, -R4.reuse ;  /* 0x000000014545a824 */ /* 0x100fe200078e0a04 */
[----:B------:R-:W-:Y:S01]  /*1e30*/  ISETP.GE.AND P2, PT, R22, RZ, PT ;  /* 0x000000ff1600720c */ /* 0x000fe20003f46270 */
[--C-:B------:R-:W-:Y:S01]  /*1e40*/  @!P1 IMAD.IADD R73, R73, 0x1, -R4.reuse ;  /* 0x0000000149499824 */ /* 0x100fe200078e0a04 */
[C---:B------:R-:W-:Y:S01]  /*1e50*/  ISETP.GT.U32.AND P1, PT, R6.reuse, R9, PT ;  /* 0x000000090600720c */ /* 0x040fe20003f24070 */
[----:B------:R-:W-:Y:S01]  /*1e60*/  IMAD R11, R6, R14, R13 ;  /* 0x0000000e060b7224 */ /* 0x000fe200078e020d */
[----:B------:R-:W-:Y:S01]  /*1e70*/  SGXT R13, R10, 0x1 ;  /* 0x000000010a0d781a */ /* 0x000fe20000000200 */
[--C-:B------:R-:W-:Y:S01]  /*1e80*/  @!P6 IMAD.IADD R65, R65, 0x1, -R4.reuse ;  /* 0x000000014141e824 */ /* 0x100fe200078e0a04 */
[----:B------:R-:W-:Y:S01]  /*1e90*/  ISETP.GE.AND P6, PT, R20, RZ, PT ;  /* 0x000000ff1400720c */ /* 0x000fe20003fc6270 */
[----:B------:R-:W-:Y:S01]  /*1ea0*/  @!P0 IMAD.IADD R71, R71, 0x1, -R4 ;  /* 0x0000000147478824 */ /* 0x000fe200078e0a04 */
[----:B------:R-:W-:Y:S01]  /*1eb0*/  ISETP.GT.U32.AND P4, PT, R6, R11, PT ;  /* 0x0000000b0600720c */ /* 0x000fe20003f84070 */
[----:B------:R-:W-:Y:S01]  /*1ec0*/  @!P5 IMAD.MOV R51, RZ, RZ, -R51 ;  /* 0x000000ffff33d224 */ /* 0x000fe200078e0a33 */
[----:B------:R-:W-:Y:S01]  /*1ed0*/  ISETP.GE.AND P0, PT, R24, RZ, PT ;  /* 0x000000ff1800720c */ /* 0x000fe20003f06270 */
[----:B------:R-:W-:Y:S01]  /*1ee0*/  @!P3 IMAD.MOV R55, RZ, RZ, -R55 ;  /* 0x000000ffff37b224 */ /* 0x000fe200078e0a37 */
[C---:B------:R-:W-:Y:S01]  /*1ef0*/  ISETP.GT.U32.AND P5, PT, R4.reuse, R67, PT ;  /* 0x000000430400720c */ /* 0x040fe20003fa4070 */
[----:B------:R-:W-:Y:S01]  /*1f00*/  @!P2 IMAD.MOV R59, RZ, RZ, -R59 ;  /* 0x000000ffff3ba224 */ /* 0x000fe200078e0a3b */
[C---:B------:R-:W-:Y:S01]  /*1f10*/  ISETP.GT.U32.AND P2, PT, R4.reuse, R71, PT ;  /* 0x000000470400720c */ /* 0x040fe20003f44070 */
[----:B------:R-:W-:Y:S01]  /*1f20*/  @!P1 IMAD.IADD R9, R9, 0x1, -R6 ;  /* 0x0000000109099824 */ /* 0x000fe200078e0a06 */
[----:B------:R-:W-:-:S02]  /*1f30*/  ISETP.GT.U32.AND P1, PT, R4, R73, PT ;  /* 0x000000490400720c */ /* 0x000fc40003f24070 */
[C---:B------:R-:W-:Y:S01]  /*1f40*/  ISETP.GT.U32.AND P3, PT, R4.reuse, R65, PT ;  /* 0x000000410400720c */ /* 0x040fe20003f64070 */
[----:B------:R-:W-:Y:S01]  /*1f50*/  @!P6 IMAD.MOV R57, RZ, RZ, -R57 ;  /* 0x000000ffff39e224 */ /* 0x000fe200078e0a39 */
[----:B------:R-:W-:Y:S01]  /*1f60*/  ISETP.GT.U32.AND P6, PT, R4, R69, PT ;  /* 0x000000450400720c */ /* 0x000fe20003fc4070 */
[----:B------:R-:W-:Y:S01]  /*1f70*/  @!P4 IMAD.IADD R11, R11, 0x1, -R6 ;  /* 0x000000010b0bc824 */ /* 0x000fe200078e0a06 */
[----:B------:R-:W-:Y:S01]  /*1f80*/  ISETP.GT.U32.AND P4, PT, R6, R9, PT ;  /* 0x000000090600720c */ /* 0x000fe20003f84070 */
[----:B------:R-:W-:Y:S01]  /*1f90*/  @!P0 IMAD.MOV R61, RZ, RZ, -R61 ;  /* 0x000000ffff3d8224 */ /* 0x000fe200078e0a3d */
[----:B------:R-:W-:Y:S01]  /*1fa0*/  LOP3.LUT R8, R8, 0x90, R13, 0x78, !PT ;  /* 0x0000009008087812 */ /* 0x000fe200078e780d */
[--C-:B------:R-:W-:Y:S01]  /*1fb0*/  @!P5 IMAD.IADD R67, R67, 0x1, -R4.reuse ;  /* 0x000000014343d824 */ /* 0x100fe200078e0a04 */
[----:B------:R-:W-:Y:S01]  /*1fc0*/  ISETP.GT.U32.AND P0, PT, R6, R11, PT ;  /* 0x0000000b0600720c */ /* 0x000fe20003f04070 */
[--C-:B------:R-:W-:Y:S01]  /*1fd0*/  @!P2 IMAD.IADD R71, R71, 0x1, -R4.reuse ;  /* 0x000000014747a824 */ /* 0x100fe200078e0a04 */
[----:B------:R-:W-:Y:S01]  /*1fe0*/  ISETP.GE.AND P2, PT, R30, RZ, PT ;  /* 0x000000ff1e00720c */ /* 0x000fe20003f46270 */
[--C-:B------:R-:W-:Y:S01]  /*1ff0*/  @!P1 IMAD.IADD R73, R73, 0x1, -R4.reuse ;  /* 0x0000000149499824 */ /* 0x100fe200078e0a04 */
[----:B------:R-:W-:Y:S01]  /*2000*/  ISETP.GE.AND P1, PT, R32, RZ, PT ;  /* 0x000000ff2000720c */ /* 0x000fe20003f26270 */
[----:B------:R1:W-:Y:S01]  /*2010*/  STL [R1+0x73c], R8 ;  /* 0x00073c0801007387 */ /* 0x0003e20000100800 */
[----:B------:R-:W-:Y:S01]  /*2020*/  ISETP.GE.AND P5, PT, R26, RZ, PT ;  /* 0x000000ff1a00720c */ /* 0x000fe20003fa6270 */
[----:B------:R-:W-:Y:S01]  /*2030*/  @!P6 IMAD.IADD R69, R69, 0x1, -R4 ;  /* 0x000000014545e824 */ /* 0x000fe200078e0a04 */
[----:B------:R-:W-:Y:S01]  /*2040*/  @!P3 IADD3 R65, R65, -R4, RZ ;  /* 0x800000044141b210 */ /* 0x000fe20007ffe0ff */
[--C-:B------:R-:W-:Y:S01]  /*2050*/  @!P4 IMAD.IADD R9, R9, 0x1, -R6.reuse ;  /* 0x000000010909c824 */ /* 0x100fe200078e0a06 */
[----:B------:R-:W-:Y:S01]  /*2060*/  ISETP.GE.AND P3, PT, R18, RZ, PT ;  /* 0x000000ff1200720c */ /* 0x000fe20003f66270 */
[----:B------:R-:W-:Y:S01]  /*2070*/  STL.64 [R1+0xa48], R188 ;  /* 0x000a48bc01007387 */ /* 0x000fe20000100a00 */
[----:B------:R-:W-:Y:S01]  /*2080*/  ISETP.GE.AND P6, PT, R28, RZ, PT ;  /* 0x000000ff1c00720c */ /* 0x000fe20003fc6270 */
[----:B------:R-:W-:Y:S01]  /*2090*/  @!P0 IMAD.IADD R11, R11, 0x1, -R6 ;  /* 0x000000010b0b8824 */ /* 0x000fe200078e0a06 */
[----:B------:R-:W-:Y:S01]  /*20a0*/  ISETP.GE.AND P4, PT, R16, RZ, PT ;  /* 0x000000ff1000720c */ /* 0x000fe20003f86270 */
[----:B------:R-:W-:Y:S01]  /*20b0*/  @!P2 IMAD.MOV R69, RZ, RZ, -R69 ;  /* 0x000000ffff45a224 */ /* 0x000fe200078e0a45 */
[----:B------:R-:W-:Y:S01]  /*20c0*/  ISETP.GE.AND P2, PT, R3, RZ, PT ;  /* 0x000000ff0300720c */ /* 0x000fe20003f46270 */
[----:B------:R-:W-:Y:S01]  /*20d0*/  @!P1 IMAD.MOV R71, RZ, RZ, -R71 ;  /* 0x000000ffff479224 */ /* 0x000fe200078e0a47 */
[----:B------:R-:W-:Y:S01]  /*20e0*/  ISETP.GE.AND P1, PT, R5, RZ, PT ;  /* 0x000000ff0500720c */ /* 0x000fe20003f26270 */
[----:B------:R-:W-:Y:S01]  /*20f0*/  @!P5 IMAD.MOV R65, RZ, RZ, -R65 ;  /* 0x000000ffff41d224 */ /* 0x000fe200078e0a41 */
[----:B------:R-:W-:-:S02]  /*2100*/  ISETP.NE.AND P0, PT, R189, RZ, PT ;  /* 0x000000ffbd00720c */ /* 0x000fc40003f05270 */
[----:B------:R-:W-:Y:S02]  /*2110*/  LOP3.LUT R6, RZ, R189, RZ, 0x33, !PT ;  /* 0x000000bdff067212 */ /* 0x000fe400078e33ff */
[----:B------:R-:W-:Y:S01]  /*2120*/  LEA R78, P5, R169, UR4, 0x2 ;  /* 0x00000004a94e7c11 */ /* 0x000fe2000f8a10ff */
[----:B------:R-:W-:Y:S01]  /*2130*/  @!P6 IMAD.MOV R67, RZ, RZ, -R67 ;  /* 0x000000ffff43e224 */ /* 0x000fe200078e0a43 */
[----:B------:R-:W-:Y:S01]  /*2140*/  @!P3 IADD3 R63, -R63, RZ, RZ ;  /* 0x000000ff3f3fb210 */ /* 0x000fe20007ffe1ff */
[----:B------:R-:W-:Y:S01]  /*2150*/  @!P4 IMAD.MOV R73, RZ, RZ, -R73 ;  /* 0x000000ffff49c224 */ /* 0x000fe200078e0a49 */
[----:B------:R-:W-:Y:S01]  /*2160*/  ISETP.NE.AND P3, PT, R188, RZ, PT ;  /* 0x000000ffbc00720c */ /* 0x000fe20003f65270 */
[----:B------:R-:W-:Y:S01]  /*2170*/  @!P2 IMAD.MOV R9, RZ, RZ, -R9 ;  /* 0x000000ffff09a224 */ /* 0x000fe200078e0a09 */
[----:B------:R-:W-:Y:S01]  /*2180*/  LOP3.LUT R4, RZ, R188, RZ, 0x33, !PT ;  /* 0x000000bcff047212 */ /* 0x000fe200078e33ff */
[----:B------:R-:W3:Y:S01]  /*2190*/  S2UR UR4, SR_CgaCtaId ;  /* 0x00000000000479c3 */ /* 0x000ee20000008800 */
[----:B------:R-:W-:-:S02]  /*21a0*/  SEL R12, R6, R12, !P0 ;  /* 0x0000000c060c7207 */ /* 0x000fc40004000000 */
[C---:B-1----:R-:W-:Y:S02]  /*21b0*/  SEL R8, R6.reuse, R17, !P0 ;  /* 0x0000001106087207 */ /* 0x042fe40004000000 */
[----:B------:R-:W-:Y:S02]  /*21c0*/  @!P1 IADD3 R11, -R11, RZ, RZ ;  /* 0x000000ff0b0b9210 */ /* 0x000fe40007ffe1ff */
[C---:B------:R-:W-:Y:S02]  /*21d0*/  SEL R15, R6.reuse, R15, !P0 ;  /* 0x0000000f060f7207 */ /* 0x040fe40004000000 */
[C---:B------:R-:W-:Y:S02]  /*21e0*/  SEL R17, R6.reuse, R35, !P0 ;  /* 0x0000002306117207 */ /* 0x040fe40004000000 */
[C---:B------:R-:W-:Y:S02]  /*21f0*/  SEL R19, R6.reuse, R19, !P0 ;  /* 0x0000001306137207 */ /* 0x040fe40004000000 */
[----:B------:R-:W-:-:S02]  /*2200*/  SEL R10, R6, R21, !P0 ;  /* 0x00000015060a7207 */ /* 0x000fc40004000000 */
[C---:B------:R-:W-:Y:S02]  /*2210*/  SEL R35, R6.reuse, R49, !P0 ;  /* 0x0000003106237207 */ /* 0x040fe40004000000 */
[----:B------:R-:W-:Y:S01]  /*2220*/  LEA.HI.X.SX32 R90, R169, UR5, 0x2, P5 ;  /* 0x00000005a95a7c11 */ /* 0x000fe2000a8f16ff */
[----:B------:R-:W-:Y:S01]  /*2230*/  ULDC UR5, c[0x0][0x240] ;  /* 0x0000900000057ab9 */ /* 0x000fe20000000800 */
[----:B------:R-:W-:Y:S01]  /*2240*/  SEL R20, R6, R37, !P0 ;  /* 0x0000002506147207 */ /* 0x000fe20004000000 */
[----:B------:R-:W-:Y:S01]  /*2250*/  IMAD R8, R8, UR5, RZ ;  /* 0x0000000508087c24 */ /* 0x000fe2000f8e02ff */
[----:B------:R-:W-:Y:S01]  /*2260*/  SEL R21, R6, R39, !P0 ;  /* 0x0000002706157207 */ /* 0x000fe20004000000 */
[----:B------:R-:W-:Y:S01]  /*2270*/  IMAD R10, R10, UR5, RZ ;  /* 0x000000050a0a7c24 */ /* 0x000fe2000f8e02ff */
[C---:B------:R-:W-:Y:S01]  /*2280*/  SEL R24, R6.reuse, R45, !P0 ;  /* 0x0000002d06187207 */ /* 0x040fe20004000000 */
        /* <DEDUP_REMOVED lines=9> */
[C---:B------:R-:W-:Y:S01]  /*2320*/  SEL R14, R6.reuse, R29, !P0 ;  /* 0x0000001d060e7207 */ /* 0x040fe20004000000 */
[----:B------:R-:W-:Y:S01]  /*2330*/  IMAD R49, R49, UR16, RZ ;  /* 0x0000001031317c24 */ /* 0x000fe2000f8e02ff */
[C---:B------:R-:W-:Y:S01]  /*2340*/  SEL R31, R6.reuse, R31, !P0 ;  /* 0x0000001f061f7207 */ /* 0x040fe20004000000 */
[----:B------:R-:W-:Y:S01]  /*2350*/  IMAD R13, R13, UR5, RZ ;  /* 0x000000050d0d7c24 */ /* 0x000fe2000f8e02ff */
[----:B------:R-:W-:Y:S01]  /*2360*/  SEL R16, R6, R33, !P0 ;  /* 0x0000002106107207 */ /* 0x000fe20004000000 */
[----:B------:R-:W-:Y:S01]  /*2370*/  IMAD R14, R14, UR5, RZ ;  /* 0x000000050e0e7c24 */ /* 0x000fe2000f8e02ff */
[----:B------:R-:W-:Y:S01]  /*2380*/  SEL R22, R6, R41, !P0 ;  /* 0x0000002906167207 */ /* 0x000fe20004000000 */
[----:B------:R-:W-:Y:S01]  /*2390*/  IMAD R169, R168, 0x5e, RZ ;  /* 0x0000005ea8a97824 */ /* 0x000fe200078e02ff */
[----:B------:R-:W-:Y:S01]  /*23a0*/  SEL R43, R6, R43, !P0 ;  /* 0x0000002b062b7207 */ /* 0x000fe20004000000 */
[----:B------:R-:W-:Y:S01]  /*23b0*/  IMAD R16, R16, UR5, RZ ;  /* 0x0000000510107c24 */ /* 0x000fe2000f8e02ff */
[----:B------:R-:W-:Y:S01]  /*23c0*/  SEL R47, R6, R47, !P0 ;  /* 0x0000002f062f7207 */ /* 0x000fe20004000000 */
[----:B------:R-:W-:Y:S01]  /*23d0*/  IMAD R22, R22, UR7, RZ ;  /* 0x0000000716167c24 */ /* 0x000fe2000f8e02ff */
[C---:B------:R-:W-:Y:S01]  /*23e0*/  SEL R37, R6.reuse, R51, !P0 ;  /* 0x0000003306257207 */ /* 0x040fe20004000000 */
[----:B------:R-:W-:Y:S01]  /*23f0*/  ULDC.64 UR6, c[0x0][0x210] ;  /* 0x0000840000067ab9 */ /* 0x000fe20000000a00 */
[----:B------:R-:W-:-:S02]  /*2400*/  SEL R39, R6, R53, !P0 ;  /* 0x0000003506277207 */ /* 0x000fc40004000000 */
[C---:B------:R-:W-:Y:S01]  /*2410*/  SEL R45, R6.reuse, R55, !P0 ;  /* 0x00000037062d7207 */ /* 0x040fe20004000000 */
[----:B------:R-:W-:Y:S01]  /*2420*/  IMAD R37, R37, UR12, RZ ;  /* 0x0000000c25257c24 */ /* 0x000fe2000f8e02ff */
[C---:B------:R-:W-:Y:S01]  /*2430*/  SEL R57, R6.reuse, R57, !P0 ;  /* 0x0000003906397207 */ /* 0x040fe20004000000 */
[----:B------:R-:W-:Y:S01]  /*2440*/  IMAD R39, R39, UR13, RZ ;  /* 0x0000000d27277c24 */ /* 0x000fe2000f8e02ff */
[C---:B------:R-:W-:Y:S01]  /*2450*/  SEL R59, R6.reuse, R61, !P0 ;  /* 0x0000003d063b7207 */ /* 0x040fe20004000000 */
[----:B------:R-:W-:Y:S01]  /*2460*/  IMAD R45, R45, UR14, RZ ;  /* 0x0000000e2d2d7c24 */ /* 0x000fe2000f8e02ff */
[C---:B------:R-:W-:Y:S02]  /*2470*/  SEL R79, R6.reuse, R63, !P0 ;  /* 0x0000003f064f7207 */ /* 0x040fe40004000000 */
[C---:B------:R-:W-:Y:S01]  /*2480*/  SEL R83, R6.reuse, R65, !P0 ;  /* 0x0000004106537207 */ /* 0x040fe20004000000 */
        /* <DEDUP_REMOVED lines=13> */
[----:B------:R-:W-:Y:S01]  /*2560*/  SEL R6, R6, R7, !P0 ;  /* 0x0000000706067207 */ /* 0x000fe20004000000 */
[----:B------:R-:W-:Y:S01]  /*2570*/  IMAD R7, R15, UR5, RZ ;  /* 0x000000050f077c24 */ /* 0x000fe2000f8e02ff */
[-C--:B------:R-:W-:Y:S01]  /*2580*/  LEA R68, P3, R8, R78.reuse, 0x2 ;  /* 0x0000004e08447211 */ /* 0x080fe200078610ff */
[----:B------:R-:W-:Y:S01]  /*2590*/  IMAD R11, R23, UR5, RZ ;  /* 0x00000005170b7c24 */ /* 0x000fe2000f8e02ff */
[CC--:B------:R-:W-:Y:S01]  /*25a0*/  LEA R42, P0, R4.reuse, R78.reuse, 0x2 ;  /* 0x0000004e042a7211 */ /* 0x0c0fe200078010ff */
[----:B------:R-:W-:Y:S01]  /*25b0*/  IMAD R12, R25, UR5, RZ ;  /* 0x00000005190c7c24 */ /* 0x000fe2000f8e02ff */
[-C--:B------:R-:W-:Y:S01]  /*25c0*/  LEA R52, P2, R7, R78.reuse, 0x2 ;  /* 0x0000004e07347211 */ /* 0x080fe200078410ff */
[----:B------:R-:W-:Y:S01]  /*25d0*/  IMAD R15, R31, UR5, RZ ;  /* 0x000000051f0f7c24 */ /* 0x000fe2000f8e02ff */
[----:B------:R-:W-:Y:S01]  /*25e0*/  LEA R54, P4, R9, R78, 0x2 ;  /* 0x0000004e09367211 */ /* 0x000fe200078810ff */
[----:B------:R-:W-:Y:S01]  /*25f0*/  IMAD R23, R43, UR8, RZ ;  /* 0x000000082b177c24 */ /* 0x000fe2000f8e02ff */
[----:B------:R-:W-:Y:S01]  /*2600*/  LEA.HI.X.SX32 R43, R4, R90, 0x2, P0 ;  /* 0x0000005a042b7211 */ /* 0x000fe200000f16ff */
[----:B------:R-:W-:Y:S01]  /*2610*/  IMAD R25, R47, UR10, RZ ;  /* 0x0000000a2f197c24 */ /* 0x000fe2000f8e02ff */
[-C--:B------:R-:W-:Y:S01]  /*2620*/  LEA R40, P5, R10, R78.reuse, 0x2 ;  /* 0x0000004e0a287211 */ /* 0x080fe200078a10ff */
[----:B------:R-:W-:Y:S01]  /*2630*/  IMAD R47, R57, UR15, RZ ;  /* 0x0000000f392f7c24 */ /* 0x000fe2000f8e02ff */
[-C--:B------:R-:W-:Y:S01]  /*2640*/  LEA R56, P6, R11, R78.reuse, 0x2 ;  /* 0x0000004e0b387211 */ /* 0x080fe200078c10ff */
[----:B------:R-:W-:Y:S01]  /*2650*/  IMAD R87, R87, UR22, RZ ;  /* 0x0000001657577c24 */ /* 0x000fe2000f8e02ff */
[----:B------:R-:W-:Y:S01]  /*2660*/  LEA R72, P0, R12, R78, 0x2 ;  /* 0x0000004e0c487211 */ /* 0x000fe200078010ff */
[----:B------:R-:W-:Y:S01]  /*2670*/  IMAD R88, R88, UR23, RZ ;  /* 0x0000001758587c24 */ /* 0x000fe2000f8e02ff */
[-C--:B------:R-:W-:Y:S01]  /*2680*/  LEA.HI.X.SX32 R53, R7, R90.reuse, 0x2, P2 ;  /* 0x0000005a07357211 */ /* 0x080fe200010f16ff */
[----:B------:R-:W-:Y:S01]  /*2690*/  IMAD R6, R6, UR24, RZ ;  /* 0x0000001806067c24 */ /* 0x000fe2000f8e02ff */
[----:B------:R-:W-:Y:S01]  /*26a0*/  LEA.HI.X.SX32 R69, R8, R90, 0x2, P3 ;  /* 0x0000005a08457211 */ /* 0x000fe200018f16ff */
[----:B------:R-:W-:Y:S01]  /*26b0*/  VIADD R4, R93, 0xfffffffe ;  /* 0xfffffffe5d047836 */ /* 0x000fe20000000000 */
[-C--:B------:R-:W-:Y:S01]  /*26c0*/  LEA R76, P1, R13, R78.reuse, 0x2 ;  /* 0x0000004e0d4c7211 */ /* 0x080fe200078210ff */
[----:B------:R-:W-:Y:S01]  /*26d0*/  ULDC UR5, c[0x0][0x234] ;  /* 0x00008d0000057ab9 */ /* 0x000fe20000000800 */
[-C--:B------:R-:W-:Y:S01]  /*26e0*/  LEA R18, P2, R14, R78.reuse, 0x2 ;  /* 0x0000004e0e127211 */ /* 0x080fe200078410ff */
[----:B------:R-:W-:Y:S01]  /*26f0*/  VIADD R7, R95, 0xfffffffc ;  /* 0xfffffffc5f077836 */ /* 0x000fe20000000000 */
[----:B------:R-:W-:Y:S01]  /*2700*/  LEA R50, P3, R15, R78, 0x2 ;  /* 0x0000004e0f327211 */ /* 0x000fe200078610ff */
[----:B------:R-:W-:Y:S01]  /*2710*/  VIADD R8, R96, 0xffffffdf ;  /* 0xffffffdf60087836 */ /* 0x000fe20000000000 */
[----:B------:R-:W-:Y:S01]  /*2720*/  LEA.HI.X.SX32 R55, R9, R90, 0x2, P4 ;  /* 0x0000005a09377211 */ /* 0x000fe200020f16ff */
[----:B------:R-:W-:Y:S01]  /*2730*/  UMOV UR10, 0x400 ;  /* 0x00000400000a7882 */ /* 0x000fe20000000000 */
[----:B------:R-:W-:Y:S01]  /*2740*/  LEA R60, P4, R16, R78, 0x2 ;  /* 0x0000004e103c7211 */ /* 0x000fe200078810ff */
[----:B---3--:R-:W-:Y:S01]  /*2750*/  ULEA UR10, UR4, UR10, 0x18 ;  /* 0x0000000a040a7291 */ /* 0x008fe2000f8ec03f */
[----:B------:R-:W-:Y:S01]  /*2760*/  LEA.HI.X.SX32 R41, R10, R90, 0x2, P5 ;  /* 0x0000005a0a297211 */ /* 0x000fe200028f16ff */
[----:B------:R-:W-:Y:S01]  /*2770*/  ULDC.64 UR8, c[0x0][0x208] ;  /* 0x0000820000087ab9 */ /* 0x000fe20000000a00 */
[----:B------:R-:W-:Y:S01]  /*2780*/  LEA R26, P5, R17, R78, 0x2 ;  /* 0x0000004e111a7211 */ /* 0x000fe200078a10ff */
[----:B------:R-:W1:Y:S01]  /*2790*/  LDC R10, c[0x0][0x230] ;  /* 0x00008c00ff0a7b82 */ /* 0x000e620000000800 */
[-C--:B------:R-:W-:Y:S01]  /*27a0*/  LEA.HI.X.SX32 R57, R11, R90.reuse, 0x2, P6 ;  /* 0x0000005a0b397211 */ /* 0x080fe200030f16ff */
[----:B------:R-:W-:Y:S01]  /*27b0*/  VIADD R9, R2, UR10 ;  /* 0x0000000a02097c36 */ /* 0x000fe20008000000 */
[----:B------:R-:W-:Y:S01]  /*27c0*/  LEA.HI.X.SX32 R73, R12, R90, 0x2, P0 ;  /* 0x0000005a0c497211 */ /* 0x000fe200000f16ff */
[----:B------:R-:W-:Y:S01]  /*27d0*/  ULDC UR4, c[0x0][0x230] ;  /* 0x00008c0000047ab9 */ /* 0x000fe20000000800 */
[----:B------:R-:W-:-:S02]  /*27e0*/  LEA R62, P6, R20, R78, 0x2 ;  /* 0x0000004e143e7211 */ /* 0x000fc400078c10ff */
[----:B------:R-:W-:Y:S01]  /*27f0*/  LEA R28, P0, R21, R78, 0x2 ;  /* 0x0000004e151c7211 */ /* 0x000fe200078010ff */
[----:B------:R-:W3:Y:S01]  /*2800*/  LDC R11, c[0x0][0x230] ;  /* 0x00008c00ff0b7b82 */ /* 0x000ee20000000800 */
[-C--:B------:R-:W-:Y:S01]  /*2810*/  LEA.HI.X.SX32 R77, R13, R90.reuse, 0x2, P1 ;  /* 0x0000005a0d4d7211 */ /* 0x080fe200008f16ff */
[----:B------:R-:W-:Y:S01]  /*2820*/  IMAD.SHL.U32 R13, R168, 0x40, RZ ;  /* 0x00000040a80d7824 */ /* 0x000fe200078e00ff */
[-C--:B------:R-:W-:Y:S02]  /*2830*/  LEA.HI.X.SX32 R19, R14, R90.reuse, 0x2, P2 ;  /* 0x0000005a0e137211 */ /* 0x080fe400010f16ff */
[----:B------:R-:W-:Y:S02]  /*2840*/  LEA.HI.X.SX32 R51, R15, R90, 0x2, P3 ;  /* 0x0000005a0f337211 */ /* 0x000fe400018f16ff */
[-C--:B------:R-:W-:Y:S01]  /*2850*/  LEA R64, P1, R22, R78.reuse, 0x2 ;  /* 0x0000004e16407211 */ /* 0x080fe200078210ff */
[----:B------:R-:W4:Y:S01]  /*2860*/  LDC R12, c[0x0][0x230] ;  /* 0x00008c00ff0c7b82 */ /* 0x000f220000000800 */
[-C--:B------:R-:W-:Y:S01]  /*2870*/  LEA R30, P2, R23, R78.reuse, 0x2 ;  /* 0x0000004e171e7211 */ /* 0x080fe200078410ff */
[----:B------:R2:W-:Y:S01]  /*2880*/  STL.64 [R1+0xc18], R18 ;  /* 0x000c181201007387 */ /* 0x0005e20000100a00 */
[----:B------:R-:W-:-:S02]  /*2890*/  LEA R66, P3, R24, R78, 0x2 ;  /* 0x0000004e18427211 */ /* 0x000fc400078610ff */
[----:B------:R-:W-:Y:S02]  /*28a0*/  LEA.HI.X.SX32 R61, R16, R90, 0x2, P4 ;  /* 0x0000005a103d7211 */ /* 0x000fe400020f16ff */
[----:B------:R-:W-:Y:S01]  /*28b0*/  LEA R32, P4, R25, R78, 0x2 ;  /* 0x0000004e19207211 */ /* 0x000fe200078810ff */
[----:B------:R-:W2:Y:S01]  /*28c0*/  LDC R93, c[0x0][0x230] ;  /* 0x00008c00ff5d7b82 */ /* 0x000ea20000000800 */
[----:B------:R-:W-:Y:S02]  /*28d0*/  LEA.HI.X.SX32 R27, R17, R90, 0x2, P5 ;  /* 0x0000005a111b7211 */ /* 0x000fe400028f16ff */
[----:B------:R-:W-:Y:S02]  /*28e0*/  LEA R70, P5, R35, R78, 0x2 ;  /* 0x0000004e23467211 */ /* 0x000fe400078a10ff */
[-C--:B------:R-:W-:Y:S02]  /*28f0*/  LEA.HI.X.SX32 R63, R20, R90.reuse, 0x2, P6 ;  /* 0x0000005a143f7211 */ /* 0x080fe400030f16ff */
[----:B------:R-:W-:Y:S01]  /*2900*/  LEA.HI.X.SX32 R29, R21, R90, 0x2, P0 ;  /* 0x0000005a151d7211 */ /* 0x000fe200000f16ff */
[----:B------:R-:W2:Y:S01]  /*2910*/  LDC R95, c[0x0][0x230] ;  /* 0x00008c00ff5f7b82 */ /* 0x000ea20000000800 */
[----:B------:R-:W-:-:S02]  /*2920*/  LEA R34, P6, R37, R78, 0x2 ;  /* 0x0000004e25227211 */ /* 0x000fc400078c10ff */
[----:B------:R-:W-:Y:S02]  /*2930*/  LEA R80, P0, R39, R78, 0x2 ;  /* 0x0000004e27507211 */ /* 0x000fe400078010ff */
[-C--:B------:R-:W-:Y:S02]  /*2940*/  LEA.HI.X.SX32 R65, R22, R90.reuse, 0x2, P1 ;  /* 0x0000005a16417211 */ /* 0x080fe400008f16ff */
[-C--:B------:R-:W-:Y:S01]  /*2950*/  LEA.HI.X.SX32 R31, R23, R90.reuse, 0x2, P2 ;  /* 0x0000005a171f7211 */ /* 0x080fe200010f16ff */
[----:B------:R-:W2:Y:S01]  /*2960*/  LDC R96, c[0x0][0x230] ;  /* 0x00008c00ff607b82 */ /* 0x000ea20000000800 */
[----:B------:R-:W-:Y:S02]  /*2970*/  LEA.HI.X.SX32 R67, R24, R90, 0x2, P3 ;  /* 0x0000005a18437211 */ /* 0x000fe400018f16ff */
[-C--:B------:R-:W-:Y:S02]  /*2980*/  LEA R36, P1, R45, R78.reuse, 0x2 ;  /* 0x0000004e2d247211 */ /* 0x080fe400078210ff */
[----:B------:R-:W-:-:S02]  /*2990*/  LEA R38, P2, R47, R78, 0x2 ;  /* 0x0000004e2f267211 */ /* 0x000fc400078410ff */
[----:B------:R-:W-:Y:S02]  /*29a0*/  LEA R74, P3, R49, R78, 0x2 ;  /* 0x0000004e314a7211 */ /* 0x000fe400078610ff */
[----:B------:R-:W-:Y:S02]  /*29b0*/  LEA.HI.X.SX32 R33, R25, R90, 0x2, P4 ;  /* 0x0000005a19217211 */ /* 0x000fe400020f16ff */
[----:B------:R-:W-:Y:S02]  /*29c0*/  LEA R44, P4, R59, R78, 0x2 ;  /* 0x0000004e3b2c7211 */ /* 0x000fe400078810ff */
[-C--:B------:R-:W-:Y:S02]  /*29d0*/  LEA.HI.X.SX32 R71, R35, R90.reuse, 0x2, P5 ;  /* 0x0000005a23477211 */ /* 0x080fe400028f16ff */
[-C--:B------:R-:W-:Y:S02]  /*29e0*/  LEA.HI.X.SX32 R35, R37, R90.reuse, 0x2, P6 ;  /* 0x0000005a25237211 */ /* 0x080fe400030f16ff */
[----:B------:R-:W-:-:S02]  /*29f0*/  LEA.HI.X.SX32 R81, R39, R90, 0x2, P0 ;  /* 0x0000005a27517211 */ /* 0x000fc400000f16ff */
[-C--:B------:R-:W-:Y:S02]  /*2a00*/  LEA.HI.X.SX32 R37, R45, R90.reuse, 0x2, P1 ;  /* 0x0000005a2d257211 */ /* 0x080fe400008f16ff */
[-C--:B------:R-:W-:Y:S02]  /*2a10*/  LEA.HI.X.SX32 R39, R47, R90.reuse, 0x2, P2 ;  /* 0x0000005a2f277211 */ /* 0x080fe400010f16ff */
[----:B------:R-:W-:Y:S02]  /*2a20*/  LEA.HI.X.SX32 R75, R49, R90, 0x2, P3 ;  /* 0x0000005a314b7211 */ /* 0x000fe400018f16ff */
[-C--:B------:R-:W-:Y:S02]  /*2a30*/  LEA R46, P5, R79, R78.reuse, 0x2 ;  /* 0x0000004e4f2e7211 */ /* 0x080fe400078a10ff */
[-C--:B------:R-:W-:Y:S02]  /*2a40*/  LEA R48, P6, R83, R78.reuse, 0x2 ;  /* 0x0000004e53307211 */ /* 0x080fe400078c10ff */
[----:B------:R-:W-:-:S02]  /*2a50*/  LEA R82, P0, R85, R78, 0x2 ;  /* 0x0000004e55527211 */ /* 0x000fc400078010ff */
[-C--:B------:R-:W-:Y:S02]  /*2a60*/  LEA R24, P1, R86, R78.reuse, 0x2 ;  /* 0x0000004e56187211 */ /* 0x080fe400078210ff */
[-C--:B------:R-:W-:Y:S02]  /*2a70*/  LEA R58, P2, R87, R78.reuse, 0x2 ;  /* 0x0000004e573a7211 */ /* 0x080fe400078410ff */
[----:B------:R-:W-:Y:S02]  /*2a80*/  LEA R84, P3, R88, R78, 0x2 ;  /* 0x0000004e58547211 */ /* 0x000fe400078610ff */
[----:B------:R-:W-:Y:S02]  /*2a90*/  LEA.HI.X.SX32 R45, R59, R90, 0x2, P4 ;  /* 0x0000005a3b2d7211 */ /* 0x000fe400020f16ff */
[----:B------:R-:W-:Y:S02]  /*2aa0*/  LEA R78, P4, R6, R78, 0x2 ;  /* 0x0000004e064e7211 */ /* 0x000fe400078810ff */
[----:B------:R-:W-:-:S02]  /*2ab0*/  LEA.HI.X.SX32 R47, R79, R90, 0x2, P5 ;  /* 0x0000005a4f2f7211 */ /* 0x000fc400028f16ff */
[-C--:B------:R-:W-:Y:S01]  /*2ac0*/  LEA.HI.X.SX32 R79, R6, R90.reuse, 0x2, P4 ;  /* 0x0000005a064f7211 */ /* 0x080fe200020f16ff */
[----:B------:R-:W-:Y:S01]  /*2ad0*/  VIADD R6, R94, 0xfffffffd ;  /* 0xfffffffd5e067836 */ /* 0x000fe20000000000 */
[-C--:B------:R-:W-:Y:S01]  /*2ae0*/  LEA.HI.X.SX32 R49, R83, R90.reuse, 0x2, P6 ;  /* 0x0000005a53317211 */ /* 0x080fe200030f16ff */
[----:B------:R-:W2:Y:S01]  /*2af0*/  LDC R94, c[0x0][0x230] ;  /* 0x00008c00ff5e7b82 */ /* 0x000ea20000000800 */
[-C--:B------:R-:W-:Y:S02]  /*2b00*/  LEA.HI.X.SX32 R83, R85, R90.reuse, 0x2, P0 ;  /* 0x0000005a55537211 */ /* 0x080fe400000f16ff */
[----:B------:R-:W-:Y:S01]  /*2b10*/  ISETP.GE.U32.AND P4, PT, R6, 0x7fffff7e, PT ;  /* 0x7fffff7e0600780c */ /* 0x000fe20003f86070 */
[----:B------:R-:W-:Y:S01]  /*2b20*/  IMAD R6, R92, UR5, RZ ;  /* 0x000000055c067c24 */ /* 0x000fe2000f8e02ff */
[----:B------:R-:W-:Y:S01]  /*2b30*/  ISETP.GE.U32.AND P0, PT, R4, 0x7fffff7f, PT ;  /* 0x7fffff7f0400780c */ /* 0x000fe20003f06070 */
[----:B------:R-:W-:Y:S01]  /*2b40*/  IMAD R4, R91, UR5, RZ ;  /* 0x000000055b047c24 */ /* 0x000fe2000f8e02ff */
[-C--:B------:R-:W-:Y:S01]  /*2b50*/  LEA.HI.X.SX32 R25, R86, R90.reuse, 0x2, P1 ;  /* 0x0000005a56197211 */ /* 0x080fe200008f16ff */
[----:B------:R-:W2:Y:S01]  /*2b60*/  LDC R91, c[0x0][0x230] ;  /* 0x00008c00ff5b7b82 */ /* 0x000ea20000000800 */
[----:B------:R-:W-:-:S02]  /*2b70*/  LEA.HI.X.SX32 R59, R87, R90, 0x2, P2 ;  /* 0x0000005a573b7211 */ /* 0x000fc400010f16ff */
[----:B------:R-:W-:Y:S02]  /*2b80*/  LEA.HI.X.SX32 R85, R88, R90, 0x2, P3 ;  /* 0x0000005a58557211 */ /* 0x000fe400018f16ff */
[----:B------:R-:W-:Y:S02]  /*2b90*/  ISETP.GE.U32.AND P1, PT, R89, 0x7fffff80, PT ;  /* 0x7fffff805900780c */ /* 0x000fe40003f26070 */
[----:B------:R-:W-:Y:S01]  /*2ba0*/  LEA R234, P2, R6, UR6, 0x2 ;  /* 0x0000000606ea7c11 */ /* 0x000fe2000f8410ff */
[----:B------:R-:W2:Y:S01]  /*2bb0*/  LDC R86, c[0x0][0x230] ;  /* 0x00008c00ff567b82 */ /* 0x000ea20000000800 */
[----:B------:R-:W-:Y:S01]  /*2bc0*/  ISETP.GE.U32.AND P6, PT, R7, 0x7fffff7d, PT ;  /* 0x7fffff7d0700780c */ /* 0x000fe20003fc6070 */
[----:B------:R-:W-:Y:S01]  /*2bd0*/  VIADD R7, R97, 0xffffffde ;  /* 0xffffffde61077836 */ /* 0x000fe20000000000 */
[----:B------:R-:W-:Y:S02]  /*2be0*/  LEA R236, P3, R4, UR6, 0x2 ;  /* 0x0000000604ec7c11 */ /* 0x000fe4000f8610ff */
[----:B------:R-:W-:-:S02]  /*2bf0*/  ISETP.GE.U32.AND P5, PT, R8, 0x7fffff60, PT ;  /* 0x7fffff600800780c */ /* 0x000fc40003fa6070 */
[----:B------:R-:W-:Y:S01]  /*2c00*/  LEA.HI.X.SX32 R235, R6, UR7, 0x2, P2 ;  /* 0x0000000706eb7c11 */ /* 0x000fe200090f16ff */
[----:B------:R-:W2:Y:S01]  /*2c10*/  LDC R88, c[0x0][0x230] ;  /* 0x00008c00ff587b82 */ /* 0x000ea20000000800 */
[----:B------:R-:W-:Y:S02]  /*2c20*/  IADD3 R8, R98, -0x23, RZ ;  /* 0xffffffdd62087810 */ /* 0x000fe40007ffe0ff */
[----:B------:R-:W-:Y:S01]  /*2c30*/  LEA.HI.X.SX32 R237, R4, UR7, 0x2, P3 ;  /* 0x0000000704ed7c11 */ /* 0x000fe200098f16ff */
[----:B-1----:R-:W-:Y:S01]  /*2c40*/  VIADD R4, R10, 0xffffffdc ;  /* 0xffffffdc0a047836 */ /* 0x002fe20000000000 */
[----:B------:R-:W-:Y:S01]  /*2c50*/  ISETP.GE.U32.AND P3, PT, R7, 0x7fffff5f, PT ;  /* 0x7fffff5f0700780c */ /* 0x000fe20003f66070 */
[----:B------:R-:W-:Y:S01]  /*2c60*/  IMAD.SHL.U32 R7, R168, 0x2, RZ ;  /* 0x00000002a8077824 */ /* 0x000fe200078e00ff */
[----:B------:R-:W-:Y:S01]  /*2c70*/  ISETP.GE.U32.AND P2, PT, R8, 0x7fffff5e, PT ;  /* 0x7fffff5e0800780c */ /* 0x000fe20003f46070 */
[----:B------:R-:W1:Y:S01]  /*2c80*/  LDC R6, c[0x0][0x230] ;  /* 0x00008c00ff067b82 */ /* 0x000e620000000800 */
[----:B------:R-:W-:Y:S01]  /*2c90*/  IMAD.WIDE R154, R168, 0x4, R236 ;  /* 0x00000004a89a7825 */ /* 0x000fe200078e02ec */
[----:B------:R-:W-:Y:S01]  /*2ca0*/  @!PT LDS RZ, [RZ] ;  /* 0x00000000fffff984 */ /* 0x000fe20000000800 */
[----:B------:R-:W-:Y:S01]  /*2cb0*/  @!PT LDS RZ, [RZ] ;  /* 0x00000000fffff984 */ /* 0x000fe20000000800 */
[----:B------:R-:W-:Y:S01]  /*2cc0*/  @!PT LDS RZ, [RZ] ;  /* 0x00000000fffff984 */ /* 0x000fe20000000800 */
[----:B------:R-:W-:Y:S01]  /*2cd0*/  LDGSTS.E [R9], desc[UR8][R236.64], !P1 ;  /* 0x00000000ec097fae */ /* 0x000fe2000c921848 */
[----:B------:R-:W-:-:S02]  /*2ce0*/  ULDC.64 UR6, c[0x0][0x238] ;  /* 0x00008e0000067ab9 */ /* 0x000fc40000000a00 */
[----:B------:R-:W-:Y:S01]  /*2cf0*/  IMAD.WIDE R152, R168, 0x4, R234 ;  /* 0x00000004a8987825 */ /* 0x000fe200078e02ea */
[----:B------:R-:W-:Y:S01]  /*2d00*/  LDGSTS.E [R9+0x8000], desc[UR8][R234.64], !P1 ;  /* 0x08000000ea097fae */ /* 0x000fe2000c921848 */
[----:B------:R-:W-:Y:S01]  /*2d10*/  ISETP.GE.U32.AND P1, PT, R4, 0x7fffff5d, PT ;  /* 0x7fffff5d0400780c */ /* 0x000fe20003f26070 */
[----:B------:R-:W1:Y:S01]  /*2d20*/  LDC R8, c[0x0][0x230] ;  /* 0x00008c00ff087b82 */ /* 0x000e620000000800 */
[C---:B------:R-:W-:Y:S01]  /*2d30*/  IMAD.WIDE R16, R7.reuse, 0x4, R236 ;  /* 0x0000000407107825 */ /* 0x040fe200078e02ec */
[----:B------:R-:W-:Y:S01]  /*2d40*/  STL.64 [R1+0x150], R154 ;  /* 0x0001509a01007387 */ /* 0x000fe20000100a00 */
[----:B------:R-:W-:Y:S02]  /*2d50*/  USHF.L.U32 UR6, UR6, 0x7, URZ ;  /* 0x0000000706067899 */ /* 0x000fe4000800063f */
[----:B------:R-:W-:Y:S01]  /*2d60*/  IMAD.WIDE R14, R7, 0x4, R234 ;  /* 0x00000004070e7825 */ /* 0x000fe200078e02ea */
[----:B------:R-:W-:Y:S02]  /*2d70*/  LDGSTS.E [R9+0x4], desc[UR8][R154.64], !P0 ;  /* 0x000040009a097fae */ /* 0x000fe4000c121848 */
[----:B------:R-:W1:Y:S01]  /*2d80*/  LDC R10, c[0x0][0x230] ;  /* 0x00008c00ff0a7b82 */ /* 0x000e620000000800 */
[----:B---3--:R-:W-:Y:S01]  /*2d90*/  VIADD R4, R11, 0xffffffbf ;  /* 0xffffffbf0b047836 */ /* 0x008fe20000000000 */
[----:B------:R-:W-:Y:S01]  /*2da0*/  STL.64 [R1+0x148], R152 ;  /* 0x0001489801007387 */ /* 0x000fe20000100a00 */
[----:B------:R-:W-:-:S02]  /*2db0*/  IMAD R7, R168, 0x3, RZ ;  /* 0x00000003a8077824 */ /* 0x000fc400078e02ff */
[----:B------:R-:W-:Y:S01]  /*2dc0*/  IMAD R11, R168, 0x21, RZ ;  /* 0x00000021a80b7824 */ /* 0x000fe200078e02ff */
[----:B------:R-:W-:Y:S01]  /*2dd0*/  LDGSTS.E [R9+0x8004], desc[UR8][R152.64], !P0 ;  /* 0x0800400098097fae */ /* 0x000fe2000c121848 */
[----:B------:R-:W-:Y:S01]  /*2de0*/  ISETP.GE.U32.AND P0, PT, R4, 0x7fffff40, PT ;  /* 0x7fffff400400780c */ /* 0x000fe20003f06070 */
[----:B----4-:R-:W-:Y:S01]  /*2df0*/  VIADD R4, R12, 0xffffffbe ;  /* 0xffffffbe0c047836 */ /* 0x010fe20000000000 */
[----:B------:R-:W3:Y:S01]  /*2e00*/  LDC R90, c[0x0][0x230] ;  /* 0x00008c00ff5a7b82 */ /* 0x000ee20000000800 */
[----:B------:R4:W-:Y:S01]  /*2e10*/  STL.64 [R1+0x140], R16 ;  /* 0x0001401001007387 */ /* 0x0009e20000100a00 */
[----:B--2---:R-:W-:-:S03]  /*2e20*/  IMAD.WIDE R18, R7, 0x4, R236 ;  /* 0x0000000407127825 */ /* 0x004fc600078e02ec */
[----:B------:R4:W-:Y:S01]  /*2e30*/  LDGSTS.E [R9+0x8], desc[UR8][R16.64], !P4 ;  /* 0x0000800010097fae */ /* 0x0009e2000e121848 */
[----:B------:R-:W-:Y:S02]  /*2e40*/  IMAD.WIDE R106, R13, 0x4, R236 ;  /* 0x000000040d6a7825 */ /* 0x000fe400078e02ec */
[----:B------:R-:W2:Y:S01]  /*2e50*/  LDC R12, c[0x0][0x230] ;  /* 0x00008c00ff0c7b82 */ /* 0x000ea20000000800 */
[----:B------:R4:W-:Y:S04]  /*2e60*/  STL.64 [R1+0x158], R14 ;  /* 0x0001580e01007387 */ /* 0x0009e80000100a00 */
[----:B------:R4:W-:Y:S01]  /*2e70*/  LDGSTS.E [R9+0x8008], desc[UR8][R14.64], !P4 ;  /* 0x080080000e097fae */ /* 0x0009e2000e121848 */
[----:B------:R-:W-:Y:S01]  /*2e80*/  ISETP.GE.U32.AND P4, PT, R4, 0x7fffff3f, PT ;  /* 0x7fffff3f0400780c */ /* 0x000fe20003f86070 */
[----:B-1----:R-:W-:Y:S01]  /*2e90*/  VIADD R4, R6, 0xffffffbd ;  /* 0xffffffbd06047836 */ /* 0x002fe20000000000 */
[----:B------:R-:W1:Y:S01]  /*2ea0*/  LDC R92, c[0x0][0x230] ;  /* 0x00008c00ff5c7b82 */ /* 0x000e620000000800 */
[----:B----4-:R-:W-:Y:S01]  /*2eb0*/  IMAD.WIDE R16, R7, 0x4, R234 ;  /* 0x0000000407107825 */ /* 0x010fe200078e02ea */
[----:B------:R-:W-:Y:S01]  /*2ec0*/  SHF.L.U32 R7, R168, 0x5, RZ ;  /* 0x00000005a8077819 */ /* 0x000fe200000006ff */
[----:B------:R4:W-:Y:S04]  /*2ed0*/  LDGSTS.E [R9+0xc], desc[UR8][R18.64], !P6 ;  /* 0x0000c00012097fae */ /* 0x0009e8000f121848 */
[----:B------:R3:W-:Y:S01]  /*2ee0*/  LDGSTS.E [R9+0x800c], desc[UR8][R16.64], !P6 ;  /* 0x0800c00010097fae */ /* 0x0007e2000f121848 */
[C---:B------:R-:W-:Y:S01]  /*2ef0*/  IMAD.WIDE R22, R7.reuse, 0x4, R236 ;  /* 0x0000000407167825 */ /* 0x040fe200078e02ec */
[----:B------:R-:W2:Y:S01]  /*2f00*/  LDC R14, c[0x0][0x230] ;  /* 0x00008c00ff0e7b82 */ /* 0x000ea20000000800 */
[----:B------:R-:W-:Y:S01]  /*2f10*/  ISETP.GE.U32.AND P6, PT, R4, 0x7fffff3e, PT ;  /* 0x7fffff3e0400780c */ /* 0x000fe20003fc6070 */
[----:B------:R4:W-:Y:S01]  /*2f20*/  STL.64 [R1+0x138], R18 ;  /* 0x0001381201007387 */ /* 0x0009e20000100a00 */
[----:B------:R-:W-:-:S03]  /*2f30*/  IMAD.WIDE R20, R7, 0x4, R234 ;  /* 0x0000000407147825 */ /* 0x000fc600078e02ea */
[----:B------:R3:W-:Y:S01]  /*2f40*/  STL.64 [R1+0x160], R16 ;  /* 0x0001601001007387 */ /* 0x0007e20000100a00 */
[----:B------:R-:W-:Y:S01]  /*2f50*/  VIADD R4, R8, 0xffffffbc ;  /* 0xffffffbc08047836 */ /* 0x000fe20000000000 */
[----:B------:R-:W1:Y:S01]  /*2f60*/  LDC R15, c[0x0][0x230] ;  /* 0x00008c00ff0f7b82 */ /* 0x000e620000000800 */
[----:B------:R-:W-:Y:S01]  /*2f70*/  IMAD R7, R168, 0x22, RZ ;  /* 0x00000022a8077824 */ /* 0x000fe200078e02ff */
[----:B------:R3:W-:Y:S01]  /*2f80*/  STL.64 [R1+0x50], R22 ;  /* 0x0000501601007387 */ /* 0x0007e20000100a00 */
[----:B----4-:R-:W-:-:S03]  /*2f90*/  IMAD.WIDE R18, R11, 0x4, R236 ;  /* 0x000000040b127825 */ /* 0x010fc600078e02ec */
[----:B------:R4:W-:Y:S02]  /*2fa0*/  LDGSTS.E [R9+0x10000], desc[UR8][R22.64], !P5 ;  /* 0x1000000016097fae */ /* 0x0009e4000e921848 */
[----:B------:R-:W1:Y:S01]  /*2fb0*/  LDC R8, c[0x0][0x230] ;  /* 0x00008c00ff087b82 */ /* 0x000e620000000800 */
[----:B---3--:R-:W-:Y:S01]  /*2fc0*/  IMAD.WIDE R16, R11, 0x4, R234 ;  /* 0x000000040b107825 */ /* 0x008fe200078e02ea */
[----:B------:R3:W-:Y:S03]  /*2fd0*/  STL.64 [R1+0x248], R20 ;  /* 0x0002481401007387 */ /* 0x0007e60000100a00 */
[----:B------:R-:W-:Y:S01]  /*2fe0*/  IMAD R11, R168, 0x23, RZ ;  /* 0x00000023a80b7824 */ /* 0x000fe200078e02ff */
[----:B------:R3:W-:Y:S01]  /*2ff0*/  LDGSTS.E [R9+0x18000], desc[UR8][R20.64], !P5 ;  /* 0x1800000014097fae */ /* 0x0007e2000e921848 */
[----:B------:R-:W-:Y:S01]  /*3000*/  ISETP.GE.U32.AND P5, PT, R4, 0x7fffff3d, PT ;  /* 0x7fffff3d0400780c */ /* 0x000fe20003fa6070 */
[----:B------:R-:W-:Y:S01]  /*3010*/  VIADD R4, R10, 0xffffff9f ;  /* 0xffffff9f0a047836 */ /* 0x000fe20000000000 */
[----:B------:R-:W1:Y:S01]  /*3020*/  LDC R98, c[0x0][0x230] ;  /* 0x00008c00ff627b82 */ /* 0x000e620000000800 */
[C---:B----4-:R-:W-:Y:S01]  /*3030*/  IMAD.WIDE R22, R7.reuse, 0x4, R236 ;  /* 0x0000000407167825 */ /* 0x050fe200078e02ec */
[----:B------:R4:W-:Y:S03]  /*3040*/  STL.64 [R1+0x48], R18 ;  /* 0x0000481201007387 */ /* 0x0009e60000100a00 */
[----:B--2---:R-:W-:Y:S01]  /*3050*/  VIADD R6, R14, 0xffffff9d ;  /* 0xffffff9d0e067836 */ /* 0x004fe20000000000 */
[----:B------:R4:W-:Y:S02]  /*3060*/  LDGSTS.E [R9+0x10004], desc[UR8][R18.64], !P3 ;  /* 0x1000400012097fae */ /* 0x0009e4000d921848 */
[----:B------:R-:W2:Y:S01]  /*3070*/  LDC R10, c[0x0][0x230] ;  /* 0x00008c00ff0a7b82 */ /* 0x000ea20000000800 */
[----:B---3--:R-:W-:Y:S01]  /*3080*/  IMAD.WIDE R20, R7, 0x4, R234 ;  /* 0x0000000407147825 */ /* 0x008fe200078e02ea */
[----:B------:R3:W-:Y:S03]  /*3090*/  STL.64 [R1+0x250], R16 ;  /* 0x0002501001007387 */ /* 0x0007e60000100a00 */
[----:B------:R-:W-:Y:S01]  /*30a0*/  IMAD R7, R168, 0x41, RZ ;  /* 0x00000041a8077824 */ /* 0x000fe200078e02ff */
[----:B------:R3:W-:Y:S01]  /*30b0*/  LDGSTS.E [R9+0x18004], desc[UR8][R16.64], !P3 ;  /* 0x1800400010097fae */ /* 0x0007e2000d921848 */
[----:B------:R-:W-:Y:S01]  /*30c0*/  ISETP.GE.U32.AND P3, PT, R4, 0x7fffff20, PT ;  /* 0x7fffff200400780c */ /* 0x000fe20003f66070 */
[----:B------:R-:W-:-:S02]  /*30d0*/  VIADD R4, R12, 0xffffff9e ;  /* 0xffffff9e0c047836 */ /* 0x000fc40000000000 */
[--C-:B----4-:R-:W-:Y:S01]  /*30e0*/  IMAD.WIDE R18, R11, 0x4, R236.reuse ;  /* 0x000000040b127825 */ /* 0x110fe200078e02ec */
[----:B------:R4:W-:Y:S03]  /*30f0*/  LDGSTS.E [R9+0x10008], desc[UR8][R22.64], !P2 ;  /* 0x1000800016097fae */ /* 0x0009e6000d121848 */
[----:B------:R-:W-:Y:S01]  /*3100*/  IMAD.WIDE R108, R7, 0x4, R236 ;  /* 0x00000004076c7825 */ /* 0x000fe200078e02ec */
[----:B------:R4:W-:Y:S01]  /*3110*/  LDGSTS.E [R9+0x18008], desc[UR8][R20.64], !P2 ;  /* 0x1800800014097fae */ /* 0x0009e2000d121848 */
[----:B------:R-:W-:Y:S02]  /*3120*/  ISETP.GE.U32.AND P2, PT, R4, 0x7fffff1f, PT ;  /* 0x7fffff1f0400780c */ /* 0x000fe40003f46070 */
[----:B---3--:R-:W-:Y:S01]  /*3130*/  IMAD.WIDE R16, R11, 0x4, R234 ;  /* 0x000000040b107825 */ /* 0x008fe200078e02ea */
[----:B------:R-:W-:Y:S01]  /*3140*/  LDGSTS.E [R9+0x1000c], desc[UR8][R18.64], !P1 ;  /* 0x1000c00012097fae */ /* 0x000fe2000c921848 */
[----:B------:R-:W3:Y:S02]  /*3150*/  LDC R11, c[0x0][0x230] ;  /* 0x00008c00ff0b7b82 */ /* 0x000ee40000000800 */
[----:B-1----:R-:W-:Y:S01]  /*3160*/  VIADD R4, R15, 0xffffff9c ;  /* 0xffffff9c0f047836 */ /* 0x002fe20000000000 */
[----:B------:R1:W-:Y:S01]  /*3170*/  LDGSTS.E [R9+0x1800c], desc[UR8][R16.64], !P1 ;  /* 0x1800c00010097fae */ /* 0x0003e2000c921848 */
[----:B------:R-:W-:-:S03]  /*3180*/  ISETP.GE.U32.AND P1, PT, R6, 0x7fffff1e, PT ;  /* 0x7fffff1e0600780c */ /* 0x000fc60003f26070 */
[----:B------:R4:W-:Y:S01]  /*3190*/  STL.64 [R1+0x40], R22 ;  /* 0x0000401601007387 */ /* 0x0009e20000100a00 */
[----:B------:R-:W3:Y:S03]  /*31a0*/  LDC R6, c[0x0][0x230] ;  /* 0x00008c00ff067b82 */ /* 0x000ee60000000800 */
[----:B------:R1:W-:Y:S04]  /*31b0*/  STL.64 [R1+0x258], R20 ;  /* 0x0002581401007387 */ /* 0x0003e80000100a00 */
[----:B------:R-:W-:Y:S04]  /*31c0*/  STL.64 [R1+0x38], R18 ;  /* 0x0000381201007387 */ /* 0x000fe80000100a00 */
[----:B------:R2:W-:Y:S01]  /*31d0*/  STL.64 [R1+0x260], R16 ;  /* 0x0002601001007387 */ /* 0x0005e20000100a00 */
[----:B----4-:R-:W4:Y:S03]  /*31e0*/  LDC R22, c[0x0][0x230] ;  /* 0x00008c00ff167b82 */ /* 0x010f260000000800 */
[----:B------:R-:W-:Y:S05]  /*31f0*/  LDGSTS.E [R9+0x20000], desc[UR8][R106.64], !P0 ;  /* 0x200000006a097fae */ /* 0x000fea000c121848 */
[----:B-1----:R-:W1:Y:S01]  /*3200*/  LDC R20, c[0x0][0x230] ;  /* 0x00008c00ff147b82 */ /* 0x002e620000000800 */
[----:B--2---:R-:W-:-:S04]  /*3210*/  IMAD.WIDE R16, R13, 0x4, R234 ;  /* 0x000000040d107825 */ /* 0x004fc800078e02ea */
[----:B------:R-:W-:Y:S01]  /*3220*/  IMAD.WIDE R12, R7, 0x4, R234 ;  /* 0x00000004070c7825 */ /* 0x000fe200078e02ea */
[----:B------:R-:W-:Y:S01]  /*3230*/  LDGSTS.E [R9+0x28000], desc[UR8][R16.64], !P0 ;  /* 0x2800000010097fae */ /* 0x000fe2000c121848 */
[----:B------:R-:W-:Y:S01]  /*3240*/  ISETP.GE.U32.AND P0, PT, R4, 0x7fffff1d, PT ;  /* 0x7fffff1d0400780c */ /* 0x000fe20003f06070 */
[----:B------:R-:W2:Y:S01]  /*3250*/  LDC R21, c[0x0][0x230] ;  /* 0x00008c00ff157b82 */ /* 0x000ea20000000800 */
[----:B------:R-:W-:Y:S01]  /*3260*/  IMAD R7, R168, 0x42, RZ ;  /* 0x00000042a8077824 */ /* 0x000fe200078e02ff */
[----:B------:R-:W-:Y:S01]  /*3270*/  STL.64 [R1+0x580], R16 ;  /* 0x0005801001007387 */ /* 0x000fe20000100a00 */
[----:B------:R-:W-:Y:S02]  /*3280*/  IADD3 R4, R8, -0x5, RZ ;  /* 0xfffffffb08047810 */ /* 0x000fe40007ffe0ff */
[----:B------:R-:W-:Y:S01]  /*3290*/  IMAD.WIDE R110, R7, 0x4, R236 ;  /* 0x00000004076e7825 */ /* 0x000fe200078e02ec */
[----:B------:R-:W-:Y:S02]  /*32a0*/  LDGSTS.E [R9+0x20004], desc[UR8][R108.64], !P4 ;  /* 0x200040006c097fae */ /* 0x000fe4000e121848 */
[----:B------:R-:W4:Y:S02]  /*32b0*/  LDC R8, c[0x0][0x230] ;  /* 0x00008c00ff087b82 */ /* 0x000f240000000800 */
[----:B------:R3:W-:Y:S04]  /*32c0*/  STL.64 [R1+0x578], R12 ;  /* 0x0005780c01007387 */ /* 0x0007e80000100a00 */
[----:B------:R3:W-:Y:S01]  /*32d0*/  LDGSTS.E [R9+0x28004], desc[UR8][R12.64], !P4 ;  /* 0x280040000c097fae */ /* 0x0007e2000e121848 */
[----:B------:R-:W-:Y:S01]  /*32e0*/  ISETP.GE.U32.AND P4, PT, R4, 0x7fffff7c, PT ;  /* 0x7fffff7c0400780c */ /* 0x000fe20003f86070 */
[----:B------:R-:W-:-:S02]  /*32f0*/  VIADD R4, R10, 0xfffffffa ;  /* 0xfffffffa0a047836 */ /* 0x000fc40000000000 */
[----:B------:R-:W-:Y:S01]  /*3300*/  LDGSTS.E [R9+0x20008], desc[UR8][R110.64], !P6 ;  /* 0x200080006e097fae */ /* 0x000fe2000f121848 */
[----:B------:R-:W1:Y:S01]  /*3310*/  LDC R10, c[0x0][0x230] ;  /* 0x00008c00ff0a7b82 */ /* 0x000e620000000800 */
[----:B---3--:R-:W-:-:S04]  /*3320*/  IMAD.WIDE R12, R7, 0x4, R234 ;  /* 0x00000004070c7825 */ /* 0x008fc800078e02ea */
[----:B------:R-:W-:Y:S01]  /*3330*/  IMAD R7, R168, 0x43, RZ ;  /* 0x00000043a8077824 */ /* 0x000fe200078e02ff */
[----:B------:R3:W-:Y:S03]  /*3340*/  STL.64 [R1+0x570], R12 ;  /* 0x0005700c01007387 */ /* 0x0007e60000100a00 */
[C---:B------:R-:W-:Y:S01]  /*3350*/  IMAD.WIDE R112, R7.reuse, 0x4, R236 ;  /* 0x0000000407707825 */ /* 0x040fe200078e02ec */
[----:B------:R3:W-:Y:S01]  /*3360*/  LDGSTS.E [R9+0x28008], desc[UR8][R12.64], !P6 ;  /* 0x280080000c097fae */ /* 0x0007e2000f121848 */
[----:B------:R-:W-:Y:S02]  /*3370*/  ISETP.GE.U32.AND P6, PT, R4, 0x7fffff7b, PT ;  /* 0x7fffff7b0400780c */ /* 0x000fe40003fc6070 */
[----:B------:R-:W-:Y:S01]  /*3380*/  VIADD R4, R6, 0xfffffff9 ;  /* 0xfffffff906047836 */ /* 0x000fe20000000000 */
[----:B------:R-:W-:Y:S01]  /*3390*/  LDGSTS.E [R9+0x2000c], desc[UR8][R112.64], !P5 ;  /* 0x2000c00070097fae */ /* 0x000fe2000e921848 */
[----:B------:R-:W2:Y:S01]  /*33a0*/  LDC R6, c[0x0][0x230] ;  /* 0x00008c00ff067b82 */ /* 0x000ea20000000800 */
[----:B---3--:R-:W-:-:S04]  /*33b0*/  IMAD.WIDE R12, R7, 0x4, R234 ;  /* 0x00000004070c7825 */ /* 0x008fc800078e02ea */
[----:B------:R-:W-:Y:S01]  /*33c0*/  IMAD R7, R168, 0x60, RZ ;  /* 0x00000060a8077824 */ /* 0x000fe200078e02ff */
[----:B------:R3:W-:Y:S03]  /*33d0*/  STL.64 [R1+0x568], R12 ;  /* 0x0005680c01007387 */ /* 0x0007e60000100a00 */
[----:B------:R-:W-:Y:S01]  /*33e0*/  IMAD.WIDE R170, R7, 0x4, R236 ;  /* 0x0000000407aa7825 */ /* 0x000fe200078e02ec */
        /* <DEDUP_REMOVED lines=8> */
[C---:B------:R-:W-:Y:S01]  /*3470*/  IMAD.WIDE R172, R7.reuse, 0x4, R236 ;  /* 0x0000000407ac7825 */ /* 0x040fe200078e02ec */
[----:B------:R3:W-:Y:S01]  /*3480*/  LDGSTS.E [R9+0x38000], desc[UR8][R12.64], !P3 ;  /* 0x380000000c097fae */ /* 0x0007e2000d921848 */
[----:B------:R-:W-:Y:S02]  /*3490*/  ISETP.GE.U32.AND P3, PT, R4, 0x7fffff79, PT ;  /* 0x7fffff790400780c */ /* 0x000fe40003f66070 */
[----:B----4-:R-:W-:Y:S01]  /*34a0*/  VIADD R4, R8, 0xffffffdb ;  /* 0xffffffdb08047836 */ /* 0x010fe20000000000 */
[----:B------:R-:W-:Y:S01]  /*34b0*/  STL.64 [R1+0xc50], R170 ;  /* 0x000c50aa01007387 */ /* 0x000fe20000100a00 */
[----:B------:R-:W4:Y:S03]  /*34c0*/  LDC R8, c[0x0][0x230] ;  /* 0x00008c00ff087b82 */ /* 0x000f260000000800 */
[----:B------:R-:W-:Y:S01]  /*34d0*/  LDGSTS.E [R9+0x30004], desc[UR8][R172.64], !P2 ;  /* 0x30004000ac097fae */ /* 0x000fe2000d121848 */
[----:B---3--:R-:W-:-:S04]  /*34e0*/  IMAD.WIDE R12, R7, 0x4, R234 ;  /* 0x00000004070c7825 */ /* 0x008fc800078e02ea */
[----:B------:R-:W-:Y:S01]  /*34f0*/  IMAD R7, R168, 0x62, RZ ;  /* 0x00000062a8077824 */ /* 0x000fe200078e02ff */
[----:B------:R3:W-:Y:S03]  /*3500*/  STL.64 [R1+0x450], R12 ;  /* 0x0004500c01007387 */ /* 0x0007e60000100a00 */
[----:B------:R-:W-:Y:S01]  /*3510*/  IMAD.WIDE R174, R7, 0x4, R236 ;  /* 0x0000000407ae7825 */ /* 0x000fe200078e02ec */
[----:B------:R3:W-:Y:S01]  /*3520*/  LDGSTS.E [R9+0x38004], desc[UR8][R12.64], !P2 ;  /* 0x380040000c097fae */ /* 0x0007e2000d121848 */
[----:B------:R-:W-:Y:S02]  /*3530*/  ISETP.GE.U32.AND P2, PT, R4, 0x7fffff5c, PT ;  /* 0x7fffff5c0400780c */ /* 0x000fe40003f46070 */
[----:B-1----:R-:W-:Y:S01]  /*3540*/  VIADD R4, R10, 0xffffffda ;  /* 0xffffffda0a047836 */ /* 0x002fe20000000000 */
[----:B------:R-:W-:Y:S01]  /*3550*/  STL.64 [R1+0xc58], R172 ;  /* 0x000c58ac01007387 */ /* 0x000fe20000100a00 */
[----:B------:R-:W-:-:S03]  /*3560*/  LOP3.LUT R10, R2, 0x10, RZ, 0x3c, !PT ;  /* 0x00000010020a7812 */ /* 0x000fc600078e3cff */
[----:B------:R-:W-:Y:S02]  /*3570*/  LDGSTS.E [R9+0x30008], desc[UR8][R174.64], !P1 ;  /* 0x30008000ae097fae */ /* 0x000fe4000c921848 */
[----:B------:R-:W-:Y:S02]  /*3580*/  VIADD R10, R10, UR10 ;  /* 0x0000000a0a0a7c36 */ /* 0x000fe40008000000 */
[----:B---3--:R-:W-:-:S04]  /*3590*/  IMAD.WIDE R12, R7, 0x4, R234 ;  /* 0x00000004070c7825 */ /* 0x008fc800078e02ea */
[----:B------:R-:W-:Y:S01]  /*35a0*/  IMAD R7, R168, 0x63, RZ ;  /* 0x00000063a8077824 */ /* 0x000fe200078e02ff */
[----:B------:R1:W-:Y:S03]  /*35b0*/  STL.64 [R1+0x448], R12 ;  /* 0x0004480c01007387 */ /* 0x0003e60000100a00 */
[C---:B------:R-:W-:Y:S01]  /*35c0*/  IMAD.WIDE R176, R7.reuse, 0x4, R236 ;  /* 0x0000000407b07825 */ /* 0x040fe200078e02ec */
[----:B------:R1:W-:Y:S01]  /*35d0*/  LDGSTS.E [R9+0x38008], desc[UR8][R12.64], !P1 ;  /* 0x380080000c097fae */ /* 0x0003e2000c921848 */
[----:B------:R-:W-:Y:S02]  /*35e0*/  ISETP.GE.U32.AND P1, PT, R4, 0x7fffff5b, PT ;  /* 0x7fffff5b0400780c */ /* 0x000fe40003f26070 */
[----:B------:R-:W-:Y:S01]  /*35f0*/  IMAD.WIDE R14, R7, 0x4, R234 ;  /* 0x00000004070e7825 */ /* 0x000fe200078e02ea */
[----:B------:R-:W-:Y:S01]  /*3600*/  STL.64 [R1+0xc60], R174 ;  /* 0x000c60ae01007387 */ /* 0x000fe20000100a00 */
[----:B--2---:R-:W-:-:S02]  /*3610*/  IADD3 R4, R6, -0x27, RZ ;  /* 0xffffffd906047810 */ /* 0x004fc40007ffe0ff */
[----:B------:R-:W-:Y:S01]  /*3620*/  IMAD.SHL.U32 R7, R168, 0x4, RZ ;  /* 0x00000004a8077824 */ /* 0x000fe200078e00ff */
[----:B------:R-:W-:Y:S01]  /*3630*/  LDGSTS.E [R9+0x3000c], desc[UR8][R176.64], !P0 ;  /* 0x3000c000b0097fae */ /* 0x000fe2000c121848 */
[----:B------:R-:W2:Y:S02]  /*3640*/  LDC R6, c[0x0][0x230] ;  /* 0x00008c00ff067b82 */ /* 0x000ea40000000800 */
[----:B------:R-:W-:Y:S01]  /*3650*/  IMAD.WIDE R16, R7, 0x4, R236 ;  /* 0x0000000407107825 */ /* 0x000fe200078e02ec */
[----:B------:R3:W-:Y:S04]  /*3660*/  STL.64 [R1+0x440], R14 ;  /* 0x0004400e01007387 */ /* 0x0007e80000100a00 */
[----:B------:R3:W-:Y:S01]  /*3670*/  LDGSTS.E [R9+0x3800c], desc[UR8][R14.64], !P0 ;  /* 0x3800c0000e097fae */ /* 0x0007e2000c121848 */
[----:B-1----:R-:W1:Y:S01]  /*3680*/  LDC R12, c[0x0][0x230] ;  /* 0x00008c00ff0c7b82 */ /* 0x002e620000000800 */
[----:B------:R-:W-:Y:S01]  /*3690*/  ISETP.GE.U32.AND P0, PT, R4, 0x7fffff5a, PT ;  /* 0x7fffff5a0400780c */ /* 0x000fe20003f06070 */
[----:B------:R-:W-:Y:S01]  /*36a0*/  VIADD R4, R11, 0xffffffd8 ;  /* 0xffffffd80b047836 */ /* 0x000fe20000000000 */
[----:B------:R-:W-:Y:S04]  /*36b0*/  STL.64 [R1+0xc68], R176 ;  /* 0x000c68b001007387 */ /* 0x000fe80000100a00 */
[----:B------:R4:W-:Y:S01]  /*36c0*/  STL.64 [R1+0x130], R16 ;  /* 0x0001301001007387 */ /* 0x0009e20000100a00 */
[----:B------:R-:W2:Y:S01]  /*36d0*/  LDC R11, c[0x0][0x230] ;  /* 0x00008c00ff0b7b82 */ /* 0x000ea20000000800 */
[----:B---3--:R-:W-:-:S02]  /*36e0*/  IMAD.WIDE R14, R7, 0x4, R234 ;  /* 0x00000004070e7825 */ /* 0x008fc400078e02ea */
[----:B------:R3:W-:Y:S02]  /*36f0*/  LDGSTS.E [R10], desc[UR8][R16.64], !P4 ;  /* 0x00000000100a7fae */ /* 0x0007e4000e121848 */
[----:B------:R-:W-:Y:S02]  /*3700*/  IMAD R7, R168, 0x5, RZ ;  /* 0x00000005a8077824 */ /* 0x000fe400078e02ff */
[----:B------:R3:W-:Y:S01]  /*3710*/  STL.64 [R1+0x168], R14 ;  /* 0x0001680e01007387 */ /* 0x0007e20000100a00 */
[----:B------:R-:W2:Y:S03]  /*3720*/  LDC R13, c[0x0][0x230] ;  /* 0x00008c00ff0d7b82 */ /* 0x000ea60000000800 */
[----:B------:R3:W-:Y:S01]  /*3730*/  LDGSTS.E [R10+0x8000], desc[UR8][R14.64], !P4 ;  /* 0x080000000e0a7fae */ /* 0x0007e2000e121848 */
[----:B------:R-:W-:Y:S01]  /*3740*/  ISETP.GE.U32.AND P4, PT, R4, 0x7fffff59, PT ;  /* 0x7fffff590400780c */ /* 0x000fe20003f86070 */
[----:B----4-:R-:W-:-:S02]  /*3750*/  VIADD R4, R8, 0xffffffbb ;  /* 0xffffffbb08047836 */ /* 0x010fc40000000000 */
[C---:B---3--:R-:W-:Y:S01]  /*3760*/  IMAD.WIDE R16, R7.reuse, 0x4, R236 ;  /* 0x0000000407107825 */ /* 0x048fe200078e02ec */
[----:B------:R-:W3:Y:S04]  /*3770*/  LDC R8, c[0x0][0x230] ;  /* 0x00008c00ff087b82 */ /* 0x000ee80000000800 */
[----:B------:R4:W-:Y:S01]  /*3780*/  STL.64 [R1+0x128], R16 ;  /* 0x0001281001007387 */ /* 0x0009e20000100a00 */
[----:B------:R-:W-:-:S03]  /*3790*/  IMAD.WIDE R14, R7, 0x4, R234 ;  /* 0x00000004070e7825 */ /* 0x000fc600078e02ea */
[----:B------:R4:W-:Y:S01]  /*37a0*/  LDGSTS.E [R10+0x4], desc[UR8][R16.64], !P6 ;  /* 0x00004000100a7fae */ /* 0x0009e2000f121848 */
[----:B------:R-:W-:-:S03]  /*37b0*/  IMAD R7, R168, 0x6, RZ ;  /* 0x00000006a8077824 */ /* 0x000fc600078e02ff */
[----:B------:R4:W-:Y:S04]  /*37c0*/  STL.64 [R1+0x170], R14 ;  /* 0x0001700e01007387 */ /* 0x0009e80000100a00 */
[----:B------:R4:W-:Y:S01]  /*37d0*/  LDGSTS.E [R10+0x8004], desc[UR8][R14.64], !P6 ;  /* 0x080040000e0a7fae */ /* 0x0009e2000f121848 */
[----:B------:R-:W-:Y:S01]  /*37e0*/  ISETP.GE.U32.AND P6, PT, R4, 0x7fffff3c, PT ;  /* 0x7fffff3c0400780c */ /* 0x000fe20003fc6070 */
[----:B-1----:R-:W-:Y:S02]  /*37f0*/  VIADD R4, R12, 0xffffffba ;  /* 0xffffffba0c047836 */ /* 0x002fe40000000000 */
[C---:B----4-:R-:W-:Y:S01]  /*3800*/  IMAD.WIDE R16, R7.reuse, 0x4, R236 ;  /* 0x0000000407107825 */ /* 0x050fe200078e02ec */
[----:B------:R-:W1:Y:S04]  /*3810*/  LDC R12, c[0x0][0x230] ;  /* 0x00008c00ff0c7b82 */ /* 0x000e680000000800 */
[----:B------:R4:W-:Y:S01]  /*3820*/  STL.64 [R1+0x120], R16 ;  /* 0x0001201001007387 */ /* 0x0009e20000100a00 */
[----:B------:R-:W-:-:S03]  /*3830*/  IMAD.WIDE R14, R7, 0x4, R234 ;  /* 0x00000004070e7825 */ /* 0x000fc600078e02ea */
[----:B------:R4:W-:Y:S01]  /*3840*/  LDGSTS.E [R10+0x8], desc[UR8][R16.64], !P5 ;  /* 0x00008000100a7fae */ /* 0x0009e2000e921848 */
[----:B------:R-:W-:-:S03]  /*3850*/  IMAD R7, R168, 0x7, RZ ;  /* 0x00000007a8077824 */ /* 0x000fc600078e02ff */
[----:B------:R3:W-:Y:S04]  /*3860*/  STL.64 [R1+0x178], R14 ;  /* 0x0001780e01007387 */ /* 0x0007e80000100a00 */
[----:B------:R3:W-:Y:S01]  /*3870*/  LDGSTS.E [R10+0x8008], desc[UR8][R14.64], !P5 ;  /* 0x080080000e0a7fae */ /* 0x0007e2000e921848 */
[----:B------:R-:W-:Y:S01]  /*3880*/  ISETP.GE.U32.AND P5, PT, R4, 0x7fffff3b, PT ;  /* 0x7fffff3b0400780c */ /* 0x000fe20003fa6070 */
[----:B--2---:R-:W-:Y:S02]  /*3890*/  VIADD R4, R6, 0xffffffb9 ;  /* 0xffffffb906047836 */ /* 0x004fe40000000000 */
[C---:B----4-:R-:W-:Y:S01]  /*38a0*/  IMAD.WIDE R16, R7.reuse, 0x4, R236 ;  /* 0x0000000407107825 */ /* 0x050fe200078e02ec */
[----:B------:R-:W2:Y:S04]  /*38b0*/  LDC R6, c[0x0][0x230] ;  /* 0x00008c00ff067b82 */ /* 0x000ea80000000800 */
[----:B------:R4:W-:Y:S01]  /*38c0*/  STL.64 [R1+0x118], R16 ;  /* 0x0001181001007387 */ /* 0x0009e20000100a00 */
[----:B---3--:R-:W-:-:S03]  /*38d0*/  IMAD.WIDE R14, R7, 0x4, R234 ;  /* 0x00000004070e7825 */ /* 0x008fc600078e02ea */
[----:B------:R4:W-:Y:S01]  /*38e0*/  LDGSTS.E [R10+0xc], desc[UR8][R16.64], !P3 ;  /* 0x0000c000100a7fae */ /* 0x0009e2000d921848 */
[----:B------:R-:W-:-:S03]  /*38f0*/  IMAD R7, R168, 0x24, RZ ;  /* 0x00000024a8077824 */ /* 0x000fc600078e02ff */
[----:B------:R3:W-:Y:S04]  /*3900*/  STL.64 [R1+0x180], R14 ;  /* 0x0001800e01007387 */ /* 0x0007e80000100a00 */
[----:B------:R3:W-:Y:S01]  /*3910*/  LDGSTS.E [R10+0x800c], desc[UR8][R14.64], !P3 ;  /* 0x0800c0000e0a7fae */ /* 0x0007e2000d921848 */
[----:B------:R-:W-:Y:S01]  /*3920*/  ISETP.GE.U32.AND P3, PT, R4, 0x7fffff3a, PT ;  /* 0x7fffff3a0400780c */ /* 0x000fe20003f66070 */
[----:B------:R-:W-:Y:S02]  /*3930*/  VIADD R4, R11, 0xffffffb8 ;  /* 0xffffffb80b047836 */ /* 0x000fe40000000000 */
[C---:B----4-:R-:W-:Y:S01]  /*3940*/  IMAD.WIDE R16, R7.reuse, 0x4, R236 ;  /* 0x0000000407107825 */ /* 0x050fe200078e02ec */
[----:B------:R-:W4:Y:S04]  /*3950*/  LDC R11, c[0x0][0x230] ;  /* 0x00008c00ff0b7b82 */ /* 0x000f280000000800 */
[----:B------:R1:W-:Y:S01]  /*3960*/  STL.64 [R1+0x30], R16 ;  /* 0x0000301001007387 */ /* 0x0003e20000100a00 */
[----:B---3--:R-:W-:-:S03]  /*3970*/  IMAD.WIDE R14, R7, 0x4, R234 ;  /* 0x00000004070e7825 */ /* 0x008fc600078e02ea */
[----:B------:R1:W-:Y:S01]  /*3980*/  LDGSTS.E [R10+0x10000], desc[UR8][R16.64], !P2 ;  /* 0x10000000100a7fae */ /* 0x0003e2000d121848 */
[----:B------:R-:W-:-:S03]  /*3990*/  IMAD R7, R168, 0x25, RZ ;  /* 0x00000025a8077824 */ /* 0x000fc600078e02ff */
[----:B------:R3:W-:Y:S01]  /*39a0*/  STL.64 [R1+0x268], R14 ;  /* 0x0002680e01007387 */ /* 0x0007e20000100a00 */
[----:B------:R-:W-:-:S03]  /*39b0*/  IMAD.WIDE R18, R7, 0x4, R236 ;  /* 0x0000000407127825 */ /* 0x000fc600078e02ec */
[----:B------:R3:W-:Y:S01]  /*39c0*/  LDGSTS.E [R10+0x18000], desc[UR8][R14.64], !P2 ;  /* 0x180000000e0a7fae */ /* 0x0007e2000d121848 */
[----:B------:R-:W-:Y:S02]  /*39d0*/  ISETP.GE.U32.AND P2, PT, R4, 0x7fffff39, PT ;  /* 0x7fffff390400780c */ /* 0x000fe40003f46070 */
[----:B------:R-:W-:Y:S01]  /*39e0*/  IADD3 R4, R8, -0x65, RZ ;  /* 0xffffff9b08047810 */ /* 0x000fe20007ffe0ff */
[----:B-1----:R-:W-:Y:S01]  /*39f0*/  IMAD.WIDE R16, R7, 0x4, R234 ;  /* 0x0000000407107825 */ /* 0x002fe200078e02ea */
[----:B------:R1:W-:Y:S01]  /*3a00*/  STL.64 [R1+0x28], R18 ;  /* 0x0000281201007387 */ /* 0x0003e20000100a00 */
[----:B------:R-:W4:Y:S02]  /*3a10*/  LDC R8, c[0x0][0x230] ;  /* 0x00008c00ff087b82 */ /* 0x000f240000000800 */
[----:B------:R-:W-:Y:S01]  /*3a20*/  IMAD R7, R168, 0x26, RZ ;  /* 0x00000026a8077824 */ /* 0x000fe200078e02ff */
[----:B------:R1:W-:Y:S04]  /*3a30*/  LDGSTS.E [R10+0x10004], desc[UR8][R18.64], !P1 ;  /* 0x10004000120a7fae */ /* 0x0003e8000c921848 */
[----:B------:R2:W-:Y:S01]  /*3a40*/  STL.64 [R1+0x270], R16 ;  /* 0x0002701001007387 */ /* 0x0005e20000100a00 */
[----:B---3--:R-:W3:Y:S03]  /*3a50*/  LDC R14, c[0x0][0x230] ;  /* 0x00008c00ff0e7b82 */ /* 0x008ee60000000800 */
[----:B------:R2:W-:Y:S01]  /*3a60*/  LDGSTS.E [R10+0x18004], desc[UR8][R16.64], !P1 ;  /* 0x18004000100a7fae */ /* 0x0005e2000c921848 */
[----:B------:R-:W-:Y:S01]  /*3a70*/  ISETP.GE.U32.AND P1, PT, R4, 0x7fffff1c, PT ;  /* 0x7fffff1c0400780c */ /* 0x000fe20003f26070 */
[----:B------:R-:W-:-:S02]  /*3a80*/  VIADD R4, R12, 0xffffff9a ;  /* 0xffffff9a0c047836 */ /* 0x000fc40000000000 */
[----:B-1----:R-:W-:-:S05]  /*3a90*/  IMAD.WIDE R18, R7, 0x4, R236 ;  /* 0x0000000407127825 */ /* 0x002fca00078e02ec */
[----:B------:R-:W-:Y:S01]  /*3aa0*/  STL.64 [R1+0x20], R18 ;  /* 0x0000201201007387 */ /* 0x000fe20000100a00 */
[----:B--2---:R-:W-:-:S03]  /*3ab0*/  IMAD.WIDE R16, R7, 0x4, R234 ;  /* 0x0000000407107825 */ /* 0x004fc600078e02ea */
[----:B------:R-:W-:Y:S01]  /*3ac0*/  LDGSTS.E [R10+0x10008], desc[UR8][R18.64], !P0 ;  /* 0x10008000120a7fae */ /* 0x000fe2000c121848 */
[----:B------:R-:W-:-:S03]  /*3ad0*/  IMAD R7, R168, 0x27, RZ ;  /* 0x00000027a8077824 */ /* 0x000fc600078e02ff */
[----:B------:R1:W-:Y:S01]  /*3ae0*/  STL.64 [R1+0x278], R16 ;  /* 0x0002781001007387 */ /* 0x0003e20000100a00 */
[----:B------:R-:W-:-:S03]  /*3af0*/  IMAD.WIDE R176, R7, 0x4, R236 ;  /* 0x0000000407b07825 */ /* 0x000fc600078e02ec */
[----:B------:R1:W-:Y:S01]  /*3b00*/  LDGSTS.E [R10+0x18008], desc[UR8][R16.64], !P0 ;  /* 0x18008000100a7fae */ /* 0x0003e2000c121848 */
[----:B------:R-:W-:Y:S01]  /*3b10*/  ISETP.GE.U32.AND P0, PT, R4, 0x7fffff1b, PT ;  /* 0x7fffff1b0400780c */ /* 0x000fe20003f06070 */
[----:B------:R-:W-:Y:S02]  /*3b20*/  VIADD R4, R13, 0xffffff99 ;  /* 0xffffff990d047836 */ /* 0x000fe40000000000 */
[----:B------:R-:W-:Y:S01]  /*3b30*/  LDGSTS.E [R10+0x1000c], desc[UR8][R176.64], !P4 ;  /* 0x1000c000b00a7fae */ /* 0x000fe2000e121848 */
[----:B-1----:R-:W-:-:S04]  /*3b40*/  IMAD.WIDE R16, R7, 0x4, R234 ;  /* 0x0000000407107825 */ /* 0x002fc800078e02ea */
[----:B------:R-:W-:Y:S01]  /*3b50*/  IMAD R7, R168, 0x44, RZ ;  /* 0x00000044a8077824 */ /* 0x000fe200078e02ff */
[----:B------:R-:W-:Y:S03]  /*3b60*/  STL.64 [R1+0x280], R16 ;  /* 0x0002801001007387 */ /* 0x000fe60000100a00 */
[C---:B------:R-:W-:Y:S01]  /*3b70*/  IMAD.WIDE R114, R7.reuse, 0x4, R236 ;  /* 0x0000000407727825 */ /* 0x040fe200078e02ec */
[----:B------:R-:W-:Y:S01]  /*3b80*/  LDGSTS.E [R10+0x1800c], desc[UR8][R16.64], !P4 ;  /* 0x1800c000100a7fae */ /* 0x000fe2000e121848 */
[----:B------:R-:W-:Y:S02]  /*3b90*/  ISETP.GE.U32.AND P4, PT, R4, 0x7fffff1a, PT ;  /* 0x7fffff1a0400780c */ /* 0x000fe40003f86070 */
[----:B------:R-:W-:Y:S01]  /*3ba0*/  IMAD.WIDE R12, R7, 0x4, R234 ;  /* 0x00000004070c7825 */ /* 0x000fe200078e02ea */
[----:B------:R-:W-:Y:S03]  /*3bb0*/  STL.64 [R1+0xc70], R176 ;  /* 0x000c70b001007387 */ /* 0x000fe60000100a00 */
[----:B---3--:R-:W-:Y:S01]  /*3bc0*/  VIADD R4, R14, 0xffffff98 ;  /* 0xffffff980e047836 */ /* 0x008fe20000000000 */
[----:B------:R-:W-:Y:S01]  /*3bd0*/  LDGSTS.E [R10+0x20000], desc[UR8][R114.64], !P6 ;  /* 0x20000000720a7fae */ /* 0x000fe2000f121848 */
[----:B------:R-:W-:-:S03]  /*3be0*/  IMAD R7, R168, 0x45, RZ ;  /* 0x00000045a8077824 */ /* 0x000fc600078e02ff */
[----:B------:R1:W-:Y:S01]  /*3bf0*/  STL.64 [R1+0x560], R12 ;  /* 0x0005600c01007387 */ /* 0x0003e20000100a00 */
[----:B------:R-:W-:-:S03]  /*3c00*/  IMAD.WIDE R116, R7, 0x4, R236 ;  /* 0x0000000407747825 */ /* 0x000fc600078e02ec */
[----:B------:R1:W-:Y:S01]  /*3c10*/  LDGSTS.E [R10+0x28000], desc[UR8][R12.64], !P6 ;  /* 0x280000000c0a7fae */ /* 0x0003e2000f121848 */
[----:B------:R-:W-:Y:S01]  /*3c20*/  ISETP.GE.U32.AND P6, PT, R4, 0x7fffff19, PT ;  /* 0x7fffff190400780c */ /* 0x000fe20003fc6070 */
[----:B------:R-:W-:Y:S02]  /*3c30*/  IMAD.WIDE R14, R7, 0x4, R234 ;  /* 0x00000004070e7825 */ /* 0x000fe400078e02ea */
[----:B------:R-:W-:Y:S02]  /*3c40*/  LDGSTS.E [R10+0x20004], desc[UR8][R116.64], !P5 ;  /* 0x20004000740a7fae */ /* 0x000fe4000e921848 */
[----:B------:R-:W-:Y:S02]  /*3c50*/  VIADD R4, R6, 0xfffffff7 ;  /* 0xfffffff706047836 */ /* 0x000fe40000000000 */
[----:B------:R-:W-:Y:S01]  /*3c60*/  IMAD R7, R168, 0x46, RZ ;  /* 0x00000046a8077824 */ /* 0x000fe200078e02ff */
[----:B------:R-:W2:Y:S01]  /*3c70*/  LDC R6, c[0x0][0x230] ;  /* 0x00008c00ff067b82 */ /* 0x000ea20000000800 */
[----:B------:R3:W-:Y:S02]  /*3c80*/  STL.64 [R1+0x558], R14 ;  /* 0x0005580e01007387 */ /* 0x0007e40000100a00 */
[C---:B------:R-:W-:Y:S01]  /*3c90*/  IMAD.WIDE R118, R7.reuse, 0x4, R236 ;  /* 0x0000000407767825 */ /* 0x040fe200078e02ec */
[----:B-1----:R-:W-:Y:S01]  /*3ca0*/  LOP3.LUT R13, R2, 0x20, RZ, 0x3c, !PT ;  /* 0x00000020020d7812 */ /* 0x002fe200078e3cff */
[----:B------:R3:W-:Y:S01]  /*3cb0*/  LDGSTS.E [R10+0x28004], desc[UR8][R14.64], !P5 ;  /* 0x280040000e0a7fae */ /* 0x0007e2000e921848 */
[----:B------:R-:W-:Y:S01]  /*3cc0*/  ISETP.GE.U32.AND P5, PT, R4, 0x7fffff78, PT ;  /* 0x7fffff780400780c */ /* 0x000fe20003fa6070 */
[----:B----4-:R-:W-:Y:S01]  /*3cd0*/  VIADD R4, R8, 0xfffffff6 ;  /* 0xfffffff608047836 */ /* 0x010fe20000000000 */
[----:B------:R-:W1:Y:S01]  /*3ce0*/  LDC R12, c[0x0][0x230] ;  /* 0x00008c00ff0c7b82 */ /* 0x000e620000000800 */
[----:B------:R-:W-:Y:S07]  /*3cf0*/  LDGSTS.E [R10+0x20008], desc[UR8][R118.64], !P3 ;  /* 0x20008000760a7fae */ /* 0x000fee000d921848 */
[----:B------:R-:W4:Y:S01]  /*3d00*/  LDC R8, c[0x0][0x230] ;  /* 0x00008c00ff087b82 */ /* 0x000f220000000800 */
[----:B---3--:R-:W-:-:S04]  /*3d10*/  IMAD.WIDE R14, R7, 0x4, R234 ;  /* 0x00000004070e7825 */ /* 0x008fc800078e02ea */
[----:B------:R-:W-:Y:S01]  /*3d20*/  IMAD R7, R168, 0x47, RZ ;  /* 0x00000047a8077824 */ /* 0x000fe200078e02ff */
[----:B------:R3:W-:Y:S01]  /*3d30*/  LDGSTS.E [R10+0x28008], desc[UR8][R14.64], !P3 ;  /* 0x280080000e0a7fae */ /* 0x0007e2000d921848 */
[----:B------:R-:W-:Y:S01]  /*3d40*/  ISETP.GE.U32.AND P3, PT, R4, 0x7fffff77, PT ;  /* 0x7fffff770400780c */ /* 0x000fe20003f66070 */
[----:B------:R-:W-:Y:S02]  /*3d50*/  VIADD R4, R11, 0xfffffff5 ;  /* 0xfffffff50b047836 */ /* 0x000fe40000000000 */
[----:B------:R3:W-:Y:S01]  /*3d60*/  STL.64 [R1+0x550], R14 ;  /* 0x0005500e01007387 */ /* 0x0007e20000100a00 */
[C---:B------:R-:W-:Y:S01]  /*3d70*/  IMAD.WIDE R120, R7.reuse, 0x4, R236 ;  /* 0x0000000407787825 */ /* 0x040fe200078e02ec */
[----:B------:R-:W4:Y:S04]  /*3d80*/  LDC R11, c[0x0][0x230] ;  /* 0x00008c00ff0b7b82 */ /* 0x000f280000000800 */
[----:B------:R-:W-:Y:S01]  /*3d90*/  LDGSTS.E [R10+0x2000c], desc[UR8][R120.64], !P2 ;  /* 0x2000c000780a7fae */ /* 0x000fe2000d121848 */
[----:B---3--:R-:W-:-:S04]  /*3da0*/  IMAD.WIDE R14, R7, 0x4, R234 ;  /* 0x00000004070e7825 */ /* 0x008fc800078e02ea */
[----:B------:R-:W-:Y:S01]  /*3db0*/  IMAD R7, R168, 0x64, RZ ;  /* 0x00000064a8077824 */ /* 0x000fe200078e02ff */
[----:B------:R3:W-:Y:S03]  /*3dc0*/  STL.64 [R1+0x548], R14 ;  /* 0x0005480e01007387 */ /* 0x0007e60000100a00 */
[C---:B------:R-:W-:Y:S01]  /*3dd0*/  IMAD.WIDE R178, R7.reuse, 0x4, R236 ;  /* 0x0000000407b27825 */ /* 0x040fe200078e02ec */
[----:B------:R3:W-:Y:S01]  /*3de0*/  LDGSTS.E [R10+0x2800c], desc[UR8][R14.64], !P2 ;  /* 0x2800c0000e0a7fae */ /* 0x0007e2000d121848 */
[----:B------:R-:W-:Y:S02]  /*3df0*/  ISETP.GE.U32.AND P2, PT, R4, 0x7fffff76, PT ;  /* 0x7fffff760400780c */ /* 0x000fe40003f46070 */
[----:B-1----:R-:W-:Y:S01]  /*3e00*/  IADD3 R4, R12, -0xc, RZ ;  /* 0xfffffff40c047810 */ /* 0x002fe20007ffe0ff */
        /* <DEDUP_REMOVED lines=8> */
[----:B--2---:R-:W-:Y:S01]  /*3e90*/  VIADD R4, R6, 0xffffffd7 ;  /* 0xffffffd706047836 */ /* 0x004fe20000000000 */
[----:B------:R-:W-:Y:S01]  /*3ea0*/  STL.64 [R1+0xc78], R178 ;  /* 0x000c78b201007387 */ /* 0x000fe20000100a00 */
[----:B------:R-:W2:Y:S03]  /*3eb0*/  LDC R6, c[0x0][0x230] ;  /* 0x00008c00ff067b82 */ /* 0x000ea60000000800 */
[----:B------:R-:W-:Y:S01]  /*3ec0*/  LDGSTS.E [R10+0x30004], desc[UR8][R180.64], !P0 ;  /* 0x30004000b40a7fae */ /* 0x000fe2000c121848 */
[----:B---3--:R-:W-:-:S04]  /*3ed0*/  IMAD.WIDE R14, R7, 0x4, R234 ;  /* 0x00000004070e7825 */ /* 0x008fc800078e02ea */
[----:B------:R-:W-:Y:S01]  /*3ee0*/  IMAD R7, R168, 0x66, RZ ;  /* 0x00000066a8077824 */ /* 0x000fe200078e02ff */
[----:B------:R3:W-:Y:S03]  /*3ef0*/  STL.64 [R1+0x420], R14 ;  /* 0x0004200e01007387 */ /* 0x0007e60000100a00 */
[C---:B------:R-:W-:Y:S01]  /*3f00*/  IMAD.WIDE R182, R7.reuse, 0x4, R236 ;  /* 0x0000000407b67825 */ /* 0x040fe200078e02ec */
[----:B------:R3:W-:Y:S01]  /*3f10*/  LDGSTS.E [R10+0x38004], desc[UR8][R14.64], !P0 ;  /* 0x380040000e0a7fae */ /* 0x0007e2000c121848 */
[----:B------:R-:W-:Y:S02]  /*3f20*/  ISETP.GE.U32.AND P0, PT, R4, 0x7fffff58, PT ;  /* 0x7fffff580400780c */ /* 0x000fe40003f06070 */
[----:B----4-:R-:W-:Y:S01]  /*3f30*/  VIADD R4, R8, 0xffffffd6 ;  /* 0xffffffd608047836 */ /* 0x010fe20000000000 */
[----:B------:R-:W-:Y:S01]  /*3f40*/  LDGSTS.E [R10+0x30008], desc[UR8][R182.64], !P4 ;  /* 0x30008000b60a7fae */ /* 0x000fe2000e121848 */
[----:B------:R-:W4:Y:S03]  /*3f50*/  LDC R8, c[0x0][0x230] ;  /* 0x00008c00ff087b82 */ /* 0x000f260000000800 */
[----:B------:R-:W-:Y:S01]  /*3f60*/  STL.64 [R1+0xc80], R180 ;  /* 0x000c80b401007387 */ /* 0x000fe20000100a00 */
[----:B---3--:R-:W-:-:S04]  /*3f70*/  IMAD.WIDE R14, R7, 0x4, R234 ;  /* 0x00000004070e7825 */ /* 0x008fc800078e02ea */
[----:B------:R-:W-:Y:S01]  /*3f80*/  IMAD R7, R168, 0x67, RZ ;  /* 0x00000067a8077824 */ /* 0x000fe200078e02ff */
[----:B------:R3:W-:Y:S01]  /*3f90*/  LDGSTS.E [R10+0x38008], desc[UR8][R14.64], !P4 ;  /* 0x380080000e0a7fae */ /* 0x0007e2000e121848 */
[----:B------:R-:W-:Y:S01]  /*3fa0*/  ISETP.GE.U32.AND P4, PT, R4, 0x7fffff57, PT ;  /* 0x7fffff570400780c */ /* 0x000fe20003f86070 */
[----:B------:R-:W-:Y:S02]  /*3fb0*/  VIADD R4, R11, 0xffffffd5 ;  /* 0xffffffd50b047836 */ /* 0x000fe40000000000 */
[----:B------:R3:W-:Y:S01]  /*3fc0*/  STL.64 [R1+0x418], R14 ;  /* 0x0004180e01007387 */ /* 0x0007e20000100a00 */
[----:B------:R-:W-:-:S03]  /*3fd0*/  IMAD.WIDE R184, R7, 0x4, R236 ;  /* 0x0000000407b87825 */ /* 0x000fc600078e02ec */
[----:B------:R-:W-:Y:S01]  /*3fe0*/  STL.64 [R1+0xc88], R182 ;  /* 0x000c88b601007387 */ /* 0x000fe20000100a00 */
[----:B------:R-:W-:Y:S02]  /*3ff0*/  VIADD R11, R13, UR10 ;  /* 0x0000000a0d0b7c36 */ /* 0x000fe40008000000 */
[----:B------:R-:W4:Y:S01]  /*4000*/  LDC R13, c[0x0][0x230] ;  /* 0x00008c00ff0d7b82 */ /* 0x000f220000000800 */
[----:B------:R-:W-:Y:S01]  /*4010*/  LDGSTS.E [R10+0x3000c], desc[UR8][R184.64], !P6 ;  /* 0x3000c000b80a7fae */ /* 0x000fe2000f121848 */
[----:B---3--:R-:W-:-:S04]  /*4020*/  IMAD.WIDE R14, R7, 0x4, R234 ;  /* 0x00000004070e7825 */ /* 0x008fc800078e02ea */
[----:B------:R-:W-:Y:S01]  /*4030*/  IMAD.SHL.U32 R7, R168, 0x8, RZ ;  /* 0x00000008a8077824 */ /* 0x000fe200078e00ff */
[----:B------:R3:W-:Y:S03]  /*4040*/  STL.64 [R1+0x410], R14 ;  /* 0x0004100e01007387 */ /* 0x0007e60000100a00 */
[C---:B------:R-:W-:Y:S01]  /*4050*/  IMAD.WIDE R16, R7.reuse, 0x4, R236 ;  /* 0x0000000407107825 */ /* 0x040fe200078e02ec */
[----:B------:R3:W-:Y:S01]  /*4060*/  LDGSTS.E [R10+0x3800c], desc[UR8][R14.64], !P6 ;  /* 0x3800c0000e0a7fae */ /* 0x0007e2000f121848 */
[----:B------:R-:W-:Y:S02]  /*4070*/  ISETP.GE.U32.AND P6, PT, R4, 0x7fffff56, PT ;  /* 0x7fffff560400780c */ /* 0x000fe40003fc6070 */
[----:B-1----:R-:W-:Y:S01]  /*4080*/  VIADD R4, R12, 0xffffffd4 ;  /* 0xffffffd40c047836 */ /* 0x002fe20000000000 */
[----:B------:R-:W-:Y:S01]  /*4090*/  STL.64 [R1+0xc90], R184 ;  /* 0x000c90b801007387 */ /* 0x000fe20000100a00 */
[----:B------:R-:W1:Y:S03]  /*40a0*/  LDC R12, c[0x0][0x230] ;  /* 0x00008c00ff0c7b82 */ /* 0x000e660000000800 */
[----:B------:R2:W-:Y:S01]  /*40b0*/  LDGSTS.E [R11], desc[UR8][R16.64], !P5 ;  /* 0x00000000100b7fae */ /* 0x0005e2000e921848 */
[----:B---3--:R-:W-:-:S03]  /*40c0*/  IMAD.WIDE R14, R7, 0x4, R234 ;  /* 0x00000004070e7825 */ /* 0x008fc600078e02ea */
[----:B------:R3:W-:Y:S01]  /*40d0*/  STL.64 [R1+0x110], R16 ;  /* 0x0001101001007387 */ /* 0x0007e20000100a00 */
[----:B------:R-:W-:-:S03]  /*40e0*/  IMAD R7, R168, 0x9, RZ ;  /* 0x00000009a8077824 */ /* 0x000fc600078e02ff */
[----:B------:R4:W-:Y:S01]  /*40f0*/  LDGSTS.E [R11+0x8000], desc[UR8][R14.64], !P5 ;  /* 0x080000000e0b7fae */ /* 0x0009e2000e921848 */
[----:B------:R-:W-:Y:S02]  /*4100*/  ISETP.GE.U32.AND P5, PT, R4, 0x7fffff55, PT ;  /* 0x7fffff550400780c */ /* 0x000fe40003fa6070 */
[----:B--2---:R-:W-:Y:S01]  /*4110*/  IADD3 R4, R6, -0x49, RZ ;  /* 0xffffffb706047810 */ /* 0x004fe20007ffe0ff */
[----:B------:R4:W-:Y:S01]  /*4120*/  STL.64 [R1+0x188], R14 ;  /* 0x0001880e01007387 */ /* 0x0009e20000100a00 */
[----:B------:R-:W2:Y:S01]  /*4130*/  LDC R6, c[0x0][0x230] ;  /* 0x00008c00ff067b82 */ /* 0x000ea20000000800 */
[----:B---3--:R-:W-:-:S05]  /*4140*/  IMAD.WIDE R16, R7, 0x4, R236 ;  /* 0x0000000407107825 */ /* 0x008fca00078e02ec */
[----:B------:R3:W-:Y:S01]  /*4150*/  STL.64 [R1+0x108], R16 ;  /* 0x0001081001007387 */ /* 0x0007e20000100a00 */
[----:B----4-:R-:W-:-:S03]  /*4160*/  IMAD.WIDE R14, R7, 0x4, R234 ;  /* 0x00000004070e7825 */ /* 0x010fc600078e02ea */
[----:B------:R3:W-:Y:S01]  /*4170*/  LDGSTS.E [R11+0x4], desc[UR8][R16.64], !P3 ;  /* 0x00004000100b7fae */ /* 0x0007e2000d921848 */
[----:B------:R-:W-:-:S03]  /*4180*/  IMAD R7, R168, 0xa, RZ ;  /* 0x0000000aa8077824 */ /* 0x000fc600078e02ff */
[----:B------:R4:W-:Y:S04]  /*4190*/  STL.64 [R1+0x190], R14 ;  /* 0x0001900e01007387 */ /* 0x0009e80000100a00 */
[----:B------:R4:W-:Y:S01]  /*41a0*/  LDGSTS.E [R11+0x8004], desc[UR8][R14.64], !P3 ;  /* 0x080040000e0b7fae */ /* 0x0009e2000d921848 */
[----:B------:R-:W-:Y:S01]  /*41b0*/  ISETP.GE.U32.AND P3, PT, R4, 0x7fffff38, PT ;  /* 0x7fffff380400780c */ /* 0x000fe20003f66070 */
[----:B------:R-:W-:Y:S02]  /*41c0*/  VIADD R4, R8, 0xffffffb6 ;  /* 0xffffffb608047836 */ /* 0x000fe40000000000 */
[C---:B---3--:R-:W-:Y:S01]  /*41d0*/  IMAD.WIDE R16, R7.reuse, 0x4, R236 ;  /* 0x0000000407107825 */ /* 0x048fe200078e02ec */
[----:B------:R-:W3:Y:S04]  /*41e0*/  LDC R8, c[0x0][0x230] ;  /* 0x00008c00ff087b82 */ /* 0x000ee80000000800 */
[----:B------:R1:W-:Y:S01]  /*41f0*/  STL.64 [R1+0x100], R16 ;  /* 0x0001001001007387 */ /* 0x0003e20000100a00 */
[----:B----4-:R-:W-:-:S03]  /*4200*/  IMAD.WIDE R14, R7, 0x4, R234 ;  /* 0x00000004070e7825 */ /* 0x010fc600078e02ea */
[----:B------:R1:W-:Y:S01]  /*4210*/  LDGSTS.E [R11+0x8], desc[UR8][R16.64], !P2 ;  /* 0x00008000100b7fae */ /* 0x0003e2000d121848 */
[----:B------:R-:W-:-:S03]  /*4220*/  IMAD R7, R168, 0xb, RZ ;  /* 0x0000000ba8077824 */ /* 0x000fc600078e02ff */
[----:B------:R4:W-:Y:S01]  /*4230*/  STL.64 [R1+0x198], R14 ;  /* 0x0001980e01007387 */ /* 0x0009e20000100a00 */
[----:B------:R-:W-:-:S03]  /*4240*/  IMAD.WIDE R18, R7, 0x4, R236 ;  /* 0x0000000407127825 */ /* 0x000fc600078e02ec */
[----:B------:R4:W-:Y:S01]  /*4250*/  LDGSTS.E [R11+0x8008], desc[UR8][R14.64], !P2 ;  /* 0x080080000e0b7fae */ /* 0x0009e2000d121848 */
[----:B------:R-:W-:Y:S01]  /*4260*/  ISETP.GE.U32.AND P2, PT, R4, 0x7fffff37, PT ;  /* 0x7fffff370400780c */ /* 0x000fe20003f46070 */
[----:B------:R-:W-:Y:S02]  /*4270*/  VIADD R4, R13, 0xffffffb5 ;  /* 0xffffffb50d047836 */ /* 0x000fe40000000000 */
[----:B------:R2:W-:Y:S01]  /*4280*/  STL.64 [R1+0xf8], R18 ;  /* 0x0000f81201007387 */ /* 0x0005e20000100a00 */
[----:B-1----:R-:W-:Y:S01]  /*4290*/  IMAD.WIDE R16, R7, 0x4, R234 ;  /* 0x0000000407107825 */ /* 0x002fe200078e02ea */
[----:B------:R-:W1:Y:S02]  /*42a0*/  LDC R13, c[0x0][0x230] ;  /* 0x00008c00ff0d7b82 */ /* 0x000e640000000800 */
[----:B------:R2:W-:Y:S01]  /*42b0*/  LDGSTS.E [R11+0xc], desc[UR8][R18.64], !P1 ;  /* 0x0000c000120b7fae */ /* 0x0005e2000c921848 */
[----:B------:R-:W-:Y:S01]  /*42c0*/  IMAD R7, R168, 0x28, RZ ;  /* 0x00000028a8077824 */ /* 0x000fe200078e02ff */
[----:B---3--:R-:W-:-:S02]  /*42d0*/  IADD3 R8, R8, -0x6c, RZ ;  /* 0xffffff9408087810 */ /* 0x008fc40007ffe0ff */
[----:B------:R3:W-:Y:S01]  /*42e0*/  STL.64 [R1+0x1a0], R16 ;  /* 0x0001a01001007387 */ /* 0x0007e20000100a00 */
[C---:B------:R-:W-:Y:S01]  /*42f0*/  IMAD.WIDE R174, R7.reuse, 0x4, R236 ;  /* 0x0000000407ae7825 */ /* 0x040fe200078e02ec */
[----:B----4-:R-:W4:Y:S02]  /*4300*/  LDC R14, c[0x0][0x230] ;  /* 0x00008c00ff0e7b82 */ /* 0x010f240000000800 */
[----:B------:R3:W-:Y:S01]  /*4310*/  LDGSTS.E [R11+0x800c], desc[UR8][R16.64], !P1 ;  /* 0x0800c000100b7fae */ /* 0x0007e2000c921848 */
[----:B------:R-:W-:Y:S01]  /*4320*/  ISETP.GE.U32.AND P1, PT, R4, 0x7fffff36, PT ;  /* 0x7fffff360400780c */ /* 0x000fe20003f26070 */
[----:B------:R-:W-:Y:S02]  /*4330*/  VIADD R4, R12, 0xffffffb4 ;  /* 0xffffffb40c047836 */ /* 0x000fe40000000000 */
[----:B------:R-:W-:Y:S01]  /*4340*/  LDGSTS.E [R11+0x10000], desc[UR8][R174.64], !P0 ;  /* 0x10000000ae0b7fae */ /* 0x000fe2000c121848 */
[----:B--2---:R-:W-:Y:S02]  /*4350*/  IMAD R19, R168, 0x7c, RZ ;  /* 0x0000007ca8137824 */ /* 0x004fe400078e02ff */
[----:B---3--:R-:W-:-:S04]  /*4360*/  IMAD.WIDE R16, R7, 0x4, R234 ;  /* 0x0000000407107825 */ /* 0x008fc800078e02ea */
[----:B------:R-:W-:Y:S01]  /*4370*/  IMAD R7, R168, 0x29, RZ ;  /* 0x00000029a8077824 */ /* 0x000fe200078e02ff */
[----:B------:R2:W-:Y:S01]  /*4380*/  STL.64 [R1+0x288], R16 ;  /* 0x0002881001007387 */ /* 0x0005e20000100a00 */
[----:B-1----:R-:W-:Y:S02]  /*4390*/  VIADD R12, R13, 0xffffff95 ;  /* 0xffffff950d0c7836 */ /* 0x002fe40000000000 */
[----:B------:R-:W-:Y:S01]  /*43a0*/  IMAD.WIDE R172, R7, 0x4, R236 ;  /* 0x0000000407ac7825 */ /* 0x000fe200078e02ec */
[----:B------:R2:W-:Y:S01]  /*43b0*/  LDGSTS.E [R11+0x18000], desc[UR8][R16.64], !P0 ;  /* 0x18000000100b7fae */ /* 0x0005e2000c121848 */
[----:B------:R-:W-:Y:S02]  /*43c0*/  ISETP.GE.U32.AND P0, PT, R4, 0x7fffff35, PT ;  /* 0x7fffff350400780c */ /* 0x000fe40003f06070 */
[----:B------:R-:W-:Y:S01]  /*43d0*/  VIADD R4, R6, 0xffffff97 ;  /* 0xffffff9706047836 */ /* 0x000fe20000000000 */
[----:B------:R-:W-:Y:S01]  /*43e0*/  LDGSTS.E [R11+0x10004], desc[UR8][R172.64], !P4 ;  /* 0x10004000ac0b7fae */ /* 0x000fe2000e121848 */
[----:B----4-:R-:W-:-:S02]  /*43f0*/  VIADD R6, R14, 0xffffff96 ;  /* 0xffffff960e067836 */ /* 0x010fc40000000000 */
[----:B------:R-:W-:Y:S01]  /*4400*/  IMAD R13, R168, 0x49, RZ ;  /* 0x00000049a80d7824 */ /* 0x000fe200078e02ff */
[----:B------:R-:W-:Y:S03]  /*4410*/  STL.64 [R1+0xc98], R174 ;  /* 0x000c98ae01007387 */ /* 0x000fe60000100a00 */
[----:B------:R-:W-:-:S04]  /*4420*/  IMAD.WIDE R124, R13, 0x4, R236 ;  /* 0x000000040d7c7825 */ /* 0x000fc800078e02ec */
[----:B--2---:R-:W-:-:S04]  /*4430*/  IMAD.WIDE R16, R7, 0x4, R234 ;  /* 0x0000000407107825 */ /* 0x004fc800078e02ea */
[----:B------:R-:W-:Y:S01]  /*4440*/  IMAD R7, R168, 0x2a, RZ ;  /* 0x0000002aa8077824 */ /* 0x000fe200078e02ff */
[----:B------:R1:W-:Y:S01]  /*4450*/  LDGSTS.E [R11+0x18004], desc[UR8][R16.64], !P4 ;  /* 0x18004000100b7fae */ /* 0x0003e2000e121848 */
[----:B------:R-:W-:Y:S02]  /*4460*/  ISETP.GE.U32.AND P4, PT, R4, 0x7fffff18, PT ;  /* 0x7fffff180400780c */ /* 0x000fe40003f86070 */
[----:B------:R-:W2:Y:S01]  /*4470*/  LDC R4, c[0x0][0x230] ;  /* 0x00008c00ff047b82 */ /* 0x000ea20000000800 */
[----:B------:R1:W-:Y:S01]  /*4480*/  STL.64 [R1+0x290], R16 ;  /* 0x0002901001007387 */ /* 0x0003e20000100a00 */
[----:B------:R-:W-:-:S03]  /*4490*/  IMAD.WIDE R170, R7, 0x4, R236 ;  /* 0x0000000407aa7825 */ /* 0x000fc600078e02ec */
[----:B------:R-:W-:Y:S04]  /*44a0*/  STL.64 [R1+0xca0], R172 ;  /* 0x000ca0ac01007387 */ /* 0x000fe80000100a00 */
[----:B------:R-:W-:Y:S01]  /*44b0*/  LDGSTS.E [R11+0x10008], desc[UR8][R170.64], !P6 ;  /* 0x10008000aa0b7fae */ /* 0x000fe2000f121848 */
[----:B-1----:R-:W-:-:S04]  /*44c0*/  IMAD.WIDE R16, R7, 0x4, R234 ;  /* 0x0000000407107825 */ /* 0x002fc800078e02ea */
[----:B------:R-:W-:Y:S01]  /*44d0*/  IMAD R7, R168, 0x2b, RZ ;  /* 0x0000002ba8077824 */ /* 0x000fe200078e02ff */
[----:B------:R-:W-:Y:S01]  /*44e0*/  LDGSTS.E [R11+0x18008], desc[UR8][R16.64], !P6 ;  /* 0x18008000100b7fae */ /* 0x000fe2000f121848 */
[----:B------:R-:W-:Y:S02]  /*44f0*/  ISETP.GE.U32.AND P6, PT, R6, 0x7fffff17, PT ;  /* 0x7fffff170600780c */ /* 0x000fe40003fc6070 */
[C---:B------:R-:W-:Y:S01]  /*4500*/  IMAD.WIDE R250, R7.reuse, 0x4, R236 ;  /* 0x0000000407fa7825 */ /* 0x040fe200078e02ec */
[----:B------:R-:W1:Y:S01]  /*4510*/  LDC R6, c[0x0][0x230] ;  /* 0x00008c00ff067b82 */ /* 0x000e620000000800 */
[----:B------:R-:W-:Y:S02]  /*4520*/  STL.64 [R1+0x298], R16 ;  /* 0x0002981001007387 */ /* 0x000fe40000100a00 */
[----:B------:R-:W-:Y:S02]  /*4530*/  IMAD.WIDE R14, R7, 0x4, R234 ;  /* 0x00000004070e7825 */ /* 0x000fe400078e02ea */
[----:B------:R-:W-:Y:S02]  /*4540*/  STL.64 [R1+0xca8], R170 ;  /* 0x000ca8aa01007387 */ /* 0x000fe40000100a00 */
[----:B------:R-:W-:-:S02]  /*4550*/  IMAD R7, R168, 0x48, RZ ;  /* 0x00000048a8077824 */ /* 0x000fc400078e02ff */
[----:B------:R-:W-:Y:S02]  /*4560*/  LDGSTS.E [R11+0x1000c], desc[UR8][R250.64], !P5 ;  /* 0x1000c000fa0b7fae */ /* 0x000fe4000e921848 */
[----:B------:R-:W-:Y:S02]  /*4570*/  IMAD.WIDE R122, R7, 0x4, R236 ;  /* 0x00000004077a7825 */ /* 0x000fe400078e02ec */
[----:B------:R3:W-:Y:S04]  /*4580*/  STL.64 [R1+0x2a8], R14 ;  /* 0x0002a80e01007387 */ /* 0x0007e80000100a00 */
[----:B------:R3:W-:Y:S01]  /*4590*/  LDGSTS.E [R11+0x1800c], desc[UR8][R14.64], !P5 ;  /* 0x1800c0000e0b7fae */ /* 0x0007e2000e921848 */
[----:B------:R-:W-:Y:S01]  /*45a0*/  ISETP.GE.U32.AND P5, PT, R12, 0x7fffff16, PT ;  /* 0x7fffff160c00780c */ /* 0x000fe20003fa6070 */
[----:B--2---:R-:W-:-:S02]  /*45b0*/  VIADD R12, R4, 0xfffffff3 ;  /* 0xfffffff3040c7836 */ /* 0x004fc40000000000 */
[----:B------:R-:W-:Y:S01]  /*45c0*/  STL.64 [R1+0xcb0], R250 ;  /* 0x000cb0fa01007387 */ /* 0x000fe20000100a00 */
[----:B------:R-:W-:Y:S02]  /*45d0*/  IMAD R4, R168, 0x4a, RZ ;  /* 0x0000004aa8047824 */ /* 0x000fe400078e02ff */
[----:B-1----:R-:W-:Y:S01]  /*45e0*/  VIADD R6, R6, 0xfffffff2 ;  /* 0xfffffff206067836 */ /* 0x002fe20000000000 */
[----:B------:R-:W-:Y:S01]  /*45f0*/  LDGSTS.E [R11+0x20000], desc[UR8][R122.64], !P3 ;  /* 0x200000007a0b7fae */ /* 0x000fe2000d921848 */
[----:B------:R-:W-:-:S04]  /*4600*/  IMAD.WIDE R126, R4, 0x4, R236 ;  /* 0x00000004047e7825 */ /* 0x000fc800078e02ec */
[----:B---3--:R-:W-:Y:S02]  /*4610*/  IMAD.WIDE R14, R7, 0x4, R234 ;  /* 0x00000004070e7825 */ /* 0x008fe400078e02ea */
[----:B------:R-:W1:Y:S03]  /*4620*/  LDC R7, c[0x0][0x230] ;  /* 0x00008c00ff077b82 */ /* 0x000e660000000800 */
[----:B------:R2:W-:Y:S04]  /*4630*/  STL.64 [R1+0x540], R14 ;  /* 0x0005400e01007387 */ /* 0x0005e80000100a00 */
[----:B------:R2:W-:Y:S01]  /*4640*/  LDGSTS.E [R11+0x28000], desc[UR8][R14.64], !P3 ;  /* 0x280000000e0b7fae */ /* 0x0005e2000d921848 */
[----:B------:R-:W-:-:S02]  /*4650*/  ISETP.GE.U32.AND P3, PT, R8, 0x7fffff15, PT ;  /* 0x7fffff150800780c */ /* 0x000fc40003f66070 */
[----:B------:R-:W3:Y:S01]  /*4660*/  LDC R8, c[0x0][0x230] ;  /* 0x00008c00ff087b82 */ /* 0x000ee20000000800 */
[----:B------:R-:W-:Y:S01]  /*4670*/  LDGSTS.E [R11+0x20004], desc[UR8][R124.64], !P2 ;  /* 0x200040007c0b7fae */ /* 0x000fe2000d121848 */
[----:B--2---:R-:W-:-:S06]  /*4680*/  IMAD.WIDE R14, R13, 0x4, R234 ;  /* 0x000000040d0e7825 */ /* 0x004fcc00078e02ea */
[----:B------:R-:W2:Y:S01]  /*4690*/  LDC R13, c[0x0][0x230] ;  /* 0x00008c00ff0d7b82 */ /* 0x000ea20000000800 */
[----:B------:R4:W-:Y:S01]  /*46a0*/  LDGSTS.E [R11+0x28004], desc[UR8][R14.64], !P2 ;  /* 0x280040000e0b7fae */ /* 0x0009e2000d121848 */
[----:B------:R-:W-:-:S03]  /*46b0*/  ISETP.GE.U32.AND P2, PT, R12, 0x7fffff74, PT ;  /* 0x7fffff740c00780c */ /* 0x000fc60003f46070 */
[----:B------:R4:W-:Y:S03]  /*46c0*/  STL.64 [R1+0x538], R14 ;  /* 0x0005380e01007387 */ /* 0x0009e60000100a00 */
[----:B------:R-:W2:Y:S01]  /*46d0*/  LDC R12, c[0x0][0x230] ;  /* 0x00008c00ff0c7b82 */ /* 0x000ea20000000800 */
[----:B------:R-:W-:Y:S01]  /*46e0*/  LDGSTS.E [R11+0x20008], desc[UR8][R126.64], !P1 ;  /* 0x200080007e0b7fae */ /* 0x000fe2000c921848 */
[----:B----4-:R-:W-:-:S04]  /*46f0*/  IMAD.WIDE R14, R4, 0x4, R234 ;  /* 0x00000004040e7825 */ /* 0x010fc800078e02ea */
[----:B------:R-:W-:Y:S01]  /*4700*/  IMAD R4, R168, 0x4b, RZ ;  /* 0x0000004ba8047824 */ /* 0x000fe200078e02ff */
[----:B------:R4:W-:Y:S03]  /*4710*/  STL.64 [R1+0x530], R14 ;  /* 0x0005300e01007387 */ /* 0x0009e60000100a00 */
[----:B------:R-:W-:Y:S01]  /*4720*/  IMAD.WIDE R128, R4, 0x4, R236 ;  /* 0x0000000404807825 */ /* 0x000fe200078e02ec */
[----:B------:R4:W-:Y:S01]  /*4730*/  LDGSTS.E [R11+0x28008], desc[UR8][R14.64], !P1 ;  /* 0x280080000e0b7fae */ /* 0x0009e2000c921848 */
[----:B------:R-:W-:Y:S02]  /*4740*/  ISETP.GE.U32.AND P1, PT, R6, 0x7fffff73, PT ;  /* 0x7fffff730600780c */ /* 0x000fe40003f26070 */
[----:B-1----:R-:W-:Y:S01]  /*4750*/  VIADD R6, R7, 0xfffffff1 ;  /* 0xfffffff107067836 */ /* 0x002fe20000000000 */
[----:B------:R-:W-:Y:S01]  /*4760*/  LDGSTS.E [R11+0x2000c], desc[UR8][R128.64], !P0 ;  /* 0x2000c000800b7fae */ /* 0x000fe2000c121848 */
[----:B------:R-:W1:Y:S01]  /*4770*/  LDC R7, c[0x0][0x230] ;  /* 0x00008c00ff077b82 */ /* 0x000e620000000800 */
[----:B----4-:R-:W-:-:S04]  /*4780*/  IMAD.WIDE R14, R4, 0x4, R234 ;  /* 0x00000004040e7825 */ /* 0x010fc800078e02ea */
[----:B------:R-:W-:Y:S01]  /*4790*/  IMAD R4, R168, 0x68, RZ ;  /* 0x00000068a8047824 */ /* 0x000fe200078e02ff */
[----:B------:R4:W-:Y:S03]  /*47a0*/  STL.64 [R1+0x518], R14 ;  /* 0x0005180e01007387 */ /* 0x0009e60000100a00 */
[----:B------:R-:W-:Y:S01]  /*47b0*/  IMAD.WIDE R186, R4, 0x4, R236 ;  /* 0x0000000404ba7825 */ /* 0x000fe200078e02ec */
[----:B------:R4:W-:Y:S01]  /*47c0*/  LDGSTS.E [R11+0x2800c], desc[UR8][R14.64], !P0 ;  /* 0x2800c0000e0b7fae */ /* 0x0009e2000c121848 */
[----:B------:R-:W-:Y:S02]  /*47d0*/  ISETP.GE.U32.AND P0, PT, R6, 0x7fffff72, PT ;  /* 0x7fffff720600780c */ /* 0x000fe40003f06070 */
[----:B---3--:R-:W-:Y:S01]  /*47e0*/  VIADD R6, R8, 0xfffffff0 ;  /* 0xfffffff008067836 */ /* 0x008fe20000000000 */
[----:B------:R-:W-:Y:S01]  /*47f0*/  LDGSTS.E [R11+0x30000], desc[UR8][R186.64], !P4 ;  /* 0x30000000ba0b7fae */ /* 0x000fe2000e121848 */
[----:B------:R-:W-:-:S05]  /*4800*/  LOP3.LUT R8, R2, 0x30, RZ, 0x3c, !PT ;  /* 0x0000003002087812 */ /* 0x000fca00078e3cff */
[----:B------:R-:W-:Y:S02]  /*4810*/  VIADD R8, R8, UR10 ;  /* 0x0000000a08087c36 */ /* 0x000fe40008000000 */
[----:B----4-:R-:W-:-:S04]  /*4820*/  IMAD.WIDE R14, R4, 0x4, R234 ;  /* 0x00000004040e7825 */ /* 0x010fc800078e02ea */
[----:B------:R-:W-:Y:S01]  /*4830*/  IMAD R4, R168, 0x69, RZ ;  /* 0x00000069a8047824 */ /* 0x000fe200078e02ff */
[----:B------:R3:W-:Y:S03]  /*4840*/  STL.64 [R1+0x408], R14 ;  /* 0x0004080e01007387 */ /* 0x0007e60000100a00 */
[----:B------:R-:W-:Y:S01]  /*4850*/  IMAD.WIDE R190, R4, 0x4, R236 ;  /* 0x0000000404be7825 */ /* 0x000fe200078e02ec */
[----:B------:R3:W-:Y:S01]  /*4860*/  LDGSTS.E [R11+0x38000], desc[UR8][R14.64], !P4 ;  /* 0x380000000e0b7fae */ /* 0x0007e2000e121848 */
[----:B------:R-:W-:Y:S02]  /*4870*/  ISETP.GE.U32.AND P4, PT, R6, 0x7fffff71, PT ;  /* 0x7fffff710600780c */ /* 0x000fe40003f86070 */
[----:B------:R-:W-:Y:S01]  /*4880*/  IMAD.WIDE R16, R4, 0x4, R234 ;  /* 0x0000000404107825 */ /* 0x000fe200078e02ea */
[----:B------:R-:W-:Y:S03]  /*4890*/  STL.64 [R1+0xcb8], R186 ;  /* 0x000cb8ba01007387 */ /* 0x000fe60000100a00 */
[----:B------:R-:W-:Y:S01]  /*48a0*/  IMAD R4, R168, 0x6a, RZ ;  /* 0x0000006aa8047824 */ /* 0x000fe200078e02ff */
[----:B------:R-:W-:Y:S01]  /*48b0*/  LDGSTS.E [R11+0x30004], desc[UR8][R190.64], !P6 ;  /* 0x30004000be0b7fae */ /* 0x000fe2000f121848 */
[----:B--2---:R-:W-:-:S02]  /*48c0*/  VIADD R6, R12, 0xffffffd3 ;  /* 0xffffffd30c067836 */ /* 0x004fc40000000000 */
[----:B------:R-:W2:Y:S01]  /*48d0*/  LDC R12, c[0x0][0x230] ;  /* 0x00008c00ff0c7b82 */ /* 0x000ea20000000800 */
[----:B------:R4:W-:Y:S01]  /*48e0*/  STL.64 [R1+0x3f8], R16 ;  /* 0x0003f81001007387 */ /* 0x0009e20000100a00 */
[----:B------:R-:W-:-:S03]  /*48f0*/  IMAD.WIDE R192, R4, 0x4, R236 ;  /* 0x0000000404c07825 */ /* 0x000fc600078e02ec */
[----:B------:R4:W-:Y:S01]  /*4900*/  LDGSTS.E [R11+0x38004], desc[UR8][R16.64], !P6 ;  /* 0x38004000100b7fae */ /* 0x0009e2000f121848 */
[----:B------:R-:W-:Y:S01]  /*4910*/  ISETP.GE.U32.AND P6, PT, R6, 0x7fffff54, PT ;  /* 0x7fffff540600780c */ /* 0x000fe20003fc6070 */
[----:B------:R-:W-:Y:S01]  /*4920*/  VIADD R6, R13, 0xffffffd2 ;  /* 0xffffffd20d067836 */ /* 0x000fe20000000000 */
[----:B---3--:R-:W3:Y:S01]  /*4930*/  LDC R14, c[0x0][0x230] ;  /* 0x00008c00ff0e7b82 */ /* 0x008ee20000000800 */
[----:B------:R-:W-:Y:S04]  /*4940*/  STL.64 [R1+0xcc0], R190 ;  /* 0x000cc0be01007387 */ /* 0x000fe80000100a00 */
[----:B------:R-:W-:Y:S03]  /*4950*/  LDGSTS.E [R11+0x30008], desc[UR8][R192.64], !P5 ;  /* 0x30008000c00b7fae */ /* 0x000fe6000e921848 */
[----:B------:R-:W2:Y:S01]  /*4960*/  LDC R13, c[0x0][0x230] ;  /* 0x00008c00ff0d7b82 */ /* 0x000ea20000000800 */
[----:B----4-:R-:W-:-:S04]  /*4970*/  IMAD.WIDE R16, R4, 0x4, R234 ;  /* 0x0000000404107825 */ /* 0x010fc800078e02ea */
[----:B------:R-:W-:Y:S01]  /*4980*/  IMAD R4, R168, 0x6b, RZ ;  /* 0x0000006ba8047824 */ /* 0x000fe200078e02ff */
[----:B------:R4:W-:Y:S02]  /*4990*/  STL.64 [R1+0x3f0], R16 ;  /* 0x0003f01001007387 */ /* 0x0009e40000100a00 */
[----:B------:R-:W2:Y:S01]  /*49a0*/  LDC R15, c[0x0][0x230] ;  /* 0x00008c00ff0f7b82 */ /* 0x000ea20000000800 */
[----:B------:R-:W-:Y:S01]  /*49b0*/  IMAD.WIDE R194, R4, 0x4, R236 ;  /* 0x0000000404c27825 */ /* 0x000fe200078e02ec */
[----:B------:R4:W-:Y:S01]  /*49c0*/  LDGSTS.E [R11+0x38008], desc[UR8][R16.64], !P5 ;  /* 0x38008000100b7fae */ /* 0x0009e2000e921848 */
[----:B------:R-:W-:Y:S02]  /*49d0*/  ISETP.GE.U32.AND P5, PT, R6, 0x7fffff53, PT ;  /* 0x7fffff530600780c */ /* 0x000fe40003fa6070 */
[----:B-1----:R-:W-:Y:S01]  /*49e0*/  IADD3 R6, R7, -0x2f, RZ ;  /* 0xffffffd107067810 */ /* 0x002fe20007ffe0ff */
[----:B------:R-:W-:Y:S02]  /*49f0*/  STL.64 [R1+0xcc8], R192 ;  /* 0x000cc8c001007387 */ /* 0x000fe40000100a00 */
[----:B------:R-:W1:Y:S02]  /*4a00*/  LDC R7, c[0x0][0x230] ;  /* 0x00008c00ff077b82 */ /* 0x000e640000000800 */
[----:B------:R-:W-:Y:S01]  /*4a10*/  LDGSTS.E [R11+0x3000c], desc[UR8][R194.64], !P3 ;  /* 0x3000c000c20b7fae */ /* 0x000fe2000d921848 */
[----:B----4-:R-:W-:-:S04]  /*4a20*/  IMAD.WIDE R16, R4, 0x4, R234 ;  /* 0x0000000404107825 */ /* 0x010fc800078e02ea */
[----:B------:R-:W-:Y:S01]  /*4a30*/  IMAD R4, R168, 0xc, RZ ;  /* 0x0000000ca8047824 */ /* 0x000fe200078e02ff */
[----:B------:R4:W-:Y:S04]  /*4a40*/  STL.64 [R1+0x3e8], R16 ;  /* 0x0003e81001007387 */ /* 0x0009e80000100a00 */
[----:B------:R-:W-:Y:S04]  /*4a50*/  STL.64 [R1+0xcd0], R194 ;  /* 0x000cd0c201007387 */ /* 0x000fe80000100a00 */
[----:B------:R4:W-:Y:S01]  /*4a60*/  LDGSTS.E [R11+0x3800c], desc[UR8][R16.64], !P3 ;  /* 0x3800c000100b7fae */ /* 0x0009e2000d921848 */
[----:B------:R-:W-:Y:S01]  /*4a70*/  ISETP.GE.U32.AND P3, PT, R6, 0x7fffff52, PT ;  /* 0x7fffff520600780c */ /* 0x000fe20003f66070 */
[----:B---3--:R-:W-:-:S02]  /*4a80*/  VIADD R6, R14, 0xffffffd0 ;  /* 0xffffffd00e067836 */ /* 0x008fc40000000000 */
[----:B------:R3:W-:Y:S01]  /*4a90*/  STL.64 [R1+0xbe0], R10 ;  /* 0x000be00a01007387 */ /* 0x0007e20000100a00 */
[----:B------:R-:W1:Y:S01]  /*4aa0*/  LDC R14, c[0x0][0x230] ;  /* 0x00008c00ff0e7b82 */ /* 0x000e620000000800 */
[----:B----4-:R-:W-:-:S04]  /*4ab0*/  IMAD.WIDE R16, R4, 0x4, R236 ;  /* 0x0000000404107825 */ /* 0x010fc800078e02ec */
[----:B---3--:R-:W-:Y:S01]  /*4ac0*/  IMAD.WIDE R10, R4, 0x4, R234 ;  /* 0x00000004040a7825 */ /* 0x008fe200078e02ea */
[----:B------:R3:W-:Y:S03]  /*4ad0*/  STL.64 [R1+0xf0], R16 ;  /* 0x0000f01001007387 */ /* 0x0007e60000100a00 */
[----:B------:R-:W-:Y:S01]  /*4ae0*/  IMAD R4, R168, 0xd, RZ ;  /* 0x0000000da8047824 */ /* 0x000fe200078e02ff */
[----:B------:R3:W-:Y:S04]  /*4af0*/  LDGSTS.E [R8], desc[UR8][R16.64], !P2 ;  /* 0x0000000010087fae */ /* 0x0007e8000d121848 */
[----:B------:R4:W-:Y:S04]  /*4b00*/  STL.64 [R1+0x1a8], R10 ;  /* 0x0001a80a01007387 */ /* 0x0009e80000100a00 */
[----:B------:R4:W-:Y:S01]  /*4b10*/  LDGSTS.E [R8+0x8000], desc[UR8][R10.64], !P2 ;  /* 0x080000000a087fae */ /* 0x0009e2000d121848 */
[----:B------:R-:W-:Y:S01]  /*4b20*/  ISETP.GE.U32.AND P2, PT, R6, 0x7fffff51, PT ;  /* 0x7fffff510600780c */ /* 0x000fe20003f46070 */
[----:B--2---:R-:W-:-:S02]  /*4b30*/  VIADD R6, R12, 0xffffffb3 ;  /* 0xffffffb30c067836 */ /* 0x004fc40000000000 */
[C---:B---3--:R-:W-:Y:S01]  /*4b40*/  IMAD.WIDE R16, R4.reuse, 0x4, R236 ;  /* 0x0000000404107825 */ /* 0x048fe200078e02ec */
[----:B------:R-:W2:Y:S04]  /*4b50*/  LDC R12, c[0x0][0x230] ;  /* 0x00008c00ff0c7b82 */ /* 0x000ea80000000800 */
        /* <DEDUP_REMOVED lines=10> */
[----:B------:R1:W-:Y:S01]  /*4c00*/  LDGSTS.E [R8+0x8], desc[UR8][R16.64], !P0 ;  /* 0x0000800010087fae */ /* 0x0003e2000c121848 */
[----:B----4-:R-:W-:-:S03]  /*4c10*/  IMAD.WIDE R10, R4, 0x4, R234 ;  /* 0x00000004040a7825 */ /* 0x010fc600078e02ea */
[----:B------:R4:W-:Y:S01]  /*4c20*/  STL.64 [R1+0xe0], R16 ;  /* 0x0000e01001007387 */ /* 0x0009e20000100a00 */
[----:B------:R-:W-:-:S03]  /*4c30*/  IMAD R4, R168, 0xf, RZ ;  /* 0x0000000fa8047824 */ /* 0x000fc600078e02ff */
[----:B------:R2:W-:Y:S01]  /*4c40*/  LDGSTS.E [R8+0x8008], desc[UR8][R10.64], !P0 ;  /* 0x080080000a087fae */ /* 0x0005e2000c121848 */
[----:B------:R-:W-:Y:S01]  /*4c50*/  ISETP.GE.U32.AND P0, PT, R6, 0x7fffff33, PT ;  /* 0x7fffff330600780c */ /* 0x000fe20003f06070 */
[----:B-1----:R-:W-:Y:S02]  /*4c60*/  VIADD R6, R7, 0xffffffb1 ;  /* 0xffffffb107067836 */ /* 0x002fe40000000000 */
[----:B------:R2:W-:Y:S01]  /*4c70*/  STL.64 [R1+0x1b8], R10 ;  /* 0x0001b80a01007387 */ /* 0x0005e20000100a00 */
[----:B------:R-:W1:Y:S01]  /*4c80*/  LDC R7, c[0x0][0x230] ;  /* 0x00008c00ff077b82 */ /* 0x000e620000000800 */
[----:B----4-:R-:W-:-:S05]  /*4c90*/  IMAD.WIDE R16, R4, 0x4, R236 ;  /* 0x0000000404107825 */ /* 0x010fca00078e02ec */
        /* <DEDUP_REMOVED lines=10> */
[----:B------:R-:W4:Y:S01]  /*4d40*/  LDC R14, c[0x0][0x230] ;  /* 0x00008c00ff0e7b82 */ /* 0x000f220000000800 */
[----:B--2---:R-:W-:-:S04]  /*4d50*/  IMAD.WIDE R10, R4, 0x4, R234 ;  /* 0x00000004040a7825 */ /* 0x004fc800078e02ea */
[----:B------:R-:W-:Y:S01]  /*4d60*/  IMAD R4, R168, 0x2d, RZ ;  /* 0x0000002da8047824 */ /* 0x000fe200078e02ff */
[----:B------:R2:W-:Y:S03]  /*4d70*/  STL.64 [R1+0x2b0], R10 ;  /* 0x0002b00a01007387 */ /* 0x0005e60000100a00 */
[----:B------:R-:W-:Y:S01]  /*4d80*/  IMAD.WIDE R246, R4, 0x4, R236 ;  /* 0x0000000404f67825 */ /* 0x000fe200078e02ec */
[----:B------:R2:W-:Y:S01]  /*4d90*/  LDGSTS.E [R8+0x18000], desc[UR8][R10.64], !P6 ;  /* 0x180000000a087fae */ /* 0x0005e2000f121848 */
[----:B------:R-:W-:Y:S02]  /*4da0*/  ISETP.GE.U32.AND P6, PT, R6, 0x7fffff31, PT ;  /* 0x7fffff310600780c */ /* 0x000fe40003fc6070 */
[----:B------:R-:W-:Y:S01]  /*4db0*/  IADD3 R6, R12, -0x6d, RZ ;  /* 0xffffff930c067810 */ /* 0x000fe20007ffe0ff */
[----:B------:R-:W-:Y:S01]  /*4dc0*/  STL.64 [R1+0xcd8], R248 ;  /* 0x000cd8f801007387 */ /* 0x000fe20000100a00 */
[----:B------:R-:W4:Y:S03]  /*4dd0*/  LDC R12, c[0x0][0x230] ;  /* 0x00008c00ff0c7b82 */ /* 0x000f260000000800 */
[----:B------:R-:W-:Y:S01]  /*4de0*/  LDGSTS.E [R8+0x10004], desc[UR8][R246.64], !P5 ;  /* 0x10004000f6087fae */ /* 0x000fe2000e921848 */
[----:B--2---:R-:W-:-:S04]  /*4df0*/  IMAD.WIDE R10, R4, 0x4, R234 ;  /* 0x00000004040a7825 */ /* 0x004fc800078e02ea */
[----:B------:R-:W-:Y:S01]  /*4e00*/  IMAD R4, R168, 0x2e, RZ ;  /* 0x0000002ea8047824 */ /* 0x000fe200078e02ff */
[----:B------:R2:W-:Y:S03]  /*4e10*/  STL.64 [R1+0x2b8], R10 ;  /* 0x0002b80a01007387 */ /* 0x0005e60000100a00 */
[----:B------:R-:W-:Y:S01]  /*4e20*/  IMAD.WIDE R244, R4, 0x4, R236 ;  /* 0x0000000404f47825 */ /* 0x000fe200078e02ec */
[----:B------:R2:W-:Y:S01]  /*4e30*/  LDGSTS.E [R8+0x18004], desc[UR8][R10.64], !P5 ;  /* 0x180040000a087fae */ /* 0x0005e2000e921848 */
[----:B------:R-:W-:Y:S02]  /*4e40*/  ISETP.GE.U32.AND P5, PT, R6, 0x7fffff14, PT ;  /* 0x7fffff140600780c */ /* 0x000fe40003fa6070 */
[----:B---3--:R-:W-:Y:S01]  /*4e50*/  VIADD R6, R13, 0xffffff92 ;  /* 0xffffff920d067836 */ /* 0x008fe20000000000 */
[----:B------:R-:W-:Y:S01]  /*4e60*/  LDGSTS.E [R8+0x10008], desc[UR8][R244.64], !P3 ;  /* 0x10008000f4087fae */ /* 0x000fe2000d921848 */
[----:B------:R-:W3:Y:S03]  /*4e70*/  LDC R13, c[0x0][0x230] ;  /* 0x00008c00ff0d7b82 */ /* 0x000ee60000000800 */
[----:B------:R-:W-:Y:S01]  /*4e80*/  STL.64 [R1+0xce0], R246 ;  /* 0x000ce0f601007387 */ /* 0x000fe20000100a00 */
[----:B--2---:R-:W-:-:S04]  /*4e90*/  IMAD.WIDE R10, R4, 0x4, R234 ;  /* 0x00000004040a7825 */ /* 0x004fc800078e02ea */
[----:B------:R-:W-:Y:S01]  /*4ea0*/  IMAD R4, R168, 0x2f, RZ ;  /* 0x0000002fa8047824 */ /* 0x000fe200078e02ff */
[----:B------:R2:W-:Y:S01]  /*4eb0*/  LDGSTS.E [R8+0x18008], desc[UR8][R10.64], !P3 ;  /* 0x180080000a087fae */ /* 0x0005e2000d921848 */
[----:B------:R-:W-:Y:S01]  /*4ec0*/  ISETP.GE.U32.AND P3, PT, R6, 0x7fffff13, PT ;  /* 0x7fffff130600780c */ /* 0x000fe20003f66070 */
[----:B-1----:R-:W-:Y:S02]  /*4ed0*/  VIADD R6, R7, 0xffffff91 ;  /* 0xffffff9107067836 */ /* 0x002fe40000000000 */
[----:B------:R2:W-:Y:S01]  /*4ee0*/  STL.64 [R1+0x2c0], R10 ;  /* 0x0002c00a01007387 */ /* 0x0005e20000100a00 */
[C---:B------:R-:W-:Y:S01]  /*4ef0*/  IMAD.WIDE R242, R4.reuse, 0x4, R236 ;  /* 0x0000000404f27825 */ /* 0x040fe200078e02ec */
[----:B------:R-:W1:Y:S02]  /*4f00*/  LDC R7, c[0x0][0x230] ;  /* 0x00008c00ff077b82 */ /* 0x000e640000000800 */
[----:B------:R-:W-:Y:S04]  /*4f10*/  STL.64 [R1+0xce8], R244 ;  /* 0x000ce8f401007387 */ /* 0x000fe80000100a00 */
[----:B------:R-:W-:Y:S01]  /*4f20*/  LDGSTS.E [R8+0x1000c], desc[UR8][R242.64], !P2 ;  /* 0x1000c000f2087fae */ /* 0x000fe2000d121848 */
[----:B--2---:R-:W-:-:S04]  /*4f30*/  IMAD.WIDE R10, R4, 0x4, R234 ;  /* 0x00000004040a7825 */ /* 0x004fc800078e02ea */
[----:B------:R-:W-:Y:S01]  /*4f40*/  IMAD R4, R168, 0x4c, RZ ;  /* 0x0000004ca8047824 */ /* 0x000fe200078e02ff */
[----:B------:R2:W-:Y:S03]  /*4f50*/  STL.64 [R1+0x2d0], R10 ;  /* 0x0002d00a01007387 */ /* 0x0005e60000100a00 */
[----:B------:R-:W-:Y:S01]  /*4f60*/  IMAD.WIDE R130, R4, 0x4, R236 ;  /* 0x0000000404827825 */ /* 0x000fe200078e02ec */
[----:B------:R2:W-:Y:S01]  /*4f70*/  LDGSTS.E [R8+0x1800c], desc[UR8][R10.64], !P2 ;  /* 0x1800c0000a087fae */ /* 0x0005e2000d121848 */
[----:B------:R-:W-:Y:S02]  /*4f80*/  ISETP.GE.U32.AND P2, PT, R6, 0x7fffff12, PT ;  /* 0x7fffff120600780c */ /* 0x000fe40003f46070 */
[----:B----4-:R-:W-:Y:S01]  /*4f90*/  VIADD R6, R14, 0xffffff90 ;  /* 0xffffff900e067836 */ /* 0x010fe20000000000 */
        /* <DEDUP_REMOVED lines=9> */
[----:B------:R-:W-:Y:S01]  /*5030*/  VIADD R6, R12, 0xffffffef ;  /* 0xffffffef0c067836 */ /* 0x000fe20000000000 */
        /* <DEDUP_REMOVED lines=10> */
[----:B------:R-:W3:Y:S01]  /*50e0*/  LDC R13, c[0x0][0x230] ;  /* 0x00008c00ff0d7b82 */ /* 0x000ee20000000800 */
[----:B--2---:R-:W-:-:S04]  /*50f0*/  IMAD.WIDE R10, R4, 0x4, R234 ;  /* 0x00000004040a7825 */ /* 0x004fc800078e02ea */
[----:B------:R-:W-:Y:S01]  /*5100*/  IMAD R4, R168, 0x4f, RZ ;  /* 0x0000004fa8047824 */ /* 0x000fe200078e02ff */
[----:B------:R2:W-:Y:S01]  /*5110*/  LDGSTS.E [R8+0x28008], desc[UR8][R10.64], !P4 ;  /* 0x280080000a087fae */ /* 0x0005e2000e121848 */
[----:B------:R-:W-:Y:S01]  /*5120*/  ISETP.GE.U32.AND P4, PT, R6, 0x7fffff6f, PT ;  /* 0x7fffff6f0600780c */ /* 0x000fe20003f86070 */
[----:B-1----:R-:W-:Y:S02]  /*5130*/  VIADD R6, R7, 0xffffffed ;  /* 0xffffffed07067836 */ /* 0x002fe40000000000 */
[----:B------:R2:W-:Y:S01]  /*5140*/  STL.64 [R1+0x500], R10 ;  /* 0x0005000a01007387 */ /* 0x0005e20000100a00 */
[C---:B------:R-:W-:Y:S01]  /*5150*/  IMAD.WIDE R136, R4.reuse, 0x4, R236 ;  /* 0x0000000404887825 */ /* 0x040fe200078e02ec */
[----:B------:R-:W1:Y:S04]  /*5160*/  LDC R7, c[0x0][0x230] ;  /* 0x00008c00ff077b82 */ /* 0x000e680000000800 */
[----:B------:R-:W-:Y:S01]  /*5170*/  LDGSTS.E [R8+0x2000c], desc[UR8][R136.64], !P6 ;  /* 0x2000c00088087fae */ /* 0x000fe2000f121848 */
[----:B--2---:R-:W-:-:S04]  /*5180*/  IMAD.WIDE R10, R4, 0x4, R234 ;  /* 0x00000004040a7825 */ /* 0x004fc800078e02ea */
[----:B------:R-:W-:Y:S01]  /*5190*/  IMAD R4, R168, 0x6c, RZ ;  /* 0x0000006ca8047824 */ /* 0x000fe200078e02ff */
[----:B------:R2:W-:Y:S03]  /*51a0*/  STL.64 [R1+0x4f8], R10 ;  /* 0x0004f80a01007387 */ /* 0x0005e60000100a00 */
[----:B------:R-:W-:Y:S01]  /*51b0*/  IMAD.WIDE R196, R4, 0x4, R236 ;  /* 0x0000000404c47825 */ /* 0x000fe200078e02ec */
[----:B------:R2:W-:Y:S01]  /*51c0*/  LDGSTS.E [R8+0x2800c], desc[UR8][R10.64], !P6 ;  /* 0x2800c0000a087fae */ /* 0x0005e2000f121848 */
[----:B------:R-:W-:Y:S02]  /*51d0*/  ISETP.GE.U32.AND P6, PT, R6, 0x7fffff6e, PT ;  /* 0x7fffff6e0600780c */ /* 0x000fe40003fc6070 */
[----:B----4-:R-:W-:Y:S01]  /*51e0*/  IADD3 R6, R14, -0x14, RZ ;  /* 0xffffffec0e067810 */ /* 0x010fe20007ffe0ff */
        /* <DEDUP_REMOVED lines=8> */
[----:B------:R-:W-:Y:S01]  /*5270*/  VIADD R6, R12, 0xffffffcf ;  /* 0xffffffcf0c067836 */ /* 0x000fe20000000000 */
        /* <DEDUP_REMOVED lines=18> */
[C---:B------:R-:W-:Y:S01]  /*53a0*/  IMAD.WIDE R202, R4.reuse, 0x4, R236 ;  /* 0x0000000404ca7825 */ /* 0x040fe200078e02ec */
[----:B------:R2:W-:Y:S03]  /*53b0*/  STL.64 [R1+0x3d0], R10 ;  /* 0x0003d00a01007387 */ /* 0x0005e60000100a00 */
[----:B------:R-:W-:Y:S01]  /*53c0*/  IMAD.WIDE R16, R4, 0x4, R234 ;  /* 0x0000000404107825 */ /* 0x000fe200078e02ea */
[----:B------:R-:W-:Y:S03]  /*53d0*/  LDGSTS.E [R8+0x3000c], desc[UR8][R202.64], !P1 ;  /* 0x3000c000ca087fae */ /* 0x000fe6000c921848 */
[----:B------:R-:W-:Y:S01]  /*53e0*/  IMAD.SHL.U32 R4, R168, 0x10, RZ ;  /* 0x00000010a8047824 */ /* 0x000fe200078e00ff */
[----:B------:R-:W-:Y:S01]  /*53f0*/  STL.64 [R1+0xd08], R200 ;  /* 0x000d08c801007387 */ /* 0x000fe20000100a00 */
[----:B----4-:R-:W-:-:S02]  /*5400*/  VIADD R7, R14, 0xffffffcc ;  /* 0xffffffcc0e077836 */ /* 0x010fc40000000000 */
[----:B------:R-:W1:Y:S01]  /*5410*/  LDC R14, c[0x0][0x230] ;  /* 0x00008c00ff0e7b82 */ /* 0x000e620000000800 */
[----:B--2---:R-:W-:Y:S01]  /*5420*/  LOP3.LUT R10, R2, 0x40, RZ, 0x3c, !PT ;  /* 0x00000040020a7812 */ /* 0x004fe200078e3cff */
[----:B------:R2:W-:Y:S01]  /*5430*/  LDGSTS.E [R8+0x3800c], desc[UR8][R16.64], !P1 ;  /* 0x3800c00010087fae */ /* 0x0005e2000c921848 */
[----:B------:R-:W-:-:S03]  /*5440*/  ISETP.GE.U32.AND P1, PT, R6, 0x7fffff4e, PT ;  /* 0x7fffff4e0600780c */ /* 0x000fc60003f26070 */
[----:B------:R2:W-:Y:S01]  /*5450*/  STL.64 [R1+0x3c8], R16 ;  /* 0x0003c81001007387 */ /* 0x0005e20000100a00 */
[----:B------:R-:W-:Y:S02]  /*5460*/  VIADD R6, R10, UR10 ;  /* 0x0000000a0a067c36 */ /* 0x000fe40008000000 */
[C---:B------:R-:W-:Y:S01]  /*5470*/  IMAD.WIDE R10, R4.reuse, 0x4, R236 ;  /* 0x00000004040a7825 */ /* 0x040fe200078e02ec */
[----:B------:R-:W-:Y:S04]  /*5480*/  STL.64 [R1+0xd10], R202 ;  /* 0x000d10ca01007387 */ /* 0x000fe80000100a00 */
[----:B------:R4:W-:Y:S04]  /*5490*/  STL.64 [R1+0xc20], R8 ;  /* 0x000c200801007387 */ /* 0x0009e80000100a00 */
[----:B------:R-:W-:Y:S01]  /*54a0*/  STL.64 [R1+0xd0], R10 ;  /* 0x0000d00a01007387 */ /* 0x000fe20000100a00 */
[----:B--2---:R-:W2:Y:S03]  /*54b0*/  LDC R16, c[0x0][0x230] ;  /* 0x00008c00ff107b82 */ /* 0x004ea60000000800 */
[----:B------:R-:W-:Y:S01]  /*54c0*/  LDGSTS.E [R6], desc[UR8][R10.64], !P0 ;  /* 0x000000000a067fae */ /* 0x000fe2000c121848 */
[----:B----4-:R-:W-:-:S04]  /*54d0*/  IMAD.WIDE R8, R4, 0x4, R234 ;  /* 0x0000000404087825 */ /* 0x010fc800078e02ea */
[----:B------:R-:W-:Y:S01]  /*54e0*/  IMAD R4, R168, 0x11, RZ ;  /* 0x00000011a8047824 */ /* 0x000fe200078e02ff */
[----:B------:R4:W-:Y:S03]  /*54f0*/  STL.64 [R1+0x1c8], R8 ;  /* 0x0001c80801007387 */ /* 0x0009e60000100a00 */
[----:B------:R-:W-:Y:S01]  /*5500*/  IMAD.WIDE R202, R4, 0x4, R236 ;  /* 0x0000000404ca7825 */ /* 0x000fe200078e02ec */
[----:B------:R4:W-:Y:S01]  /*5510*/  LDGSTS.E [R6+0x8000], desc[UR8][R8.64], !P0 ;  /* 0x0800000008067fae */ /* 0x0009e2000c121848 */
[----:B------:R-:W-:Y:S02]  /*5520*/  ISETP.GE.U32.AND P0, PT, R7, 0x7fffff4d, PT ;  /* 0x7fffff4d0700780c */ /* 0x000fe40003f06070 */
[----:B------:R-:W-:Y:S01]  /*5530*/  IADD3 R7, R12, -0x51, RZ ;  /* 0xffffffaf0c077810 */ /* 0x000fe20007ffe0ff */
[----:B------:R-:W-:Y:S01]  /*5540*/  LDGSTS.E [R6+0x4], desc[UR8][R202.64], !P4 ;  /* 0x00004000ca067fae */ /* 0x000fe2000e121848 */
[----:B------:R-:W2:Y:S01]  /*5550*/  LDC R12, c[0x0][0x230] ;  /* 0x00008c00ff0c7b82 */ /* 0x000ea20000000800 */
[----:B----4-:R-:W-:-:S04]  /*5560*/  IMAD.WIDE R8, R4, 0x4, R234 ;  /* 0x0000000404087825 */ /* 0x010fc800078e02ea */
[----:B------:R-:W-:Y:S01]  /*5570*/  IMAD R4, R168, 0x12, RZ ;  /* 0x00000012a8047824 */ /* 0x000fe200078e02ff */
[----:B------:R4:W-:Y:S03]  /*5580*/  STL.64 [R1+0x1d0], R8 ;  /* 0x0001d00801007387 */ /* 0x0009e60000100a00 */
[C---:B------:R-:W-:Y:S01]  /*5590*/  IMAD.WIDE R200, R4.reuse, 0x4, R236 ;  /* 0x0000000404c87825 */ /* 0x040fe200078e02ec */
[----:B------:R4:W-:Y:S01]  /*55a0*/  LDGSTS.E [R6+0x8004], desc[UR8][R8.64], !P4 ;  /* 0x0800400008067fae */ /* 0x0009e2000e121848 */
[----:B------:R-:W-:Y:S02]  /*55b0*/  ISETP.GE.U32.AND P4, PT, R7, 0x7fffff30, PT ;  /* 0x7fffff300700780c */ /* 0x000fe40003f86070 */
[----:B---3--:R-:W-:Y:S01]  /*55c0*/  VIADD R7, R13, 0xffffffae ;  /* 0xffffffae0d077836 */ /* 0x008fe20000000000 */
[----:B------:R-:W-:Y:S04]  /*55d0*/  LDGSTS.E [R6+0x8], desc[UR8][R200.64], !P6 ;  /* 0x00008000c8067fae */ /* 0x000fe8000f121848 */
[----:B------:R-:W-:Y:S01]  /*55e0*/  STL.64 [R1+0xd18], R202 ;  /* 0x000d18ca01007387 */ /* 0x000fe20000100a00 */
[----:B----4-:R-:W-:-:S04]  /*55f0*/  IMAD.WIDE R8, R4, 0x4, R234 ;  /* 0x0000000404087825 */ /* 0x010fc800078e02ea */
[----:B------:R-:W-:Y:S01]  /*5600*/  IMAD R4, R168, 0x13, RZ ;  /* 0x00000013a8047824 */ /* 0x000fe200078e02ff */
[----:B------:R3:W-:Y:S01]  /*5610*/  LDGSTS.E [R6+0x8008], desc[UR8][R8.64], !P6 ;  /* 0x0800800008067fae */ /* 0x0007e2000f121848 */
[----:B------:R-:W-:Y:S01]  /*5620*/  ISETP.GE.U32.AND P6, PT, R7, 0x7fffff2f, PT ;  /* 0x7fffff2f0700780c */ /* 0x000fe20003fc6070 */
[----:B------:R-:W-:Y:S02]  /*5630*/  VIADD R7, R15, 0xffffffad ;  /* 0xffffffad0f077836 */ /* 0x000fe40000000000 */
[----:B------:R3:W-:Y:S01]  /*5640*/  STL.64 [R1+0x1d8], R8 ;  /* 0x0001d80801007387 */ /* 0x0007e20000100a00 */
[C---:B------:R-:W-:Y:S01]  /*5650*/  IMAD.WIDE R198, R4.reuse, 0x4, R236 ;  /* 0x0000000404c67825 */ /* 0x040fe200078e02ec */
[----:B------:R-:W4:Y:S02]  /*5660*/  LDC R15, c[0x0][0x230] ;  /* 0x00008c00ff0f7b82 */ /* 0x000f240000000800 */
[----:B------:R-:W-:Y:S04]  /*5670*/  STL.64 [R1+0xd20], R200 ;  /* 0x000d20c801007387 */ /* 0x000fe80000100a00 */
        /* <DEDUP_REMOVED lines=9> */
[----:B------:R-:W1:Y:S03]  /*5710*/  LDC R14, c[0x0][0x230] ;  /* 0x00008c00ff0e7b82 */ /* 0x000e660000000800 */
[----:B------:R-:W-:Y:S01]  /*5720*/  LDGSTS.E [R6+0x10000], desc[UR8][R240.64], !P3 ;  /* 0x10000000f0067fae */ /* 0x000fe2000d921848 */
[----:B---3--:R-:W-:-:S04]  /*5730*/  IMAD.WIDE R8, R4, 0x4, R234 ;  /* 0x0000000404087825 */ /* 0x008fc800078e02ea */
[----:B------:R-:W-:Y:S01]  /*5740*/  IMAD R4, R168, 0x31, RZ ;  /* 0x00000031a8047824 */ /* 0x000fe200078e02ff */
[----:B------:R3:W-:Y:S03]  /*5750*/  STL.64 [R1+0x2d8], R8 ;  /* 0x0002d80801007387 */ /* 0x0007e60000100a00 */
[----:B------:R-:W-:Y:S01]  /*5760*/  IMAD.WIDE R238, R4, 0x4, R236 ;  /* 0x0000000404ee7825 */ /* 0x000fe200078e02ec */
[----:B------:R3:W-:Y:S01]  /*5770*/  LDGSTS.E [R6+0x18000], desc[UR8][R8.64], !P3 ;  /* 0x1800000008067fae */ /* 0x0007e2000d921848 */
[----:B------:R-:W-:Y:S02]  /*5780*/  ISETP.GE.U32.AND P3, PT, R7, 0x7fffff2d, PT ;  /* 0x7fffff2d0700780c */ /* 0x000fe40003f66070 */
[----:B--2---:R-:W-:Y:S01]  /*5790*/  VIADD R7, R12, 0xffffff8f ;  /* 0xffffff8f0c077836 */ /* 0x004fe20000000000 */
        /* <DEDUP_REMOVED lines=8> */
[----:B------:R-:W-:Y:S01]  /*5820*/  VIADD R7, R16, 0xffffff8e ;  /* 0xffffff8e10077836 */ /* 0x000fe20000000000 */
[----:B------:R-:W-:Y:S04]  /*5830*/  LDGSTS.E [R6+0x10008], desc[UR8][R12.64], !P1 ;  /* 0x100080000c067fae */ /* 0x000fe8000c921848 */
[----:B------:R-:W-:Y:S01]  /*5840*/  STL.64 [R1+0xd38], R238 ;  /* 0x000d38ee01007387 */ /* 0x000fe20000100a00 */
[----:B--2---:R-:W-:-:S04]  /*5850*/  IMAD.WIDE R8, R4, 0x4, R234 ;  /* 0x0000000404087825 */ /* 0x004fc800078e02ea */
[----:B------:R-:W-:Y:S01]  /*5860*/  IMAD R4, R168, 0x33, RZ ;  /* 0x00000033a8047824 */ /* 0x000fe200078e02ff */
[----:B------:R2:W-:Y:S01]  /*5870*/  LDGSTS.E [R6+0x18008], desc[UR8][R8.64], !P1 ;  /* 0x1800800008067fae */ /* 0x0005e2000c921848 */
[----:B------:R-:W-:Y:S01]  /*5880*/  ISETP.GE.U32.AND P1, PT, R7, 0x7fffff0f, PT ;  /* 0x7fffff0f0700780c */ /* 0x000fe20003f26070 */
[----:B----4-:R-:W-:Y:S02]  /*5890*/  VIADD R7, R15, 0xffffff8d ;  /* 0xffffff8d0f077836 */ /* 0x010fe40000000000 */
[----:B------:R2:W-:Y:S01]  /*58a0*/  STL.64 [R1+0x2f8], R8 ;  /* 0x0002f80801007387 */ /* 0x0005e20000100a00 */
[C---:B------:R-:W-:Y:S01]  /*58b0*/  IMAD.WIDE R16, R4.reuse, 0x4, R236 ;  /* 0x0000000404107825 */ /* 0x040fe200078e02ec */
[----:B------:R-:W3:Y:S02]  /*58c0*/  LDC R15, c[0x0][0x230] ;  /* 0x00008c00ff0f7b82 */ /* 0x000ee40000000800 */
        /* <DEDUP_REMOVED lines=8> */
[----:B-1----:R-:W-:Y:S01]  /*5950*/  IADD3 R7, R14, -0x74, RZ ;  /* 0xffffff8c0e077810 */ /* 0x002fe20007ffe0ff */
[----:B------:R-:W-:Y:S01]  /*5960*/  STL.64 [R1+0xd48], R16 ;  /* 0x000d481001007387 */ /* 0x000fe20000100a00 */
[----:B------:R-:W1:Y:S03]  /*5970*/  LDC R14, c[0x0][0x230] ;  /* 0x00008c00ff0e7b82 */ /* 0x000e660000000800 */
        /* <DEDUP_REMOVED lines=12> */
[----:B------:R2:W-:Y:S01]  /*5a40*/  LDGSTS.E [R6+0x28004], desc[UR8][R8.64], !P6 ;  /* 0x2800400008067fae */ /* 0x0005e2000f121848 */
[----:B------:R-:W-:Y:S01]  /*5a50*/  ISETP.GE.U32.AND P6, PT, R7, 0x7fffff6c, PT ;  /* 0x7fffff6c0700780c */ /* 0x000fe20003fc6070 */
[----:B------:R-:W-:Y:S02]  /*5a60*/  VIADD R7, R21, 0xffffffea ;  /* 0xffffffea15077836 */ /* 0x000fe40000000000 */
[C---:B------:R-:W-:Y:S01]  /*5a70*/  IMAD.WIDE R142, R4.reuse, 0x4, R236 ;  /* 0x00000004048e7825 */ /* 0x040fe200078e02ec */
[----:B------:R-:W4:Y:S01]  /*5a80*/  LDC R21, c[0x0][0x230] ;  /* 0x00008c00ff157b82 */ /* 0x000f220000000800 */
[----:B------:R2:W-:Y:S02]  /*5a90*/  STL.64 [R1+0x4e0], R8 ;  /* 0x0004e00801007387 */ /* 0x0005e40000100a00 */
[----:B------:R-:W-:Y:S02]  /*5aa0*/  IMAD.WIDE R10, R4, 0x4, R234 ;  /* 0x00000004040a7825 */ /* 0x000fe400078e02ea */
[----:B------:R-:W-:Y:S02]  /*5ab0*/  LDGSTS.E [R6+0x20008], desc[UR8][R142.64], !P5 ;  /* 0x200080008e067fae */ /* 0x000fe4000e921848 */
[----:B------:R-:W-:-:S02]  /*5ac0*/  IMAD R4, R168, 0x53, RZ ;  /* 0x00000053a8047824 */ /* 0x000fc400078e02ff */
[----:B------:R-:W-:Y:S01]  /*5ad0*/  LDGSTS.E [R6+0x28008], desc[UR8][R10.64], !P5 ;  /* 0x280080000a067fae */ /* 0x000fe2000e921848 */
[----:B------:R-:W-:Y:S01]  /*5ae0*/  ISETP.GE.U32.AND P5, PT, R7, 0x7fffff6b, PT ;  /* 0x7fffff6b0700780c */ /* 0x000fe20003fa6070 */
[C---:B------:R-:W-:Y:S02]  /*5af0*/  IMAD.WIDE R144, R4.reuse, 0x4, R236 ;  /* 0x0000000404907825 */ /* 0x040fe400078e02ec */
[----:B------:R-:W-:Y:S02]  /*5b00*/  STL.64 [R1+0xc40], R10 ;  /* 0x000c400a01007387 */ /* 0x000fe40000100a00 */
[----:B--2---:R-:W-:Y:S02]  /*5b10*/  IMAD.WIDE R8, R4, 0x4, R234 ;  /* 0x0000000404087825 */ /* 0x004fe400078e02ea */
[----:B------:R-:W-:Y:S02]  /*5b20*/  LDGSTS.E [R6+0x2000c], desc[UR8][R144.64], !P3 ;  /* 0x2000c00090067fae */ /* 0x000fe4000d921848 */
[----:B---3--:R-:W-:-:S02]  /*5b30*/  VIADD R7, R15, 0xffffffe9 ;  /* 0xffffffe90f077836 */ /* 0x008fc40000000000 */
[----:B------:R-:W-:Y:S01]  /*5b40*/  IMAD R4, R168, 0x70, RZ ;  /* 0x00000070a8047824 */ /* 0x000fe200078e02ff */
[----:B------:R-:W2:Y:S01]  /*5b50*/  LDC R15, c[0x0][0x230] ;  /* 0x00008c00ff0f7b82 */ /* 0x000ea20000000800 */
[----:B------:R3:W-:Y:S02]  /*5b60*/  STL.64 [R1+0x4d0], R8 ;  /* 0x0004d00801007387 */ /* 0x0007e40000100a00 */
[----:B------:R-:W-:Y:S02]  /*5b70*/  IMAD.WIDE R204, R4, 0x4, R236 ;  /* 0x0000000404cc7825 */ /* 0x000fe400078e02ec */
[----:B------:R3:W-:Y:S01]  /*5b80*/  LDGSTS.E [R6+0x2800c], desc[UR8][R8.64], !P3 ;  /* 0x2800c00008067fae */ /* 0x0007e2000d921848 */
[----:B------:R-:W-:Y:S01]  /*5b90*/  ISETP.GE.U32.AND P3, PT, R7, 0x7fffff6a, PT ;  /* 0x7fffff6a0700780c */ /* 0x000fe20003f66070 */
[----:B-1----:R-:W-:Y:S02]  /*5ba0*/  VIADD R7, R14, 0xffffffe8 ;  /* 0xffffffe80e077836 */ /* 0x002fe40000000000 */
[----:B------:R-:W1:Y:S01]  /*5bb0*/  LDC R14, c[0x0][0x230] ;  /* 0x00008c00ff0e7b82 */ /* 0x000e620000000800 */
[----:B------:R-:W-:Y:S01]  /*5bc0*/  LDGSTS.E [R6+0x30000], desc[UR8][R204.64], !P2 ;  /* 0x30000000cc067fae */ /* 0x000fe2000d121848 */
[----:B---3--:R-:W-:-:S04]  /*5bd0*/  IMAD.WIDE R8, R4, 0x4, R234 ;  /* 0x0000000404087825 */ /* 0x008fc800078e02ea */
[----:B------:R-:W-:Y:S01]  /*5be0*/  IMAD R4, R168, 0x71, RZ ;  /* 0x00000071a8047824 */ /* 0x000fe200078e02ff */
[----:B------:R3:W-:Y:S03]  /*5bf0*/  STL.64 [R1+0x3b0], R8 ;  /* 0x0003b00801007387 */ /* 0x0007e60000100a00 */
[----:B------:R-:W-:Y:S01]  /*5c00*/  IMAD.WIDE R206, R4, 0x4, R236 ;  /* 0x0000000404ce7825 */ /* 0x000fe200078e02ec */
[----:B------:R3:W-:Y:S01]  /*5c10*/  LDGSTS.E [R6+0x38000], desc[UR8][R8.64], !P2 ;  /* 0x3800000008067fae */ /* 0x0007e2000d121848 */
[----:B------:R-:W-:Y:S02]  /*5c20*/  ISETP.GE.U32.AND P2, PT, R7, 0x7fffff69, PT ;  /* 0x7fffff690700780c */ /* 0x000fe40003f46070 */
[----:B----4-:R-:W-:Y:S01]  /*5c30*/  VIADD R7, R20, 0xffffffcb ;  /* 0xffffffcb14077836 */ /* 0x010fe20000000000 */
[----:B------:R-:W-:Y:S01]  /*5c40*/  STL.64 [R1+0xd50], R204 ;  /* 0x000d50cc01007387 */ /* 0x000fe20000100a00 */
[----:B------:R-:W4:Y:S01]  /*5c50*/  LDC R20, c[0x0][0x230] ;  /* 0x00008c00ff147b82 */ /* 0x000f220000000800 */
[----:B-1----:R-:W-:-:S02]  /*5c60*/  VIADD R14, R14, 0xffffffc8 ;  /* 0xffffffc80e0e7836 */ /* 0x002fc40000000000 */
[----:B------:R-:W-:Y:S01]  /*5c70*/  LDGSTS.E [R6+0x30004], desc[UR8][R206.64], !P1 ;  /* 0x30004000ce067fae */ /* 0x000fe2000c921848 */
        /* <DEDUP_REMOVED lines=8> */
[----:B------:R-:W3:Y:S03]  /*5d00*/  LDC R21, c[0x0][0x230] ;  /* 0x00008c00ff157b82 */ /* 0x000ee60000000800 */
[----:B------:R-:W-:Y:S01]  /*5d10*/  STL.64 [R1+0xd58], R206 ;  /* 0x000d58ce01007387 */ /* 0x000fe20000100a00 */
[----:B-1----:R-:W-:-:S04]  /*5d20*/  IMAD.WIDE R8, R4, 0x4, R234 ;  /* 0x0000000404087825 */ /* 0x002fc800078e02ea */
[----:B------:R-:W-:Y:S01]  /*5d30*/  IMAD R4, R168, 0x73, RZ ;  /* 0x00000073a8047824 */ /* 0x000fe200078e02ff */
[----:B------:R1:W-:Y:S01]  /*5d40*/  LDGSTS.E [R6+0x38008], desc[UR8][R8.64], !P0 ;  /* 0x3800800008067fae */ /* 0x0003e2000c121848 */
[----:B------:R-:W-:Y:S02]  /*5d50*/  ISETP.GE.U32.AND P0, PT, R7, 0x7fffff4b, PT ;  /* 0x7fffff4b0700780c */ /* 0x000fe40003f06070 */
[C---:B------:R-:W-:Y:S01]  /*5d60*/  IMAD.WIDE R210, R4.reuse, 0x4, R236 ;  /* 0x0000000404d27825 */ /* 0x040fe200078e02ec */
[----:B------:R1:W-:Y:S01]  /*5d70*/  STL.64 [R1+0x3a0], R8 ;  /* 0x0003a00801007387 */ /* 0x0003e20000100a00 */
[----:B--2---:R-:W-:Y:S02]  /*5d80*/  IADD3 R7, R15, -0x37, RZ ;  /* 0xffffffc90f077810 */ /* 0x004fe40007ffe0ff */
[----:B------:R-:W-:Y:S01]  /*5d90*/  IMAD.WIDE R10, R4, 0x4, R234 ;  /* 0x00000004040a7825 */ /* 0x000fe200078e02ea */
[----:B------:R-:W2:Y:S01]  /*5da0*/  LDC R15, c[0x0][0x230] ;  /* 0x00008c00ff0f7b82 */ /* 0x000ea20000000800 */
[----:B------:R-:W-:Y:S02]  /*5db0*/  LDGSTS.E [R6+0x3000c], desc[UR8][R210.64], !P4 ;  /* 0x3000c000d2067fae */ /* 0x000fe4000e121848 */
[----:B------:R-:W-:-:S02]  /*5dc0*/  IMAD R4, R168, 0x14, RZ ;  /* 0x00000014a8047824 */ /* 0x000fc400078e02ff */
[----:B------:R-:W-:Y:S01]  /*5dd0*/  LDGSTS.E [R6+0x3800c], desc[UR8][R10.64], !P4 ;  /* 0x3800c0000a067fae */ /* 0x000fe2000e121848 */
[----:B------:R-:W-:Y:S01]  /*5de0*/  ISETP.GE.U32.AND P4, PT, R7, 0x7fffff4a, PT ;  /* 0x7fffff4a0700780c */ /* 0x000fe20003f86070 */
[----:B------:R-:W-:Y:S01]  /*5df0*/  IMAD.WIDE R196, R4, 0x4, R236 ;  /* 0x0000000404c47825 */ /* 0x000fe200078e02ec */
[----:B-1----:R-:W-:Y:S01]  /*5e00*/  LOP3.LUT R8, R2, 0x50, RZ, 0x3c, !PT ;  /* 0x0000005002087812 */ /* 0x002fe200078e3cff */
[----:B------:R-:W-:Y:S04]  /*5e10*/  STL.64 [R1+0x398], R10 ;  /* 0x0003980a01007387 */ /* 0x000fe80000100a00 */
[----:B------:R-:W-:Y:S02]  /*5e20*/  VIADD R7, R8, UR10 ;  /* 0x0000000a08077c36 */ /* 0x000fe40008000000 */
[----:B------:R-:W-:-:S03]  /*5e30*/  IMAD.WIDE R8, R4, 0x4, R234 ;  /* 0x0000000404087825 */ /* 0x000fc600078e02ea */
[----:B------:R-:W-:Y:S01]  /*5e40*/  LDGSTS.E [R7], desc[UR8][R196.64], !P6 ;  /* 0x00000000c4077fae */ /* 0x000fe2000f121848 */
[----:B------:R-:W-:-:S03]  /*5e50*/  IMAD R4, R168, 0x15, RZ ;  /* 0x00000015a8047824 */ /* 0x000fc600078e02ff */
[----:B------:R1:W-:Y:S01]  /*5e60*/  STL.64 [R1+0x1e8], R8 ;  /* 0x0001e80801007387 */ /* 0x0003e20000100a00 */
[----:B------:R-:W-:-:S03]  /*5e70*/  IMAD.WIDE R242, R4, 0x4, R236 ;  /* 0x0000000404f27825 */ /* 0x000fc600078e02ec */
[----:B------:R1:W-:Y:S01]  /*5e80*/  LDGSTS.E [R7+0x8000], desc[UR8][R8.64], !P6 ;  /* 0x0800000008077fae */ /* 0x0003e2000f121848 */
[----:B------:R-:W-:Y:S01]  /*5e90*/  ISETP.GE.U32.AND P6, PT, R14, 0x7fffff49, PT ;  /* 0x7fffff490e00780c */ /* 0x000fe20003fc6070 */
[----:B----4-:R-:W-:Y:S02]  /*5ea0*/  VIADD R14, R20, 0xffffffab ;  /* 0xffffffab140e7836 */ /* 0x010fe40000000000 */
[----:B------:R-:W-:Y:S01]  /*5eb0*/  LDGSTS.E [R7+0x4], desc[UR8][R242.64], !P5 ;  /* 0x00004000f2077fae */ /* 0x000fe2000e921848 */
[----:B-1----:R-:W-:-:S04]  /*5ec0*/  IMAD.WIDE R8, R4, 0x4, R234 ;  /* 0x0000000404087825 */ /* 0x002fc800078e02ea */
[----:B------:R-:W-:Y:S01]  /*5ed0*/  IMAD R4, R168, 0x16, RZ ;  /* 0x00000016a8047824 */ /* 0x000fe200078e02ff */
[----:B------:R1:W-:Y:S03]  /*5ee0*/  STL.64 [R1+0x1f0], R8 ;  /* 0x0001f00801007387 */ /* 0x0003e60000100a00 */
[----:B------:R-:W-:Y:S01]  /*5ef0*/  IMAD.WIDE R244, R4, 0x4, R236 ;  /* 0x0000000404f47825 */ /* 0x000fe200078e02ec */
[----:B------:R1:W-:Y:S01]  /*5f00*/  LDGSTS.E [R7+0x8004], desc[UR8][R8.64], !P5 ;  /* 0x0800400008077fae */ /* 0x0003e2000e921848 */
[----:B------:R-:W-:Y:S02]  /*5f10*/  ISETP.GE.U32.AND P5, PT, R14, 0x7fffff2c, PT ;  /* 0x7fffff2c0e00780c */ /* 0x000fe40003fa6070 */
[----:B---3--:R-:W-:Y:S01]  /*5f20*/  VIADD R14, R21, 0xffffffaa ;  /* 0xffffffaa150e7836 */ /* 0x008fe20000000000 */
[----:B------:R-:W-:Y:S01]  /*5f30*/  LDGSTS.E [R7+0x8], desc[UR8][R244.64], !P3 ;  /* 0x00008000f4077fae */ /* 0x000fe2000d921848 */
[----:B-1----:R-:W-:-:S04]  /*5f40*/  IMAD.WIDE R8, R4, 0x4, R234 ;  /* 0x0000000404087825 */ /* 0x002fc800078e02ea */
[----:B------:R-:W-:Y:S01]  /*5f50*/  IMAD R4, R168, 0x17, RZ ;  /* 0x00000017a8047824 */ /* 0x000fe200078e02ff */
[----:B------:R1:W-:Y:S01]  /*5f60*/  LDGSTS.E [R7+0x8008], desc[UR8][R8.64], !P3 ;  /* 0x0800800008077fae */ /* 0x0003e2000d921848 */
[----:B------:R-:W-:Y:S01]  /*5f70*/  ISETP.GE.U32.AND P3, PT, R14, 0x7fffff2b, PT ;  /* 0x7fffff2b0e00780c */ /* 0x000fe20003f66070 */
[----:B--2---:R-:W-:Y:S02]  /*5f80*/  VIADD R14, R15, 0xffffffa9 ;  /* 0xffffffa90f0e7836 */ /* 0x004fe40000000000 */
[----:B------:R1:W-:Y:S01]  /*5f90*/  STL.64 [R1+0x1f8], R8 ;  /* 0x0001f80801007387 */ /* 0x0003e20000100a00 */
[C---:B------:R-:W-:Y:S01]  /*5fa0*/  IMAD.WIDE R246, R4.reuse, 0x4, R236 ;  /* 0x0000000404f67825 */ /* 0x040fe200078e02ec */
[----:B------:R-:W2:Y:S04]  /*5fb0*/  LDC R15, c[0x0][0x230] ;  /* 0x00008c00ff0f7b82 */ /* 0x000ea80000000800 */
[----:B------:R-:W-:Y:S01]  /*5fc0*/  LDGSTS.E [R7+0xc], desc[UR8][R246.64], !P2 ;  /* 0x0000c000f6077fae */ /* 0x000fe2000d121848 */
[----:B-1----:R-:W-:-:S04]  /*5fd0*/  IMAD.WIDE R8, R4, 0x4, R234 ;  /* 0x0000000404087825 */ /* 0x002fc800078e02ea */
[----:B------:R-:W-:Y:S01]  /*5fe0*/  IMAD R4, R168, 0x34, RZ ;  /* 0x00000034a8047824 */ /* 0x000fe200078e02ff */
[----:B------:R1:W-:Y:S03]  /*5ff0*/  STL.64 [R1+0x200], R8 ;  /* 0x0002000801007387 */ /* 0x0003e60000100a00 */
[----:B------:R-:W-:Y:S01]  /*6000*/  IMAD.WIDE R20, R4, 0x4, R236 ;  /* 0x0000000404147825 */ /* 0x000fe200078e02ec */
[----:B------:R1:W-:Y:S01]  /*6010*/  LDGSTS.E [R7+0x800c], desc[UR8][R8.64], !P2 ;  /* 0x0800c00008077fae */ /* 0x0003e2000d121848 */
[----:B------:R-:W-:Y:S02]  /*6020*/  ISETP.GE.U32.AND P2, PT, R14, 0x7fffff2a, PT ;  /* 0x7fffff2a0e00780c */ /* 0x000fe40003f46070 */
[----:B------:R-:W-:Y:S01]  /*6030*/  VIADD R14, R22, 0xffffffa8 ;  /* 0xffffffa8160e7836 */ /* 0x000fe20000000000 */
[----:B------:R-:W-:Y:S01]  /*6040*/  LDGSTS.E [R7+0x10000], desc[UR8][R20.64], !P1 ;  /* 0x1000000014077fae */ /* 0x000fe2000c921848 */
[----:B-1----:R-:W-:-:S04]  /*6050*/  IMAD.WIDE R8, R4, 0x4, R234 ;  /* 0x0000000404087825 */ /* 0x002fc800078e02ea */
[----:B------:R-:W-:Y:S01]  /*6060*/  IMAD R4, R168, 0x35, RZ ;  /* 0x00000035a8047824 */ /* 0x000fe200078e02ff */
[----:B------:R1:W-:Y:S03]  /*6070*/  STL.64 [R1+0x328], R8 ;  /* 0x0003280801007387 */ /* 0x0003e60000100a00 */
[----:B------:R-:W-:Y:S01]  /*6080*/  IMAD.WIDE R22, R4, 0x4, R236 ;  /* 0x0000000404167825 */ /* 0x000fe200078e02ec */
[----:B------:R1:W-:Y:S01]  /*6090*/  LDGSTS.E [R7+0x18000], desc[UR8][R8.64], !P1 ;  /* 0x1800000008077fae */ /* 0x0003e2000c921848 */
[----:B------:R-:W-:Y:S02]  /*60a0*/  ISETP.GE.U32.AND P1, PT, R14, 0x7fffff29, PT ;  /* 0x7fffff290e00780c */ /* 0x000fe40003f26070 */
[----:B------:R-:W-:Y:S01]  /*60b0*/  IADD3 R14, R86, -0x75, RZ ;  /* 0xffffff8b560e7810 */ /* 0x000fe20007ffe0ff */
        /* <DEDUP_REMOVED lines=15> */
[----:B--2---:R-:W-:Y:S01]  /*61b0*/  VIADD R14, R15, 0xffffff89 ;  /* 0xffffff890f0e7836 */ /* 0x004fe20000000000 */
[----:B------:R-:W-:Y:S01]  /*61c0*/  LDGSTS.E [R7+0x1000c], desc[UR8][R88.64], !P6 ;  /* 0x1000c00058077fae */ /* 0x000fe2000f121848 */
[----:B------:R-:W2:Y:S01]  /*61d0*/  LDC R15, c[0x0][0x230] ;  /* 0x00008c00ff0f7b82 */ /* 0x000ea20000000800 */
        /* <DEDUP_REMOVED lines=8> */
[----:B------:R-:W3:Y:S01]  /*6260*/  LDC R90, c[0x0][0x230] ;  /* 0x00008c00ff5a7b82 */ /* 0x000ee20000000800 */
        /* <DEDUP_REMOVED lines=9> */
[----:B-1----:R-:W-:-:S04]  /*6300*/  IMAD.WIDE R8, R4, 0x4, R234 ;  /* 0x0000000404087825 */ /* 0x002fc800078e02ea */
        /* <DEDUP_REMOVED lines=23> */
[----:B---3--:R-:W-:Y:S01]  /*6480*/  IADD3 R14, R90, -0x1c, RZ ;  /* 0xffffffe45a0e7810 */ /* 0x008fe20007ffe0ff */
        /* <DEDUP_REMOVED lines=8> */
[----:B----4-:R-:W-:Y:S01]  /*6510*/  VIADD R14, R91, 0xffffffc7 ;  /* 0xffffffc75b0e7836 */ /* 0x010fe20000000000 */
[----:B------:R-:W-:Y:S01]  /*6520*/  LDGSTS.E [R7+0x30004], desc[UR8][R214.64], !P4 ;  /* 0x30004000d6077fae */ /* 0x000fe2000e121848 */
[----:B------:R-:W4:Y:S01]  /*6530*/  LDC R91, c[0x0][0x230] ;  /* 0x00008c00ff5b7b82 */ /* 0x000f220000000800 */
        /* <DEDUP_REMOVED lines=15> */
[----:B------:R-:W-:Y:S01]  /*6630*/  IMAD.WIDE R10, R4, 0x4, R234 ;  /* 0x00000004040a7825 */ /* 0x000fe200078e02ea */
[----:B------:R-:W-:Y:S03]  /*6640*/  LDGSTS.E [R7+0x3000c], desc[UR8][R218.64], !P5 ;  /* 0x3000c000da077fae */ /* 0x000fe6000e921848 */
[----:B------:R-:W-:Y:S01]  /*6650*/  IMAD R4, R168, 0x18, RZ ;  /* 0x00000018a8047824 */ /* 0x000fe200078e02ff */
[----:B------:R-:W-:Y:S01]  /*6660*/  STL.64 [R1+0x370], R10 ;  /* 0x0003700a01007387 */ /* 0x000fe20000100a00 */
[----:B--2---:R-:W-:-:S02]  /*6670*/  VIADD R14, R15, 0xffffffc5 ;  /* 0xffffffc50f0e7836 */ /* 0x004fc40000000000 */
[----:B------:R-:W-:Y:S01]  /*6680*/  IMAD.WIDE R248, R4, 0x4, R236 ;  /* 0x0000000404f87825 */ /* 0x000fe200078e02ec */
[----:B-1----:R-:W-:Y:S01]  /*6690*/  LOP3.LUT R8, R2, 0x60, RZ, 0x3c, !PT ;  /* 0x0000006002087812 */ /* 0x002fe200078e3cff */
[----:B------:R1:W-:Y:S01]  /*66a0*/  LDGSTS.E [R7+0x3800c], desc[UR8][R10.64], !P5 ;  /* 0x3800c0000a077fae */ /* 0x0003e2000e921848 */
[----:B------:R-:W-:Y:S01]  /*66b0*/  ISETP.GE.U32.AND P5, PT, R14, 0x7fffff46, PT ;  /* 0x7fffff460e00780c */ /* 0x000fe20003fa6070 */
[----:B---3--:R-:W-:Y:S02]  /*66c0*/  VIADD R14, R90, 0xffffffc4 ;  /* 0xffffffc45a0e7836 */ /* 0x008fe40000000000 */
[----:B------:R1:W-:Y:S01]  /*66d0*/  STL.64 [R1+0xb68], R6 ;  /* 0x000b680601007387 */ /* 0x0003e20000100a00 */
[----:B------:R-:W-:-:S05]  /*66e0*/  VIADD R15, R8, UR10 ;  /* 0x0000000a080f7c36 */ /* 0x000fca0008000000 */
[----:B------:R-:W-:Y:S01]  /*66f0*/  LDGSTS.E [R15], desc[UR8][R248.64], !P3 ;  /* 0x00000000f80f7fae */ /* 0x000fe2000d921848 */
        /* <DEDUP_REMOVED lines=50> */
[----:B------:R1:W-:Y:S01]  /*6a20*/  LDGSTS.E [R15+0x18008], desc[UR8][R6.64], !P5 ;  /* 0x18008000060f7fae */ /* 0x0003e2000e921848 */
[----:B------:R-:W-:Y:S01]  /*6a30*/  ISETP.GE.U32.AND P5, PT, R14, 0x7fffff07, PT ;  /* 0x7fffff070e00780c */ /* 0x000fe20003fa6070 */
[----:B------:R-:W-:Y:S02]  /*6a40*/  VIADD R14, R98, 0xffffff85 ;  /* 0xffffff85620e7836 */ /* 0x000fe40000000000 */
[C---:B------:R-:W-:Y:S01]  /*6a50*/  IMAD.WIDE R96, R4.reuse, 0x4, R236 ;  /* 0x0000000404607825 */ /* 0x040fe200078e02ec */
[----:B------:R-:W2:Y:S01]  /*6a60*/  LDC R98, c[0x0][0x230] ;  /* 0x00008c00ff627b82 */ /* 0x000ea20000000800 */
        /* <DEDUP_REMOVED lines=8> */
[----:B-1----:R-:W-:Y:S02]  /*6af0*/  IMAD.WIDE R6, R4, 0x4, R234 ;  /* 0x0000000404067825 */ /* 0x002fe400078e02ea */
[----:B------:R-:W-:Y:S02]  /*6b00*/  LDGSTS.E [R15+0x20000], desc[UR8][R154.64], !P2 ;  /* 0x200000009a0f7fae */ /* 0x000fe4000d121848 */
[----:B------:R-:W-:-:S02]  /*6b10*/  VIADD R14, R99, 0xffffff84 ;  /* 0xffffff84630e7836 */ /* 0x000fc40000000000 */
[----:B------:R-:W-:Y:S01]  /*6b20*/  IMAD R4, R168, 0x59, RZ ;  /* 0x00000059a8047824 */ /* 0x000fe200078e02ff */
[----:B------:R-:W1:Y:S01]  /*6b30*/  LDC R99, c[0x0][0x230] ;  /* 0x00008c00ff637b82 */ /* 0x000e620000000800 */
[----:B------:R3:W-:Y:S02]  /*6b40*/  STL.64 [R1+0x498], R6 ;  /* 0x0004980601007387 */ /* 0x0007e40000100a00 */
[----:B------:R-:W-:Y:S02]  /*6b50*/  IMAD.WIDE R156, R4, 0x4, R236 ;  /* 0x00000004049c7825 */ /* 0x000fe400078e02ec */
[----:B------:R3:W-:Y:S01]  /*6b60*/  LDGSTS.E [R15+0x28000], desc[UR8][R6.64], !P2 ;  /* 0x28000000060f7fae */ /* 0x0007e2000d121848 */
[----:B------:R-:W-:Y:S02]  /*6b70*/  ISETP.GE.U32.AND P2, PT, R14, 0x7fffff05, PT ;  /* 0x7fffff050e00780c */ /* 0x000fe40003f46070 */
[----:B------:R-:W-:Y:S01]  /*6b80*/  IADD3 R14, R100, -0x1d, RZ ;  /* 0xffffffe3640e7810 */ /* 0x000fe20007ffe0ff */
[----:B------:R-:W-:Y:S01]  /*6b90*/  LDGSTS.E [R15+0x20004], desc[UR8][R156.64], !P1 ;  /* 0x200040009c0f7fae */ /* 0x000fe2000c921848 */
[----:B------:R-:W4:Y:S01]  /*6ba0*/  LDC R100, c[0x0][0x230] ;  /* 0x00008c00ff647b82 */ /* 0x000f220000000800 */
        /* <DEDUP_REMOVED lines=9> */
[----:B---3--:R-:W-:-:S04]  /*6c40*/  IMAD.WIDE R6, R4, 0x4, R234 ;  /* 0x0000000404067825 */ /* 0x008fc800078e02ea */
        /* <DEDUP_REMOVED lines=17> */
[----:B---3--:R-:W-:-:S04]  /*6d60*/  IMAD.WIDE R6, R4, 0x4, R234 ;  /* 0x0000000404067825 */ /* 0x008fc800078e02ea */
        /* <DEDUP_REMOVED lines=22> */
[C---:B------:R-:W-:Y:S01]  /*6ed0*/  IMAD.WIDE R226, R4.reuse, 0x4, R236 ;  /* 0x0000000404e27825 */ /* 0x040fe200078e02ec */
[----:B------:R3:W-:Y:S03]  /*6ee0*/  STL.64 [R1+0x358], R6 ;  /* 0x0003580601007387 */ /* 0x0007e60000100a00 */
[----:B------:R-:W-:Y:S01]  /*6ef0*/  IMAD.WIDE R8, R4, 0x4, R234 ;  /* 0x0000000404087825 */ /* 0x000fe200078e02ea */
[----:B------:R-:W-:Y:S03]  /*6f00*/  LDGSTS.E [R15+0x3000c], desc[UR8][R226.64], !P2 ;  /* 0x3000c000e20f7fae */ /* 0x000fe6000d121848 */
[----:B------:R-:W-:Y:S01]  /*6f10*/  IMAD R4, R168, 0x1c, RZ ;  /* 0x0000001ca8047824 */ /* 0x000fe200078e02ff */
[----:B------:R-:W-:Y:S01]  /*6f20*/  LDGSTS.E [R15+0x3800c], desc[UR8][R8.64], !P2 ;  /* 0x3800c000080f7fae */ /* 0x000fe2000d121848 */
[----:B------:R-:W-:Y:S01]  /*6f30*/  ISETP.GE.U32.AND P2, PT, R14, 0x7fffff42, PT ;  /* 0x7fffff420e00780c */ /* 0x000fe20003f46070 */
[----:B-1----:R-:W-:Y:S01]  /*6f40*/  VIADD R98, R99, 0xffffffc0 ;  /* 0xffffffc063627836 */ /* 0x002fe20000000000 */
[----:B---3--:R-:W-:Y:S01]  /*6f50*/  LOP3.LUT R6, R2, 0x70, RZ, 0x3c, !PT ;  /* 0x0000007002067812 */ /* 0x008fe200078e3cff */
[----:B------:R-:W-:Y:S01]  /*6f60*/  STL.64 [R1+0x350], R8 ;  /* 0x0003500801007387 */ /* 0x000fe20000100a00 */
[----:B------:R-:W-:-:S02]  /*6f70*/  IMAD.WIDE R186, R4, 0x4, R236 ;  /* 0x0000000404ba7825 */ /* 0x000fc400078e02ec */
[----:B------:R-:W-:Y:S01]  /*6f80*/  IADD3 R14, R6, UR10, RZ ;  /* 0x0000000a060e7c10 */ /* 0x000fe2000fffe0ff */
[----:B------:R1:W-:Y:S04]  /*6f90*/  STL.64 [R1+0xa50], R2 ;  /* 0x000a500201007387 */ /* 0x0003e80000100a00 */
        /* <DEDUP_REMOVED lines=9> */
[----:B------:R-:W-:-:S02]  /*7030*/  VIADD R100, R103, 0xffffffa0 ;  /* 0xffffffa067647836 */ /* 0x000fc40000000000 */
        /* <DEDUP_REMOVED lines=14> */
[----:B------:R1:W-:Y:S03]  /*7120*/  STL.64 [R1+0x238], R2 ;  /* 0x0002380201007387 */ /* 0x0003e60000100a00 */
[----:B------:R-:W-:Y:S01]  /*7130*/  IMAD.WIDE R6, R4, 0x4, R234 ;  /* 0x0000000404067825 */ /* 0x000fe200078e02ea */
[----:B------:R-:W-:Y:S03]  /*7140*/  LDGSTS.E [R14+0xc], desc[UR8][R172.64], !P6 ;  /* 0x0000c000ac0e7fae */ /* 0x000fe6000f121848 */
[----:B------:R-:W-:Y:S01]  /*7150*/  IMAD R4, R168, 0x3c, RZ ;  /* 0x0000003ca8047824 */ /* 0x000fe200078e02ff */
[----:B------:R-:W-:Y:S01]  /*7160*/  LDGSTS.E [R14+0x800c], desc[UR8][R6.64], !P6 ;  /* 0x0800c000060e7fae */ /* 0x000fe2000f121848 */
[----:B------:R-:W-:Y:S01]  /*7170*/  ISETP.GE.U32.AND P6, PT, R98, 0x7fffff22, PT ;  /* 0x7fffff226200780c */ /* 0x000fe20003fc6070 */
[----:B------:R-:W-:-:S04]  /*7180*/  IMAD.WIDE R102, R104, 0x4, R236 ;  /* 0x0000000468667825 */ /* 0x000fc800078e02ec */
[----:B------:R-:W-:-:S04]  /*7190*/  IMAD.WIDE R98, R4, 0x4, R236 ;  /* 0x0000000404627825 */ /* 0x000fc800078e02ec */
[----:B-1----:R-:W-:Y:S01]  /*71a0*/  IMAD.WIDE R2, R4, 0x4, R234 ;  /* 0x0000000404027825 */ /* 0x002fe200078e02ea */
[----:B------:R-:W-:Y:S03]  /*71b0*/  LDGSTS.E [R14+0x10000], desc[UR8][R98.64], !P5 ;  /* 0x10000000620e7fae */ /* 0x000fe6000e921848 */
[----:B------:R-:W-:Y:S01]  /*71c0*/  IMAD R4, R168, 0x3d, RZ ;  /* 0x0000003da8047824 */ /* 0x000fe200078e02ff */
[----:B------:R1:W-:Y:S01]  /*71d0*/  LDGSTS.E [R14+0x18000], desc[UR8][R2.64], !P5 ;  /* 0x18000000020e7fae */ /* 0x0003e2000e921848 */
[----:B------:R-:W-:Y:S02]  /*71e0*/  ISETP.GE.U32.AND P5, PT, R100, 0x7fffff21, PT ;  /* 0x7fffff216400780c */ /* 0x000fe40003fa6070 */
[C---:B------:R-:W-:Y:S01]  /*71f0*/  IMAD.WIDE R100, R4.reuse, 0x4, R236 ;  /* 0x0000000404647825 */ /* 0x040fe200078e02ec */
[----:B------:R1:W-:Y:S03]  /*7200*/  STL.64 [R1+0x478], R2 ;  /* 0x0004780201007387 */ /* 0x0003e60000100a00 */
[--C-:B------:R-:W-:Y:S01]  /*7210*/  IMAD.WIDE R8, R4, 0x4, R234.reuse ;  /* 0x0000000404087825 */ /* 0x100fe200078e02ea */
[----:B------:R-:W-:Y:S03]  /*7220*/  LDGSTS.E [R14+0x10004], desc[UR8][R100.64], !P3 ;  /* 0x10004000640e7fae */ /* 0x000fe6000d921848 */
[----:B------:R-:W-:Y:S01]  /*7230*/  VIADD R4, R105, 0xffffff83 ;  /* 0xffffff8369047836 */ /* 0x000fe20000000000 */
[----:B------:R2:W-:Y:S01]  /*7240*/  LDGSTS.E [R14+0x18004], desc[UR8][R8.64], !P3 ;  /* 0x18004000080e7fae */ /* 0x0005e2000d921848 */
[----:B-1----:R-:W-:-:S03]  /*7250*/  IMAD.WIDE R2, R104, 0x4, R234 ;  /* 0x0000000468027825 */ /* 0x002fc600078e02ea */
[----:B------:R-:W-:Y:S01]  /*7260*/  ISETP.GE.U32.AND P3, PT, R4, 0x7fffff04, PT ;  /* 0x7fffff040400780c */ /* 0x000fe20003f66070 */
[----:B------:R-:W-:Y:S01]  /*7270*/  LDGSTS.E [R14+0x10008], desc[UR8][R102.64], !P2 ;  /* 0x10008000660e7fae */ /* 0x000fe2000d121848 */
[----:B------:R-:W-:Y:S01]  /*7280*/  IADD3 R104, R162, -0x7e, RZ ;  /* 0xffffff82a2687810 */ /* 0x000fe20007ffe0ff */
[----:B------:R-:W-:Y:S02]  /*7290*/  IMAD R4, R168, 0x3f, RZ ;  /* 0x0000003fa8047824 */ /* 0x000fe400078e02ff */
[----:B------:R1:W-:Y:S01]  /*72a0*/  LDGSTS.E [R14+0x18008], desc[UR8][R2.64], !P2 ;  /* 0x18008000020e7fae */ /* 0x0003e2000d121848 */
[----:B------:R-:W-:Y:S01]  /*72b0*/  ISETP.GE.U32.AND P2, PT, R104, 0x7fffff03, PT ;  /* 0x7fffff036800780c */ /* 0x000fe20003f46070 */
[C---:B------:R-:W-:Y:S02]  /*72c0*/  IMAD.WIDE R104, R4.reuse, 0x4, R236 ;  /* 0x0000000404687825 */ /* 0x040fe400078e02ec */
[----:B------:R2:W-:Y:S02]  /*72d0*/  STL.64 [R1+0x4b0], R8 ;  /* 0x0004b00801007387 */ /* 0x0005e40000100a00 */
[----:B------:R-:W-:-:S02]  /*72e0*/  IMAD.WIDE R10, R4, 0x4, R234 ;  /* 0x00000004040a7825 */ /* 0x000fc400078e02ea */
[----:B------:R-:W-:Y:S02]  /*72f0*/  LDGSTS.E [R14+0x1000c], desc[UR8][R104.64], !P1 ;  /* 0x1000c000680e7fae */ /* 0x000fe4000c921848 */
[----:B------:R-:W-:Y:S02]  /*7300*/  VIADD R162, R163, 0xffffff81 ;  /* 0xffffff81a3a27836 */ /* 0x000fe40000000000 */
[----:B------:R-:W-:Y:S01]  /*7310*/  IMAD R4, R168, 0x5c, RZ ;  /* 0x0000005ca8047824 */ /* 0x000fe200078e02ff */
[----:B------:R-:W-:Y:S02]  /*7320*/  LDGSTS.E [R14+0x1800c], desc[UR8][R10.64], !P1 ;  /* 0x1800c0000a0e7fae */ /* 0x000fe4000c921848 */
[----:B------:R-:W-:Y:S01]  /*7330*/  ISETP.GE.U32.AND P1, PT, R162, 0x7fffff02, PT ;  /* 0x7fffff02a200780c */ /* 0x000fe20003f26070 */
[C---:B------:R-:W-:Y:S01]  /*7340*/  IMAD.WIDE R162, R4.reuse, 0x4, R236 ;  /* 0x0000000404a27825 */ /* 0x040fe200078e02ec */
[----:B------:R1:W-:Y:S03]  /*7350*/  STL.64 [R1+0x4f0], R2 ;  /* 0x0004f00201007387 */ /* 0x0003e60000100a00 */
[----:B--2---:R-:W-:Y:S01]  /*7360*/  IMAD.WIDE R8, R4, 0x4, R234 ;  /* 0x0000000404087825 */ /* 0x004fe200078e02ea */
[----:B------:R-:W-:Y:S03]  /*7370*/  LDGSTS.E [R14+0x20000], desc[UR8][R162.64], !P0 ;  /* 0x20000000a20e7fae */ /* 0x000fe6000c121848 */
[----:B------:R-:W-:Y:S01]  /*7380*/  VIADD R4, R164, 0xffffff80 ;  /* 0xffffff80a4047836 */ /* 0x000fe20000000000 */
[----:B------:R2:W-:Y:S01]  /*7390*/  LDGSTS.E [R14+0x28000], desc[UR8][R8.64], !P0 ;  /* 0x28000000080e7fae */ /* 0x0005e2000c121848 */
[----:B------:R-:W-:-:S03]  /*73a0*/  IMAD.WIDE R164, R166, 0x4, R236 ;  /* 0x00000004a6a47825 */ /* 0x000fc600078e02ec */
[----:B------:R2:W-:Y:S01]  /*73b0*/  STL.64 [R1+0x470], R8 ;  /* 0x0004700801007387 */ /* 0x0005e20000100a00 */
[----:B-1----:R-:W-:Y:S01]  /*73c0*/  IMAD.WIDE R2, R166, 0x4, R234 ;  /* 0x00000004a6027825 */ /* 0x002fe200078e02ea */
[----:B------:R-:W-:Y:S02]  /*73d0*/  ISETP.GE.U32.AND P0, PT, R4, 0x7fffff01, PT ;  /* 0x7fffff010400780c */ /* 0x000fe40003f06070 */
[----:B------:R-:W-:Y:S01]  /*73e0*/  LDGSTS.E [R14+0x20004], desc[UR8][R164.64], !P4 ;  /* 0x20004000a40e7fae */ /* 0x000fe2000e121848 */
[----:B------:R-:W-:-:S03]  /*73f0*/  IMAD.WIDE R166, R169, 0x4, R236 ;  /* 0x00000004a9a67825 */ /* 0x000fc600078e02ec */
[----:B------:R1:W-:Y:S04]  /*7400*/  STL.64 [R1+0x468], R2 ;  /* 0x0004680201007387 */ /* 0x0003e80000100a00 */
[----:B------:R1:W-:Y:S01]  /*7410*/  LDGSTS.E [R14+0x28004], desc[UR8][R2.64], !P4 ;  /* 0x28004000020e7fae */ /* 0x0003e2000e121848 */
[----:B--2---:R-:W-:Y:S01]  /*7420*/  IMAD.WIDE R8, R169, 0x4, R234 ;  /* 0x00000004a9087825 */ /* 0x004fe200078e02ea */
[----:B------:R-:W-:Y:S02]  /*7430*/  ISETP.GE.AND P4, PT, R229, R4, PT ;  /* 0x00000004e500720c */ /* 0x000fe40003f86270 */
[----:B------:R-:W-:Y:S04]  /*7440*/  LDGSTS.E [R14+0x20008], desc[UR8][R166.64], !P6 ;  /* 0x20008000a60e7fae */ /* 0x000fe8000f121848 */
[----:B------:R2:W-:Y:S01]  /*7450*/  LDGSTS.E [R14+0x28008], desc[UR8][R8.64], !P6 ;  /* 0x28008000080e7fae */ /* 0x0005e2000f121848 */
[----:B-1----:R-:W-:Y:S01]  /*7460*/  VIADD R2, R228, 0x7f ;  /* 0x0000007fe4027836 */ /* 0x002fe20000000000 */
[----:B------:R-:W1:Y:S02]  /*7470*/  LDC R3, c[0x0][0x230] ;  /* 0x00008c00ff037b82 */ /* 0x000e640000000800 */
[----:B------:R2:W-:Y:S02]  /*7480*/  STL.64 [R1+0x460], R8 ;  /* 0x0004600801007387 */ /* 0x0005e40000100a00 */
[----:B------:R-:W-:-:S02]  /*7490*/  ISETP.GT.AND P6, PT, R2, 0x7f, PT ;  /* 0x0000007f0200780c */ /* 0x000fc40003fc4270 */
[----:B------:R-:W3:Y:S02]  /*74a0*/  LDL.LU.64 R174, [R1+0x140] ;  /* 0x0001400001ae7983 */ /* 0x000ee40000300a00 */
[----:B------:R-:W1:Y:S01]  /*74b0*/  LDC R2, c[0x0][0x230] ;  /* 0x00008c00ff027b82 */ /* 0x000e620000000800 */
[----:B------:R-:W-:Y:S01]  /*74c0*/  SEL R169, RZ, 0x4, !P6 ;  /* 0x00000004ffa97807 */ /* 0x000fe20007000000 */
[----:B------:R-:W4:Y:S01]  /*74d0*/  LDL.LU.64 R184, [R1+0x138] ;  /* 0x0001380001b87983 */ /* 0x000f220000300a00 */
[----:B------:R-:W-:Y:S01]  /*74e0*/  ISETP.GE.AND P6, PT, R229, UR4, PT ;  /* 0x00000004e5007c0c */ /* 0x000fe2000bfc6270 */
[----:B------:R-:W-:Y:S02]  /*74f0*/  IMAD.U32 R4, RZ, RZ, UR6 ;  /* 0x00000006ff047e24 */ /* 0x000fe4000f8e00ff */
[----:B------:R-:W4:Y:S01]  /*7500*/  LDL.LU.64 R182, [R1+0x130] ;  /* 0x0001300001b67983 */ /* 0x000f220000300a00 */
[----:B------:R-:W-:Y:S01]  /*7510*/  SEL R188, R169, RZ, !P6 ;  /* 0x000000ffa9bc7207 */ /* 0x000fe20007000000 */
[----:B--2---:R-:W-:-:S02]  /*7520*/  IMAD R9, R168, 0x7d, RZ ;  /* 0x0000007da8097824 */ /* 0x004fc400078e02ff */
[----:B------:R-:W2:Y:S01]  /*7530*/  LDL.LU.64 R180, [R1+0x128] ;  /* 0x0001280001b47983 */ /* 0x000ea20000300a00 */
[----:B------:R-:W-:-:S03]  /*7540*/  IMAD R8, R168, 0x7e, RZ ;  /* 0x0000007ea8087824 */ /* 0x000fc600078e02ff */
[----:B------:R-:W2:Y:S04]  /*7550*/  LDL.LU.64 R178, [R1+0x120] ;  /* 0x0001200001b27983 */ /* 0x000ea80000300a00 */
[----:B------:R-:W2:Y:S01]  /*7560*/  LDL.LU.64 R176, [R1+0x118] ;  /* 0x0001180001b07983 */ /* 0x000ea20000300a00 */
[----:B------:R-:W-:-:S03]  /*7570*/  IMAD R18, R168, 0x7f, RZ ;  /* 0x0000007fa8127824 */ /* 0x000fc600078e02ff */
[----:B-1----:R1:W-:Y:S04]  /*7580*/  STL.64 [R1+0xc28], R2 ;  /* 0x000c280201007387 */ /* 0x0023e80000100a00 */
[----:B------:R-:W-:Y:S04]  /*7590*/  STL [R1+0xc38], R188 ;  /* 0x000c38bc01007387 */ /* 0x000fe80000100800 */
[----:B------:R-:W2:Y:S01]  /*75a0*/  LDL.LU.64 R206, [R1+0x110] ;  /* 0x0001100001ce7983 */ /* 0x000ea20000300a00 */
[----:B-1----:R-:W-:-:S03]  /*75b0*/  IMAD.WIDE R2, R4, 0x4, R236 ;  /* 0x0000000404027825 */ /* 0x002fc600078e02ec */
[----:B------:R-:W2:Y:S04]  /*75c0*/  LDL.LU.64 R204, [R1+0x108] ;  /* 0x0001080001cc7983 */ /* 0x000ea80000300a00 */
[----:B------:R1:W-:Y:S01]  /*75d0*/  STL.64 [R1+0x608], R2 ;  /* 0x0006080201007387 */ /* 0x0003e20000100a00 */
[----:B------:R-:W-:-:S03]  /*75e0*/  IMAD.WIDE R168, R252, 0x4, R236 ;  /* 0x00000004fca87825 */ /* 0x000fc600078e02ec */
[----:B------:R-:W2:Y:S01]  /*75f0*/  LDL.LU.64 R16, [R1+0x100] ;  /* 0x0001000001107983 */ /* 0x000ea20000300a00 */
        /* <DEDUP_REMOVED lines=8> */
[----:B-1----:R-:W-:-:S03]  /*7680*/  IMAD.WIDE R2, R19, 0x4, R234 ;  /* 0x0000000413027825 */ /* 0x002fc600078e02ea */
[----:B------:R-:W2:Y:S01]  /*7690*/  LDL.LU.64 R200, [R1+0xd8] ;  /* 0x0000d80001c87983 */ /* 0x000ea20000300a00 */
[----:B------:R-:W-:-:S03]  /*76a0*/  IMAD.WIDE R18, R18, 0x4, R234 ;  /* 0x0000000412127825 */ /* 0x000fc600078e02ea */
[----:B------:R-:W2:Y:S04]  /*76b0*/  LDL.LU.64 R202, [R1+0xd0] ;  /* 0x0000d00001ca7983 */ /* 0x000ea80000300a00 */
[----:B------:R1:W-:Y:S04]  /*76c0*/  STL.64 [R1+0x310], R2 ;  /* 0x0003100201007387 */ /* 0x0003e80000100a00 */
[----:B------:R1:W-:Y:S01]  /*76d0*/  STL.64 [R1+0xc30], R18 ;  /* 0x000c301201007387 */ /* 0x0003e20000100a00 */
[----:B------:R-:W-:-:S03]  /*76e0*/  IMAD.WIDE R188, R252, 0x4, R234 ;  /* 0x00000004fcbc7825 */ /* 0x000fc600078e02ea */
[----:B------:R2:W-:Y:S01]  /*76f0*/  LDGSTS.E [R14+0x2000c], desc[UR8][R168.64], !P5 ;  /* 0x2000c000a80e7fae */ /* 0x0005e2000e921848 */
[----:B-1----:R-:W-:-:S03]  /*7700*/  IMAD.WIDE R2, R9, 0x4, R234 ;  /* 0x0000000409027825 */ /* 0x002fc600078e02ea */
[----:B------:R-:W-:Y:S04]  /*7710*/  LDGSTS.E [R14+0x2800c], desc[UR8][R188.64], !P5 ;  /* 0x2800c000bc0e7fae */ /* 0x000fe8000e921848 */
[----:B------:R-:W2:Y:S01]  /*7720*/  LDL.LU.64 R18, [R1+0x150] ;  /* 0x0001500001127983 */ /* 0x000ea20000300a00 */
[----:B------:R-:W-:-:S03]  /*7730*/  IMAD.WIDE R8, R8, 0x4, R234 ;  /* 0x0000000408087825 */ /* 0x000fc600078e02ea */
[----:B------:R1:W-:Y:S01]  /*7740*/  LDGSTS.E [R14+0x30000], desc[UR8][R228.64], !P3 ;  /* 0x30000000e40e7fae */ /* 0x0003e2000d921848 */
[----:B------:R-:W-:-:S05]  /*7750*/  IMAD.WIDE R234, R4, 0x4, R234 ;  /* 0x0000000404ea7825 */ /* 0x000fca00078e02ea */
[----:B------:R-:W-:Y:S01]  /*7760*/  STL.64 [R1+0x600], R234 ;  /* 0x000600ea01007387 */ /* 0x000fe20000100a00 */
[----:B---3--:R-:W-:-:S04]  /*7770*/  IMAD.WIDE R174, R4, 0x4, R174 ;  /* 0x0000000404ae7825 */ /* 0x008fc800078e02ae */
[C---:B----4-:R-:W-:Y:S01]  /*7780*/  IMAD.WIDE R184, R4.reuse, 0x4, R184 ;  /* 0x0000000404b87825 */ /* 0x050fe200078e02b8 */
[----:B------:R2:W-:Y:S04]  /*7790*/  STL.64 [R1+0x140], R174 ;  /* 0x000140ae01007387 */ /* 0x0005e80000100a00 */
[----:B------:R-:W-:Y:S01]  /*77a0*/  STL.64 [R1+0x138], R184 ;  /* 0x000138b801007387 */ /* 0x000fe20000100a00 */
[----:B--2---:R-:W-:-:S04]  /*77b0*/  IMAD.WIDE R174, R4, 0x4, R180 ;  /* 0x0000000404ae7825 */ /* 0x004fc800078e02b4 */
[----:B------:R-:W-:-:S04]  /*77c0*/  IMAD.WIDE R178, R4, 0x4, R178 ;  /* 0x0000000404b27825 */ /* 0x000fc800078e02b2 */
        /* <DEDUP_REMOVED lines=8> */
[----:B------:R-:W-:-:S05]  /*7850*/  IMAD.WIDE R18, R4, 0x4, R182 ;  /* 0x0000000404127825 */ /* 0x000fca00078e02b6 */
[----:B------:R2:W-:Y:S04]  /*7860*/  STL.64 [R1+0x130], R18 ;  /* 0x0001301201007387 */ /* 0x0005e80000100a00 */
[----:B------:R3:W-:Y:S01]  /*7870*/  STL.64 [R1+0x128], R174 ;  /* 0x000128ae01007387 */ /* 0x0007e20000100a00 */
[----:B--2---:R-:W-:-:S03]  /*7880*/  IMAD.WIDE R18, R4, 0x4, R176 ;  /* 0x0000000404127825 */ /* 0x004fc600078e02b0 */
[----:B---3--:R-:W2:Y:S04]  /*7890*/  LDL.LU.64 R174, [R1+0x50] ;  /* 0x0000500001ae7983 */ /* 0x008ea80000300a00 */
[----:B------:R3:W-:Y:S04]  /*78a0*/  STL.64 [R1+0x120], R178 ;  /* 0x000120b201007387 */ /* 0x0007e80000100a00 */
[----:B------:R-:W4:Y:S04]  /*78b0*/  LDL.LU.64 R184, [R1+0x48] ;  /* 0x0000480001b87983 */ /* 0x000f280000300a00 */
[----:B------:R1:W-:Y:S04]  /*78c0*/  STL.64 [R1+0x2a0], R18 ;  /* 0x0002a01201007387 */ /* 0x0003e80000100a00 */
[----:B------:R-:W4:Y:S04]  /*78d0*/  LDL.LU.64 R182, [R1+0x40] ;  /* 0x0000400001b67983 */ /* 0x000f280000300a00 */
[----:B------:R-:W4:Y:S04]  /*78e0*/  LDL.LU.64 R180, [R1+0x38] ;  /* 0x0000380001b47983 */ /* 0x000f280000300a00 */
[----:B---3--:R-:W3:Y:S04]  /*78f0*/  LDL.LU.64 R178, [R1+0x30] ;  /* 0x0000300001b27983 */ /* 0x008ee80000300a00 */
[----:B------:R-:W3:Y:S04]  /*7900*/  LDL.LU.64 R176, [R1+0x28] ;  /* 0x0000280001b07983 */ /* 0x000ee80000300a00 */
[----:B-1----:R-:W3:Y:S04]  /*7910*/  LDL.LU.64 R18, [R1+0x20] ;  /* 0x0000200001127983 */ /* 0x002ee80000300a00 */
[----:B------:R1:W-:Y:S01]  /*7920*/  STL.64 [R1+0x110], R206 ;  /* 0x000110ce01007387 */ /* 0x0003e20000100a00 */
[----:B------:R-:W-:-:S03]  /*7930*/  IMAD.WIDE R200, R4, 0x4, R200 ;  /* 0x0000000404c87825 */ /* 0x000fc600078e02c8 */
[----:B-1----:R-:W3:Y:S04]  /*7940*/  LDL.LU.64 R206, [R1+0xd58] ;  /* 0x000d580001ce7983 */ /* 0x002ee80000300a00 */
[----:B------:R1:W-:Y:S01]  /*7950*/  STL.64 [R1+0x2c8], R204 ;  /* 0x0002c8cc01007387 */ /* 0x0003e20000100a00 */
[----:B------:R-:W-:-:S03]  /*7960*/  IMAD.WIDE R202, R4, 0x4, R202 ;  /* 0x0000000404ca7825 */ /* 0x000fc600078e02ca */
[----:B-1----:R-:W3:Y:S04]  /*7970*/  LDL.LU.64 R204, [R1+0xd50] ;  /* 0x000d500001cc7983 */ /* 0x002ee80000300a00 */
[----:B------:R1:W-:Y:S04]  /*7980*/  STL.64 [R1+0x100], R16 ;  /* 0x0001001001007387 */ /* 0x0003e80000100a00 */
        /* <DEDUP_REMOVED lines=12> */
[----:B-1----:R-:W3:Y:S01]  /*7a50*/  LDL.LU.64 R202, [R1+0xd18] ;  /* 0x000d180001ca7983 */ /* 0x002ee20000300a00 */
        /* <DEDUP_REMOVED lines=12> */
[----:B--2---:R-:W-:-:S04]  /*7b20*/  IMAD.WIDE R174, R4, 0x4, R174 ;  /* 0x0000000404ae7825 */ /* 0x004fc800078e02ae */
[----:B----4-:R-:W-:-:S04]  /*7b30*/  IMAD.WIDE R184, R4, 0x4, R184 ;  /* 0x0000000404b87825 */ /* 0x010fc800078e02b8 */
[----:B------:R-:W-:-:S04]  /*7b40*/  IMAD.WIDE R182, R4, 0x4, R182 ;  /* 0x0000000404b67825 */ /* 0x000fc800078e02b6 */
[----:B------:R-:W-:-:S04]  /*7b50*/  IMAD.WIDE R180, R4, 0x4, R180 ;  /* 0x0000000404b47825 */ /* 0x000fc800078e02b4 */
[----:B---3--:R-:W-:-:S04]  /*7b60*/  IMAD.WIDE R178, R4, 0x4, R178 ;  /* 0x0000000404b27825 */ /* 0x008fc800078e02b2 */
[----:B------:R-:W-:-:S04]  /*7b70*/  IMAD.WIDE R176, R4, 0x4, R176 ;  /* 0x0000000404b07825 */ /* 0x000fc800078e02b0 */
[----:B------:R-:W-:-:S04]  /*7b80*/  IMAD.WIDE R198, R4, 0x4, R198 ;  /* 0x0000000404c67825 */ /* 0x000fc800078e02c6 */
[----:B------:R-:W-:-:S04]  /*7b90*/  IMAD.WIDE R200, R4, 0x4, R200 ;  /* 0x0000000404c87825 */ /* 0x000fc800078e02c8 */
[----:B------:R-:W-:-:S05]  /*7ba0*/  IMAD.WIDE R202, R4, 0x4, R202 ;  /* 0x0000000404ca7825 */ /* 0x000fca00078e02ca */
[----:B------:R1:W-:Y:S04]  /*7bb0*/  STL.64 [R1+0x430], R202 ;  /* 0x000430ca01007387 */ /* 0x0003e80000100a00 */
[----:B-1----:R-:W2:Y:S04]  /*7bc0*/  LDL.LU.64 R202, [R1+0xd10] ;  /* 0x000d100001ca7983 */ /* 0x002ea80000300a00 */
[----:B------:R1:W-:Y:S04]  /*7bd0*/  STL.64 [R1+0xc0], R200 ;  /* 0x0000c0c801007387 */ /* 0x0003e80000100a00 */
[----:B-1----:R-:W3:Y:S04]  /*7be0*/  LDL.LU.64 R200, [R1+0xd08] ;  /* 0x000d080001c87983 */ /* 0x002ee80000300a00 */
[----:B------:R1:W-:Y:S04]  /*7bf0*/  STL.64 [R1+0x4a8], R198 ;  /* 0x0004a8c601007387 */ /* 0x0003e80000100a00 */
[----:B-1----:R-:W4:Y:S04]  /*7c00*/  LDL.LU.64 R198, [R1+0xd00] ;  /* 0x000d000001c67983 */ /* 0x002f280000300a00 */
        /* <DEDUP_REMOVED lines=36> */
[----:B------:R-:W-:-:S05]  /*7e50*/  IMAD.WIDE R18, R4, 0x4, R18 ;  /* 0x0000000404127825 */ /* 0x000fca00078e0212 */
[----:B------:R3:W-:Y:S01]  /*7e60*/  STL.64 [R1+0x5d8], R18 ;  /* 0x0005d81201007387 */ /* 0x0007e20000100a00 */
[----:B------:R-:W-:-:S04]  /*7e70*/  IMAD.WIDE R240, R4, 0x4, R240 ;  /* 0x0000000404f07825 */ /* 0x000fc800078e02f0 */
[----:B------:R-:W-:-:S04]  /*7e80*/  IMAD.WIDE R238, R4, 0x4, R238 ;  /* 0x0000000404ee7825 */ /* 0x000fc800078e02ee */
[----:B------:R-:W-:-:S04]  /*7e90*/  IMAD.WIDE R16, R4, 0x4, R16 ;  /* 0x0000000404107825 */ /* 0x000fc800078e0210 */
[----:B----4-:R-:W-:-:S04]  /*7ea0*/  IMAD.WIDE R244, R4, 0x4, R244 ;  /* 0x0000000404f47825 */ /* 0x010fc800078e02f4 */
[----:B--2---:R-:W-:-:S04]  /*7eb0*/  IMAD.WIDE R246, R4, 0x4, R246 ;  /* 0x0000000404f67825 */ /* 0x004fc800078e02f6 */
[C---:B---3--:R-:W-:Y:S02]  /*7ec0*/  IMAD.WIDE R18, R4.reuse, 0x4, R176 ;  /* 0x0000000404127825 */ /* 0x048fe400078e02b0 */
[----:B------:R-:W2:Y:S04]  /*7ed0*/  LDL.LU.64 R176, [R1+0xc68] ;  /* 0x000c680001b07983 */ /* 0x000ea80000300a00 */
[----:B------:R1:W-:Y:S02]  /*7ee0*/  STL.64 [R1+0x5e0], R18 ;  /* 0x0005e01201007387 */ /* 0x0003e40000100a00 */
[C---:B-1----:R-:W-:Y:S02]  /*7ef0*/  IMAD.WIDE R18, R4.reuse, 0x4, R174 ;  /* 0x0000000404127825 */ /* 0x042fe400078e02ae */
[----:B------:R-:W3:Y:S04]  /*7f00*/  LDL.LU.64 R174, [R1+0xc60] ;  /* 0x000c600001ae7983 */ /* 0x000ee80000300a00 */
[----:B------:R1:W-:Y:S02]  /*7f10*/  STL.64 [R1+0x5e8], R18 ;  /* 0x0005e81201007387 */ /* 0x0003e40000100a00 */
[----:B-1----:R-:W-:-:S02]  /*7f20*/  IMAD.WIDE R18, R4, 0x4, R172 ;  /* 0x0000000404127825 */ /* 0x002fc400078e02ac */
[----:B------:R-:W4:Y:S04]  /*7f30*/  LDL.LU.64 R172, [R1+0xc58] ;  /* 0x000c580001ac7983 */ /* 0x000f280000300a00 */
[----:B------:R1:W-:Y:S02]  /*7f40*/  STL.64 [R1+0x5f0], R18 ;  /* 0x0005f01201007387 */ /* 0x0003e40000100a00 */
[C---:B-1----:R-:W-:Y:S02]  /*7f50*/  IMAD.WIDE R18, R4.reuse, 0x4, R170 ;  /* 0x0000000404127825 */ /* 0x042fe400078e02aa */
[----:B------:R-:W2:Y:S02]  /*7f60*/  LDL.LU.64 R170, [R1+0xc50] ;  /* 0x000c500001aa7983 */ /* 0x000ea40000300a00 */
[----:B------:R-:W-:-:S02]  /*7f70*/  IMAD.WIDE R250, R4, 0x4, R250 ;  /* 0x0000000404fa7825 */ /* 0x000fc400078e02fa */
[----:B------:R1:W-:Y:S04]  /*7f80*/  STL.64 [R1+0x5f8], R18 ;  /* 0x0005f81201007387 */ /* 0x0003e80000100a00 */
[----:B------:R-:W-:Y:S01]  /*7f90*/  STL.64 [R1+0x610], R250 ;  /* 0x000610fa01007387 */ /* 0x000fe20000100a00 */
[----:B-1----:R-:W-:-:S05]  /*7fa0*/  IMAD.WIDE R18, R4, 0x4, R248 ;  /* 0x0000000404127825 */ /* 0x002fca00078e02f8 */
[----:B------:R1:W-:Y:S04]  /*7fb0*/  STL.64 [R1+0x618], R18 ;  /* 0x0006181201007387 */ /* 0x0003e80000100a00 */
[----:B------:R-:W-:Y:S04]  /*7fc0*/  STL.64 [R1+0x620], R246 ;  /* 0x000620f601007387 */ /* 0x000fe80000100a00 */
[----:B------:R-:W-:Y:S01]  /*7fd0*/  STL.64 [R1+0x628], R244 ;  /* 0x000628f401007387 */ /* 0x000fe20000100a00 */
[----:B-1----:R-:W-:-:S05]  /*7fe0*/  IMAD.WIDE R18, R4, 0x4, R242 ;  /* 0x0000000404127825 */ /* 0x002fca00078e02f2 */
[----:B------:R1:W-:Y:S04]  /*7ff0*/  STL.64 [R1+0x630], R18 ;  /* 0x0006301201007387 */ /* 0x0003e80000100a00 */
[----:B------:R-:W-:Y:S04]  /*8000*/  STL.64 [R1+0x638], R240 ;  /* 0x000638f001007387 */ /* 0x000fe80000100a00 */
[----:B------:R-:W-:Y:S01]  /*8010*/  STL.64 [R1+0x640], R238 ;  /* 0x000640ee01007387 */ /* 0x000fe20000100a00 */
[----:B-1----:R-:W-:-:S04]  /*8020*/  IMAD.WIDE R18, R4, 0x4, R12 ;  /* 0x0000000404127825 */ /* 0x002fc800078e020c */
[C---:B------:R-:W-:Y:S01]  /*8030*/  IMAD.WIDE R12, R4.reuse, 0x4, R20 ;  /* 0x00000004040c7825 */ /* 0x040fe200078e0214 */
[----:B------:R1:W-:Y:S04]  /*8040*/  STL.64 [R1+0x648], R18 ;  /* 0x0006481201007387 */ /* 0x0003e80000100a00 */
[----:B------:R1:W-:Y:S04]  /*8050*/  STL.64 [R1+0x650], R16 ;  /* 0x0006501001007387 */ /* 0x0003e80000100a00 */
[----:B------:R1:W-:Y:S02]  /*8060*/  STL.64 [R1+0x658], R12 ;  /* 0x0006580c01007387 */ /* 0x0003e40000100a00 */
[----:B-1----:R-:W-:-:S04]  /*8070*/  IMAD.WIDE R18, R4, 0x4, R22 ;  /* 0x0000000404127825 */ /* 0x002fc800078e0216 */
[C---:B------:R-:W-:Y:S01]  /*8080*/  IMAD.WIDE R16, R4.reuse, 0x4, R86 ;  /* 0x0000000404107825 */ /* 0x040fe200078e0256 */
[----:B------:R1:W-:Y:S03]  /*8090*/  STL.64 [R1+0x660], R18 ;  /* 0x0006601201007387 */ /* 0x0003e60000100a00 */
[C---:B------:R-:W-:Y:S01]  /*80a0*/  IMAD.WIDE R12, R4.reuse, 0x4, R88 ;  /* 0x00000004040c7825 */ /* 0x040fe200078e0258 */
[----:B------:R1:W-:Y:S04]  /*80b0*/  STL.64 [R1+0x668], R16 ;  /* 0x0006681001007387 */ /* 0x0003e80000100a00 */
[----:B------:R1:W-:Y:S02]  /*80c0*/  STL.64 [R1+0x670], R12 ;  /* 0x0006700c01007387 */ /* 0x0003e40000100a00 */
[----:B-1----:R-:W-:-:S04]  /*80d0*/  IMAD.WIDE R18, R4, 0x4, R90 ;  /* 0x0000000404127825 */ /* 0x002fc800078e025a */
[C---:B------:R-:W-:Y:S01]  /*80e0*/  IMAD.WIDE R16, R4.reuse, 0x4, R92 ;  /* 0x0000000404107825 */ /* 0x040fe200078e025c */
[----:B------:R1:W-:Y:S03]  /*80f0*/  STL.64 [R1+0x678], R18 ;  /* 0x0006781201007387 */ /* 0x0003e60000100a00 */
[C---:B------:R-:W-:Y:S01]  /*8100*/  IMAD.WIDE R242, R4.reuse, 0x4, R150 ;  /* 0x0000000404f27825 */ /* 0x040fe200078e0296 */
[----:B------:R1:W-:Y:S03]  /*8110*/  STL.64 [R1+0x680], R16 ;  /* 0x0006801001007387 */ /* 0x0003e60000100a00 */
[----:B------:R-:W-:-:S04]  /*8120*/  IMAD.WIDE R250, R4, 0x4, R212 ;  /* 0x0000000404fa7825 */ /* 0x000fc800078e02d4 */
[C---:B------:R-:W-:Y:S01]  /*8130*/  IMAD.WIDE R20, R4.reuse, 0x4, R224 ;  /* 0x0000000404147825 */ /* 0x040fe200078e02e0 */
[----:B------:R-:W-:Y:S01]  /*8140*/  USHF.L.U32 UR7, UR7, 0x7, URZ ;  /* 0x0000000707077899 */ /* 0x000fe2000800063f */
[----:B------:R-:W-:Y:S01]  /*8150*/  MOV R87, UR10 ;  /* 0x0000000a00577c02 */ /* 0x000fe20008000f00 */
[----:B------:R-:W3:Y:S01]  /*8160*/  LDC R92, c[0x0][0x230] ;  /* 0x00008c00ff5c7b82 */ /* 0x000ee20000000800 */
[----:B------:R-:W-:-:S04]  /*8170*/  IMAD.WIDE R12, R4, 0x4, R94 ;  /* 0x00000004040c7825 */ /* 0x000fc800078e025e */
[C---:B-1----:R-:W-:Y:S01]  /*8180*/  IMAD.WIDE R18, R4.reuse, 0x4, R96 ;  /* 0x0000000404127825 */ /* 0x042fe200078e0260 */
[----:B------:R1:W-:Y:S02]  /*8190*/  STL.64 [R1+0x688], R12 ;  /* 0x0006880c01007387 */ /* 0x0003e40000100a00 */
[----:B------:R-:W3:Y:S01]  /*81a0*/  LDC R93, c[0x0][0x230] ;  /* 0x00008c00ff5d7b82 */ /* 0x000ee20000000800 */
[C---:B------:R-:W-:Y:S01]  /*81b0*/  IMAD.WIDE R16, R4.reuse, 0x4, R98 ;  /* 0x0000000404107825 */ /* 0x040fe200078e0262 */
[----:B------:R1:W-:Y:S04]  /*81c0*/  STL.64 [R1+0x690], R18 ;  /* 0x0006901201007387 */ /* 0x0003e80000100a00 */
[----:B------:R1:W-:Y:S02]  /*81d0*/  STL.64 [R1+0x698], R16 ;  /* 0x0006981001007387 */ /* 0x0003e40000100a00 */
[----:B------:R-:W3:Y:S01]  /*81e0*/  LDC R95, c[0x0][0x230] ;  /* 0x00008c00ff5f7b82 */ /* 0x000ee20000000800 */
[----:B-1----:R-:W-:-:S04]  /*81f0*/  IMAD.WIDE R12, R4, 0x4, R100 ;  /* 0x00000004040c7825 */ /* 0x002fc800078e0264 */
[C---:B------:R-:W-:Y:S01]  /*8200*/  IMAD.WIDE R18, R4.reuse, 0x4, R102 ;  /* 0x0000000404127825 */ /* 0x040fe200078e0266 */
        /* <DEDUP_REMOVED lines=48> */
[----:B------:R3:W-:Y:S01]  /*8510*/  STL.64 [R1+0x7b0], R16 ;  /* 0x0007b01001007387 */ /* 0x0007e20000100a00 */
[----:B-1----:R-:W-:-:S04]  /*8520*/  IMAD.WIDE R12, R4, 0x4, R148 ;  /* 0x00000004040c7825 */ /* 0x002fc800078e0294 */
[C---:B---3--:R-:W-:Y:S01]  /*8530*/  IMAD.WIDE R18, R4.reuse, 0x4, R152 ;  /* 0x0000000404127825 */ /* 0x048fe200078e0298 */
[----:B------:R1:W-:Y:S03]  /*8540*/  STL.64 [R1+0x7c0], R12 ;  /* 0x0007c00c01007387 */ /* 0x0003e60000100a00 */
[C---:B------:R-:W-:Y:S01]  /*8550*/  IMAD.WIDE R16, R4.reuse, 0x4, R154 ;  /* 0x0000000404107825 */ /* 0x040fe200078e029a */
[----:B------:R3:W-:Y:S04]  /*8560*/  STL.64 [R1+0x7d8], R18 ;  /* 0x0007d81201007387 */ /* 0x0007e80000100a00 */
[----:B------:R-:W-:Y:S01]  /*8570*/  STL.64 [R1+0x7d0], R242 ;  /* 0x0007d0f201007387 */ /* 0x000fe20000100a00 */
[----:B-1----:R-:W-:-:S03]  /*8580*/  IMAD.WIDE R12, R4, 0x4, R156 ;  /* 0x00000004040c7825 */ /* 0x002fc600078e029c */
[----:B------:R1:W-:Y:S04]  /*8590*/  STL.64 [R1+0x7e0], R16 ;  /* 0x0007e01001007387 */ /* 0x0003e80000100a00 */
[----:B------:R-:W-:Y:S04]  /*85a0*/  STL.64 [R1+0xb38], R242 ;  /* 0x000b38f201007387 */ /* 0x000fe80000100a00 */
[----:B------:R4:W-:Y:S01]  /*85b0*/  STL.64 [R1+0x7e8], R12 ;  /* 0x0007e80c01007387 */ /* 0x0009e20000100a00 */
[----:B---3--:R-:W-:-:S04]  /*85c0*/  IMAD.WIDE R18, R4, 0x4, R162 ;  /* 0x0000000404127825 */ /* 0x008fc800078e02a2 */
[----:B-1----:R-:W-:-:S04]  /*85d0*/  IMAD.WIDE R16, R4, 0x4, R160 ;  /* 0x0000000404107825 */ /* 0x002fc800078e02a0 */
[----:B----4-:R-:W-:-:S05]  /*85e0*/  IMAD.WIDE R12, R4, 0x4, R158 ;  /* 0x00000004040c7825 */ /* 0x010fca00078e029e */
[----:B------:R1:W-:Y:S04]  /*85f0*/  STL.64 [R1+0x7f0], R12 ;  /* 0x0007f00c01007387 */ /* 0x0003e80000100a00 */
[----:B------:R3:W-:Y:S04]  /*8600*/  STL.64 [R1+0x7f8], R16 ;  /* 0x0007f81001007387 */ /* 0x0007e80000100a00 */
[----:B------:R4:W-:Y:S01]  /*8610*/  STL.64 [R1+0x800], R18 ;  /* 0x0008001201007387 */ /* 0x0009e20000100a00 */
[----:B-1----:R-:W-:-:S04]  /*8620*/  IMAD.WIDE R12, R4, 0x4, R164 ;  /* 0x00000004040c7825 */ /* 0x002fc800078e02a4 */
[C---:B---3--:R-:W-:Y:S01]  /*8630*/  IMAD.WIDE R16, R4.reuse, 0x4, R166 ;  /* 0x0000000404107825 */ /* 0x048fe200078e02a6 */
[----:B------:R1:W-:Y:S03]  /*8640*/  STL.64 [R1+0x808], R12 ;  /* 0x0008080c01007387 */ /* 0x0003e60000100a00 */
[C---:B----4-:R-:W-:Y:S01]  /*8650*/  IMAD.WIDE R18, R4.reuse, 0x4, R172 ;  /* 0x0000000404127825 */ /* 0x050fe200078e02ac */
[----:B------:R3:W-:Y:S03]  /*8660*/  STL.64 [R1+0x810], R16 ;  /* 0x0008101001007387 */ /* 0x0007e60000100a00 */
[----:B--2---:R-:W-:-:S04]  /*8670*/  IMAD.WIDE R160, R4, 0x4, R170 ;  /* 0x0000000404a07825 */ /* 0x004fc800078e02aa */
[----:B-1----:R-:W-:-:S04]  /*8680*/  IMAD.WIDE R12, R4, 0x4, R168 ;  /* 0x00000004040c7825 */ /* 0x002fc800078e02a8 */
[C---:B---3--:R-:W-:Y:S01]  /*8690*/  IMAD.WIDE R16, R4.reuse, 0x4, R174 ;  /* 0x0000000404107825 */ /* 0x048fe200078e02ae */
[----:B------:R1:W-:Y:S04]  /*86a0*/  STL.64 [R1+0x818], R12 ;  /* 0x0008180c01007387 */ /* 0x0003e80000100a00 */
[----:B------:R-:W-:Y:S04]  /*86b0*/  STL.64 [R1+0x828], R18 ;  /* 0x0008281201007387 */ /* 0x000fe80000100a00 */
[----:B------:R-:W-:Y:S01]  /*86c0*/  STL.64 [R1+0x820], R160 ;  /* 0x000820a001007387 */ /* 0x000fe20000100a00 */
[----:B-1----:R-:W-:-:S03]  /*86d0*/  IMAD.WIDE R12, R4, 0x4, R176 ;  /* 0x00000004040c7825 */ /* 0x002fc600078e02b0 */
[----:B------:R1:W-:Y:S04]  /*86e0*/  STL.64 [R1+0x830], R16 ;  /* 0x0008301001007387 */ /* 0x0003e80000100a00 */
[----:B------:R-:W-:Y:S04]  /*86f0*/  STL.64 [R1+0xbf8], R160 ;  /* 0x000bf8a001007387 */ /* 0x000fe80000100a00 */
[----:B------:R2:W-:Y:S01]  /*8700*/  STL.64 [R1+0x838], R12 ;  /* 0x0008380c01007387 */ /* 0x0005e20000100a00 */
[----:B------:R-:W-:-:S04]  /*8710*/  IMAD.WIDE R174, R4, 0x4, R178 ;  /* 0x0000000404ae7825 */ /* 0x000fc800078e02b2 */
[C---:B-1----:R-:W-:Y:S02]  /*8720*/  IMAD.WIDE R16, R4.reuse, 0x4, R182 ;  /* 0x0000000404107825 */ /* 0x042fe400078e02b6 */
[----:B------:R-:W3:Y:S02]  /*8730*/  LDL.LU.64 R182, [R1+0x310] ;  /* 0x0003100001b67983 */ /* 0x000ee40000300a00 */
[----:B--2---:R-:W-:-:S05]  /*8740*/  IMAD.WIDE R12, R4, 0x4, R180 ;  /* 0x00000004040c7825 */ /* 0x004fca00078e02b4 */
[----:B------:R1:W-:Y:S01]  /*8750*/  STL.64 [R1+0x848], R12 ;  /* 0x0008480c01007387 */ /* 0x0003e20000100a00 */
[----:B------:R-:W-:-:S03]  /*8760*/  IMAD.WIDE R18, R4, 0x4, R186 ;  /* 0x0000000404127825 */ /* 0x000fc600078e02ba */
[----:B------:R2:W-:Y:S04]  /*8770*/  STL.64 [R1+0x850], R16 ;  /* 0x0008501001007387 */ /* 0x0005e80000100a00 */
[----:B------:R-:W-:Y:S01]  /*8780*/  STL.64 [R1+0x840], R174 ;  /* 0x000840ae01007387 */ /* 0x000fe20000100a00 */
[----:B-1----:R-:W-:-:S03]  /*8790*/  IMAD.WIDE R12, R4, 0x4, R184 ;  /* 0x00000004040c7825 */ /* 0x002fc600078e02b8 */
[----:B------:R-:W-:Y:S01]  /*87a0*/  STL.64 [R1+0xbd0], R174 ;  /* 0x000bd0ae01007387 */ /* 0x000fe20000100a00 */
[----:B--2---:R-:W-:-:S03]  /*87b0*/  IMAD.WIDE R16, R4, 0x4, R190 ;  /* 0x0000000404107825 */ /* 0x004fc600078e02be */
[----:B------:R1:W-:Y:S04]  /*87c0*/  STL.64 [R1+0x858], R12 ;  /* 0x0008580c01007387 */ /* 0x0003e80000100a00 */
[----:B------:R2:W-:Y:S04]  /*87d0*/  STL.64 [R1+0x860], R18 ;  /* 0x0008601201007387 */ /* 0x0005e80000100a00 */
[----:B------:R4:W-:Y:S01]  /*87e0*/  STL.64 [R1+0x868], R16 ;  /* 0x0008681001007387 */ /* 0x0009e20000100a00 */
[----:B-1----:R-:W-:-:S04]  /*87f0*/  IMAD.WIDE R12, R4, 0x4, R192 ;  /* 0x00000004040c7825 */ /* 0x002fc800078e02c0 */
[C---:B--2---:R-:W-:Y:S01]  /*8800*/  IMAD.WIDE R18, R4.reuse, 0x4, R194 ;  /* 0x0000000404127825 */ /* 0x044fe200078e02c2 */
[----:B------:R1:W-:Y:S03]  /*8810*/  STL.64 [R1+0x870], R12 ;  /* 0x0008700c01007387 */ /* 0x0003e60000100a00 */
[C---:B----4-:R-:W-:Y:S01]  /*8820*/  IMAD.WIDE R16, R4.reuse, 0x4, R196 ;  /* 0x0000000404107825 */ /* 0x050fe200078e02c4 */
        /* <DEDUP_REMOVED lines=13> */
[----:B------:R-:W-:Y:S01]  /*8900*/  STL.64 [R1+0x8b0], R16 ;  /* 0x0008b01001007387 */ /* 0x000fe20000100a00 */
[----:B-1----:R-:W-:-:S04]  /*8910*/  IMAD.WIDE R12, R4, 0x4, R210 ;  /* 0x00000004040c7825 */ /* 0x002fc800078e02d2 */
[C---:B--2---:R-:W-:Y:S01]  /*8920*/  IMAD.WIDE R18, R4.reuse, 0x4, R214 ;  /* 0x0000000404127825 */ /* 0x044fe200078e02d6 */
[----:B------:R-:W-:Y:S04]  /*8930*/  STL.64 [R1+0x8b8], R12 ;  /* 0x0008b80c01007387 */ /* 0x000fe80000100a00 */
[----:B------:R1:W-:Y:S04]  /*8940*/  STL.64 [R1+0x8c8], R18 ;  /* 0x0008c81201007387 */ /* 0x0003e80000100a00 */
[----:B-1----:R-:W2:Y:S01]  /*8950*/  LDL.LU.64 R18, [R1+0x148] ;  /* 0x0001480001127983 */ /* 0x002ea20000300a00 */
[----:B------:R-:W-:-:S04]  /*8960*/  IMAD.WIDE R16, R4, 0x4, R216 ;  /* 0x0000000404107825 */ /* 0x000fc800078e02d8 */
[C---:B------:R-:W-:Y:S01]  /*8970*/  IMAD.WIDE R12, R4.reuse, 0x4, R218 ;  /* 0x00000004040c7825 */ /* 0x040fe200078e02da */
[----:B------:R1:W-:Y:S03]  /*8980*/  STL.64 [R1+0x8d0], R16 ;  /* 0x0008d01001007387 */ /* 0x0003e60000100a00 */
[C---:B------:R-:W-:Y:S01]  /*8990*/  IMAD.WIDE R152, R4.reuse, 0x4, R222 ;  /* 0x0000000404987825 */ /* 0x040fe200078e02de */
[----:B-1----:R-:W4:Y:S04]  /*89a0*/  LDL.LU.64 R16, [R1+0x158] ;  /* 0x0001580001107983 */ /* 0x002f280000300a00 */
[----:B------:R1:W-:Y:S04]  /*89b0*/  STL.64 [R1+0x8d8], R12 ;  /* 0x0008d80c01007387 */ /* 0x0003e80000100a00 */
[----:B------:R-:W4:Y:S04]  /*89c0*/  LDL.LU.64 R244, [R1+0x160] ;  /* 0x0001600001f47983 */ /* 0x000f280000300a00 */
[----:B------:R-:W4:Y:S01]  /*89d0*/  LDL.LU.64 R22, [R1+0x168] ;  /* 0x0001680001167983 */ /* 0x000f220000300a00 */
[----:B-1----:R-:W-:-:S03]  /*89e0*/  IMAD.WIDE R12, R4, 0x4, R220 ;  /* 0x00000004040c7825 */ /* 0x002fc600078e02dc */
[----:B------:R-:W-:Y:S04]  /*89f0*/  STL.64 [R1+0x8c0], R250 ;  /* 0x0008c0fa01007387 */ /* 0x000fe80000100a00 */
[----:B------:R-:W-:Y:S04]  /*8a00*/  STL.64 [R1+0xb30], R250 ;  /* 0x000b30fa01007387 */ /* 0x000fe80000100a00 */
[----:B------:R-:W4:Y:S04]  /*8a10*/  LDL.LU.64 R248, [R1+0x170] ;  /* 0x0001700001f87983 */ /* 0x000f280000300a00 */
[----:B------:R1:W-:Y:S04]  /*8a20*/  STL.64 [R1+0x8e0], R12 ;  /* 0x0008e00c01007387 */ /* 0x0003e80000100a00 */
[----:B------:R1:W-:Y:S04]  /*8a30*/  STL.64 [R1+0x8e8], R152 ;  /* 0x0008e89801007387 */ /* 0x0003e80000100a00 */
[----:B------:R-:W4:Y:S04]  /*8a40*/  LDL.LU.64 R156, [R1+0x178] ;  /* 0x00017800019c7983 */ /* 0x000f280000300a00 */
[----:B------:R-:W-:Y:S04]  /*8a50*/  STL.64 [R1+0x8f0], R20 ;  /* 0x0008f01401007387 */ /* 0x000fe80000100a00 */
[----:B------:R-:W4:Y:S01]  /*8a60*/  LDL.LU.64 R242, [R1+0x180] ;  /* 0x0001800001f27983 */ /* 0x000f220000300a00 */
[----:B-1----:R-:W-:-:S05]  /*8a70*/  IMAD.WIDE R12, R4, 0x4, R226 ;  /* 0x00000004040c7825 */ /* 0x002fca00078e02e2 */
[----:B------:R1:W-:Y:S04]  /*8a80*/  STL.64 [R1+0x8f8], R12 ;  /* 0x0008f80c01007387 */ /* 0x0003e80000100a00 */
[----:B------:R-:W4:Y:S01]  /*8a90*/  LDL.LU.64 R152, [R1+0x188] ;  /* 0x0001880001987983 */ /* 0x000f220000300a00 */
[----:B-1----:R-:W-:-:S05]  /*8aa0*/  IMAD.WIDE R12, R4, 0x4, R228 ;  /* 0x00000004040c7825 */ /* 0x002fca00078e02e4 */
[----:B------:R1:W-:Y:S04]  /*8ab0*/  STL.64 [R1+0x900], R12 ;  /* 0x0009000c01007387 */ /* 0x0003e80000100a00 */
[----:B------:R-:W4:Y:S04]  /*8ac0*/  LDL.LU.64 R238, [R1+0x190] ;  /* 0x0001900001ee7983 */ /* 0x000f280000300a00 */
[----:B------:R-:W4:Y:S01]  /*8ad0*/  LDL.LU.64 R246, [R1+0x198] ;  /* 0x0001980001f67983 */ /* 0x000f220000300a00 */
[----:B-1----:R-:W-:-:S05]  /*8ae0*/  IMAD.WIDE R12, R4, 0x4, R230 ;  /* 0x00000004040c7825 */ /* 0x002fca00078e02e6 */
[----:B------:R1:W-:Y:S01]  /*8af0*/  STL.64 [R1+0x908], R12 ;  /* 0x0009080c01007387 */ /* 0x0003e20000100a00 */
[----:B------:R-:W-:-:S03]  /*8b00*/  IMAD.WIDE R20, R4, 0x4, R236 ;  /* 0x0000000404147825 */ /* 0x000fc600078e02ec */
[----:B------:R-:W4:Y:S04]  /*8b10*/  LDL.LU.64 R176, [R1+0x1a0] ;  /* 0x0001a00001b07983 */ /* 0x000f280000300a00 */
[----:B------:R-:W4:Y:S01]  /*8b20*/  LDL.LU.64 R170, [R1+0x1a8] ;  /* 0x0001a80001aa7983 */ /* 0x000f220000300a00 */
[----:B-1----:R-:W-:-:S05]  /*8b30*/  IMAD.WIDE R12, R4, 0x4, R232 ;  /* 0x00000004040c7825 */ /* 0x002fca00078e02e8 */
[----:B------:R2:W-:Y:S04]  /*8b40*/  STL.64 [R1+0x910], R12 ;  /* 0x0009100c01007387 */ /* 0x0005e80000100a00 */
[----:B------:R-:W4:Y:S04]  /*8b50*/  LDL.LU.64 R240, [R1+0x1b0] ;  /* 0x0001b00001f07983 */ /* 0x000f280000300a00 */
[----:B------:R4:W-:Y:S04]  /*8b60*/  STL.64 [R1+0x918], R20 ;  /* 0x0009181401007387 */ /* 0x0009e80000100a00 */
[----:B---3--:R-:W-:Y:S04]  /*8b70*/  LDGSTS.E [R14+0x38000], desc[UR8][R182.64], !P3 ;  /* 0x38000000b60e7fae */ /* 0x008fe8000d921848 */
[----:B------:R-:W-:Y:S04]  /*8b80*/  LDGSTS.E [R14+0x30004], desc[UR8][R230.64], !P2 ;  /* 0x30004000e60e7fae */ /* 0x000fe8000d121848 */
[----:B------:R-:W-:Y:S04]  /*8b90*/  LDGSTS.E [R14+0x38004], desc[UR8][R2.64], !P2 ;  /* 0x38004000020e7fae */ /* 0x000fe8000d121848 */
[----:B------:R1:W-:Y:S04]  /*8ba0*/  LDGSTS.E [R14+0x30008], desc[UR8][R232.64], !P1 ;  /* 0x30008000e80e7fae */ /* 0x0003e8000c921848 */
[----:B------:R-:W-:Y:S04]  /*8bb0*/  LDGSTS.E [R14+0x38008], desc[UR8][R8.64], !P1 ;  /* 0x38008000080e7fae */ /* 0x000fe8000c921848 */
[----:B------:R3:W-:Y:S01]  /*8bc0*/  LDGSTS.E [R14+0x3000c], desc[UR8][R236.64], !P0 ;  /* 0x3000c000ec0e7fae */ /* 0x0007e2000c121848 */
[----:B--2---:R-:W-:-:S03]  /*8bd0*/  IMAD.WIDE R12, R4, 0x4, R18 ;  /* 0x00000004040c7825 */ /* 0x004fc600078e0212 */
[----:B------:R-:W2:Y:S01]  /*8be0*/  LDL.LU.64 R18, [R1+0x1b8] ;  /* 0x0001b80001127983 */ /* 0x000ea20000300a00 */
[----:B----4-:R-:W-:-:S03]  /*8bf0*/  IMAD.WIDE R20, R4, 0x4, R244 ;  /* 0x0000000404147825 */ /* 0x010fc600078e02f4 */
[----:B------:R-:W4:Y:S01]  /*8c00*/  LDL.LU.64 R244, [R1+0x1c0] ;  /* 0x0001c00001f47983 */ /* 0x000f220000300a00 */
[----:B------:R-:W-:-:S05]  /*8c10*/  IMAD.WIDE R22, R4, 0x4, R22 ;  /* 0x0000000404167825 */ /* 0x000fca00078e0216 */
[----:B------:R-:W-:Y:S04]  /*8c20*/  STL.64 [R1+0xbe8], R22 ;  /* 0x000be81601007387 */ /* 0x000fe80000100a00 */
[----:B------:R-:W3:Y:S01]  /*8c30*/  LDL.LU.64 R166, [R1+0x1c8] ;  /* 0x0001c80001a67983 */ /* 0x000ee20000300a00 */
[----:B------:R-:W-:-:S03]  /*8c40*/  IMAD.WIDE R154, R4, 0x4, R248 ;  /* 0x00000004049a7825 */ /* 0x000fc600078e02f8 */
[----:B------:R-:W3:Y:S04]  /*8c50*/  LDL.LU.64 R248, [R1+0x1d0] ;  /* 0x0001d00001f87983 */ /* 0x000ee80000300a00 */
[----:B------:R1:W-:Y:S01]  /*8c60*/  STL.64 [R1+0xbf0], R154 ;  /* 0x000bf09a01007387 */ /* 0x0003e20000100a00 */
[----:B------:R-:W-:-:S03]  /*8c70*/  IMAD.WIDE R158, R4, 0x4, R156 ;  /* 0x00000004049e7825 */ /* 0x000fc600078e029c */
[----:B------:R-:W3:Y:S01]  /*8c80*/  LDL.LU.64 R156, [R1+0x1d8] ;  /* 0x0001d800019c7983 */ /* 0x000ee20000300a00 */
[----:B------:R-:W-:-:S03]  /*8c90*/  IMAD.WIDE R162, R4, 0x4, R242 ;  /* 0x0000000404a27825 */ /* 0x000fc600078e02f2 */
[----:B------:R-:W-:Y:S04]  /*8ca0*/  STL.64 [R1+0xc00], R158 ;  /* 0x000c009e01007387 */ /* 0x000fe80000100a00 */
[----:B------:R-:W-:Y:S04]  /*8cb0*/  STL.64 [R1+0xc08], R162 ;  /* 0x000c08a201007387 */ /* 0x000fe80000100a00 */
[----:B------:R-:W3:Y:S01]  /*8cc0*/  LDL.LU.64 R242, [R1+0x1e0] ;  /* 0x0001e00001f27983 */ /* 0x000ee20000300a00 */
[----:B------:R-:W-:-:S03]  /*8cd0*/  IMAD.WIDE R164, R4, 0x4, R152 ;  /* 0x0000000404a47825 */ /* 0x000fc600078e0298 */
[----:B------:R-:W3:Y:S04]  /*8ce0*/  LDL.LU.64 R152, [R1+0x1e8] ;  /* 0x0001e80001987983 */ /* 0x000ee80000300a00 */
[----:B------:R-:W-:Y:S01]  /*8cf0*/  STL.64 [R1+0xbb8], R164 ;  /* 0x000bb8a401007387 */ /* 0x000fe20000100a00 */
[----:B------:R-:W-:-:S03]  /*8d00*/  IMAD.WIDE R168, R4, 0x4, R238 ;  /* 0x0000000404a87825 */ /* 0x000fc600078e02ee */
[----:B------:R-:W3:Y:S01]  /*8d10*/  LDL.LU.64 R238, [R1+0x1f0] ;  /* 0x0001f00001ee7983 */ /* 0x000ee20000300a00 */
[----:B------:R-:W-:-:S03]  /*8d20*/  IMAD.WIDE R172, R4, 0x4, R246 ;  /* 0x0000000404ac7825 */ /* 0x000fc600078e02f6 */
[----:B------:R-:W-:Y:S04]  /*8d30*/  STL.64 [R1+0xbc0], R168 ;  /* 0x000bc0a801007387 */ /* 0x000fe80000100a00 */
[----:B------:R-:W1:Y:S01]  /*8d40*/  LDL.LU.64 R246, [R1+0x1f8] ;  /* 0x0001f80001f67983 */ /* 0x000e620000300a00 */
[----:B------:R-:W-:-:S03]  /*8d50*/  IMAD.WIDE R176, R4, 0x4, R176 ;  /* 0x0000000404b07825 */ /* 0x000fc600078e02b0 */
[----:B------:R-:W-:Y:S01]  /*8d60*/  STL.64 [R1+0xbc8], R172 ;  /* 0x000bc8ac01007387 */ /* 0x000fe20000100a00 */
[----:B------:R-:W-:-:S03]  /*8d70*/  IMAD.WIDE R178, R4, 0x4, R170 ;  /* 0x0000000404b27825 */ /* 0x000fc600078e02aa */
[----:B------:R-:W-:Y:S04]  /*8d80*/  STL.64 [R1+0xbd8], R176 ;  /* 0x000bd8b001007387 */ /* 0x000fe80000100a00 */
[----:B------:R-:W-:Y:S01]  /*8d90*/  STL.64 [R1+0xb90], R178 ;  /* 0x000b90b201007387 */ /* 0x000fe20000100a00 */
[----:B------:R-:W-:-:S05]  /*8da0*/  IMAD.WIDE R190, R4, 0x4, R240 ;  /* 0x0000000404be7825 */ /* 0x000fca00078e02f0 */
[----:B------:R-:W-:Y:S01]  /*8db0*/  STL.64 [R1+0xb98], R190 ;  /* 0x000b98be01007387 */ /* 0x000fe20000100a00 */
[----:B--2---:R-:W-:-:S03]  /*8dc0*/  IMAD.WIDE R200, R4, 0x4, R18 ;  /* 0x0000000404c87825 */ /* 0x004fc600078e0212 */
[----:B------:R-:W2:Y:S04]  /*8dd0*/  LDL.LU.64 R18, [R1+0x200] ;  /* 0x0002000001127983 */ /* 0x000ea80000300a00 */
[----:B------:R-:W-:Y:S04]  /*8de0*/  STL.64 [R1+0xba0], R200 ;  /* 0x000ba0c801007387 */ /* 0x000fe80000100a00 */
[----:B------:R-:W2:Y:S01]  /*8df0*/  LDL.LU.64 R240, [R1+0x208] ;  /* 0x0002080001f07983 */ /* 0x000ea20000300a00 */
[----:B----4-:R-:W-:-:S03]  /*8e00*/  IMAD.WIDE R204, R4, 0x4, R244 ;  /* 0x0000000404cc7825 */ /* 0x010fc600078e02f4 */
[----:B------:R-:W4:Y:S04]  /*8e10*/  LDL.LU.64 R244, [R1+0x210] ;  /* 0x0002100001f47983 */ /* 0x000f280000300a00 */
[----:B------:R-:W-:Y:S01]  /*8e20*/  STL.64 [R1+0xba8], R204 ;  /* 0x000ba8cc01007387 */ /* 0x000fe20000100a00 */
[----:B---3--:R-:W-:-:S04]  /*8e30*/  IMAD.WIDE R208, R4, 0x4, R166 ;  /* 0x0000000404d07825 */ /* 0x008fc800078e02a6 */
[C---:B------:R-:W-:Y:S01]  /*8e40*/  IMAD.WIDE R212, R4.reuse, 0x4, R248 ;  /* 0x0000000404d47825 */ /* 0x040fe200078e02f8 */
[----:B------:R-:W-:Y:S04]  /*8e50*/  STL.64 [R1+0xb70], R208 ;  /* 0x000b70d001007387 */ /* 0x000fe80000100a00 */
[----:B------:R-:W3:Y:S04]  /*8e60*/  LDL.LU.64 R248, [R1+0x218] ;  /* 0x0002180001f87983 */ /* 0x000ee80000300a00 */
[----:B------:R-:W-:Y:S04]  /*8e70*/  STL.64 [R1+0xb78], R212 ;  /* 0x000b78d401007387 */ /* 0x000fe80000100a00 */
[----:B------:R-:W3:Y:S01]  /*8e80*/  LDL.LU.64 R160, [R1+0x220] ;  /* 0x0002200001a07983 */ /* 0x000ee20000300a00 */
[----:B------:R-:W-:-:S03]  /*8e90*/  IMAD.WIDE R216, R4, 0x4, R156 ;  /* 0x0000000404d87825 */ /* 0x000fc600078e029c */
[----:B------:R-:W3:Y:S04]  /*8ea0*/  LDL.LU.64 R156, [R1+0x228] ;  /* 0x00022800019c7983 */ /* 0x000ee80000300a00 */
[----:B------:R-:W-:Y:S01]  /*8eb0*/  STL.64 [R1+0xb80], R216 ;  /* 0x000b80d801007387 */ /* 0x000fe20000100a00 */
[----:B------:R-:W-:-:S04]  /*8ec0*/  IMAD.WIDE R220, R4, 0x4, R242 ;  /* 0x0000000404dc7825 */ /* 0x000fc800078e02f2 */
[C---:B------:R-:W-:Y:S01]  /*8ed0*/  IMAD.WIDE R224, R4.reuse, 0x4, R152 ;  /* 0x0000000404e07825 */ /* 0x040fe200078e0298 */
[----:B------:R-:W-:Y:S04]  /*8ee0*/  STL.64 [R1+0xb88], R220 ;  /* 0x000b88dc01007387 */ /* 0x000fe80000100a00 */
[----:B------:R-:W3:Y:S04]  /*8ef0*/  LDL.LU.64 R152, [R1+0x230] ;  /* 0x0002300001987983 */ /* 0x000ee80000300a00 */
[----:B------:R-:W-:Y:S04]  /*8f00*/  STL.64 [R1+0xb40], R224 ;  /* 0x000b40e001007387 */ /* 0x000fe80000100a00 */
[----:B------:R-:W3:Y:S01]  /*8f10*/  LDL.LU.64 R202, [R1+0x238] ;  /* 0x0002380001ca7983 */ /* 0x000ee20000300a00 */
[----:B------:R-:W-:-:S05]  /*8f20*/  IMAD.WIDE R228, R4, 0x4, R238 ;  /* 0x0000000404e47825 */ /* 0x000fca00078e02ee */
[----:B------:R-:W-:Y:S04]  /*8f30*/  STL.64 [R1+0xb48], R228 ;  /* 0x000b48e401007387 */ /* 0x000fe80000100a00 */
[----:B------:R-:W3:Y:S04]  /*8f40*/  LDL.LU.64 R238, [R1+0x248] ;  /* 0x0002480001ee7983 */ /* 0x000ee80000300a00 */
[----:B------:R-:W3:Y:S04]  /*8f50*/  LDL.LU.64 R198, [R1+0x250] ;  /* 0x0002500001c67983 */ /* 0x000ee80000300a00 */
[----:B------:R-:W3:Y:S01]  /*8f60*/  LDL.LU.64 R196, [R1+0x258] ;  /* 0x0002580001c47983 */ /* 0x000ee20000300a00 */
[----:B-1----:R-:W-:-:S03]  /*8f70*/  IMAD.WIDE R232, R4, 0x4, R246 ;  /* 0x0000000404e87825 */ /* 0x002fc600078e02f6 */
[----:B------:R-:W3:Y:S04]  /*8f80*/  LDL.LU.64 R194, [R1+0x260] ;  /* 0x0002600001c27983 */ /* 0x000ee80000300a00 */
[----:B------:R-:W3:Y:S04]  /*8f90*/  LDL.LU.64 R180, [R1+0x268] ;  /* 0x0002680001b47983 */ /* 0x000ee80000300a00 */
[----:B------:R-:W3:Y:S04]  /*8fa0*/  LDL.LU.64 R246, [R1+0x270] ;  /* 0x0002700001f67983 */ /* 0x000ee80000300a00 */
[----:B------:R-:W-:Y:S01]  /*8fb0*/  STL.64 [R1+0xb50], R232 ;  /* 0x000b50e801007387 */ /* 0x000fe20000100a00 */
[----:B--2---:R-:W-:-:S03]  /*8fc0*/  IMAD.WIDE R236, R4, 0x4, R18 ;  /* 0x0000000404ec7825 */ /* 0x004fc600078e0212 */
[----:B------:R-:W2:Y:S01]  /*8fd0*/  LDL.LU.64 R18, [R1+0x278] ;  /* 0x0002780001127983 */ /* 0x000ea20000300a00 */
[----:B------:R-:W-:-:S03]  /*8fe0*/  IMAD.WIDE R240, R4, 0x4, R240 ;  /* 0x0000000404f07825 */ /* 0x000fc600078e02f0 */
[----:B------:R-:W-:Y:S04]  /*8ff0*/  STL.64 [R1+0xb58], R236 ;  /* 0x000b58ec01007387 */ /* 0x000fe80000100a00 */
[----:B------:R-:W-:Y:S04]  /*9000*/  STL.64 [R1+0xb18], R240 ;  /* 0x000b18f001007387 */ /* 0x000fe80000100a00 */
[----:B------:R-:W2:Y:S04]  /*9010*/  LDL.LU.64 R170, [R1+0x280] ;  /* 0x0002800001aa7983 */ /* 0x000ea80000300a00 */
[----:B------:R-:W2:Y:S01]  /*9020*/  LDL.LU.64 R166, [R1+0x288] ;  /* 0x0002880001a67983 */ /* 0x000ea20000300a00 */
[----:B----4-:R-:W-:-:S05]  /*9030*/  IMAD.WIDE R244, R4, 0x4, R244 ;  /* 0x0000000404f47825 */ /* 0x010fca00078e02f4 */
[----:B------:R-:W-:Y:S04]  /*9040*/  STL.64 [R1+0xb20], R244 ;  /* 0x000b20f401007387 */ /* 0x000fe80000100a00 */
[----:B------:R-:W4:Y:S04]  /*9050*/  LDL.LU.64 R242, [R1+0x290] ;  /* 0x0002900001f27983 */ /* 0x000f280000300a00 */
[----:B------:R-:W4:Y:S01]  /*9060*/  LDL.LU.64 R192, [R1+0x298] ;  /* 0x0002980001c07983 */ /* 0x000f220000300a00 */
[----:B---3--:R-:W-:-:S05]  /*9070*/  IMAD.WIDE R248, R4, 0x4, R248 ;  /* 0x0000000404f87825 */ /* 0x008fca00078e02f8 */
[----:B------:R-:W-:Y:S01]  /*9080*/  STL.64 [R1+0xb28], R248 ;  /* 0x000b28f801007387 */ /* 0x000fe20000100a00 */
[----:B------:R-:W-:-:S03]  /*9090*/  IMAD.WIDE R154, R4, 0x4, R160 ;  /* 0x00000004049a7825 */ /* 0x000fc600078e02a0 */
[----:B------:R-:W3:Y:S01]  /*90a0*/  LDL.LU.64 R186, [R1+0x2a8] ;  /* 0x0002a80001ba7983 */ /* 0x000ee20000300a00 */
[----:B------:R-:W-:-:S03]  /*90b0*/  IMAD.WIDE R22, R4, 0x4, R156 ;  /* 0x0000000404167825 */ /* 0x000fc600078e029c */
[----:B------:R-:W-:Y:S04]  /*90c0*/  STL.64 [R1], R154 ;  /* 0x0000009a01007387 */ /* 0x000fe80000100a00 */
[----:B------:R-:W3:Y:S04]  /*90d0*/  LDL.LU.64 R174, [R1+0x2b0] ;  /* 0x0002b00001ae7983 */ /* 0x000ee80000300a00 */
[----:B------:R1:W-:Y:S04]  /*90e0*/  STL.64 [R1+0x8], R22 ;  /* 0x0000081601007387 */ /* 0x0003e80000100a00 */
[----:B------:R-:W3:Y:S04]  /*90f0*/  LDL.LU.64 R184, [R1+0x2b8] ;  /* 0x0002b80001b87983 */ /* 0x000ee80000300a00 */
[----:B------:R-:W3:Y:S01]  /*9100*/  LDL.LU.64 R160, [R1+0x2c0] ;  /* 0x0002c00001a07983 */ /* 0x000ee20000300a00 */
[----:B-1----:R-:W-:-:S03]  /*9110*/  IMAD.WIDE R22, R4, 0x4, R152 ;  /* 0x0000000404167825 */ /* 0x002fc600078e0298 */
[----:B------:R-:W3:Y:S04]  /*9120*/  LDL.LU.64 R156, [R1+0x2d0] ;  /* 0x0002d000019c7983 */ /* 0x000ee80000300a00 */
[----:B------:R1:W-:Y:S01]  /*9130*/  STL.64 [R1+0x18], R22 ;  /* 0x0000181601007387 */ /* 0x0003e20000100a00 */
[----:B------:R-:W-:-:S03]  /*9140*/  IMAD.WIDE R154, R4, 0x4, R202 ;  /* 0x00000004049a7825 */ /* 0x000fc600078e02ca */
[----:B------:R-:W3:Y:S01]  /*9150*/  LDL.LU.64 R152, [R1+0x2d8] ;  /* 0x0002d80001987983 */ /* 0x000ee20000300a00 */
[----:B-1----:R-:W-:-:S03]  /*9160*/  IMAD.WIDE R22, R4, 0x4, R6 ;  /* 0x0000000404167825 */ /* 0x002fc600078e0206 */
[----:B------:R-:W3:Y:S04]  /*9170*/  LDL.LU.64 R6, [R1+0xc48] ;  /* 0x000c480001067983 */ /* 0x000ee80000300a00 */
[----:B------:R1:W-:Y:S02]  /*9180*/  STL.64 [R1+0x28], R154 ;  /* 0x0000289a01007387 */ /* 0x0003e40000100a00 */
[C---:B-1----:R-:W-:Y:S02]  /*9190*/  IMAD.WIDE R154, R4.reuse, 0x4, R238 ;  /* 0x00000004049a7825 */ /* 0x042fe400078e02ee */
[----:B------:R-:W3:Y:S04]  /*91a0*/  LDL.LU.64 R238, [R1+0x2e0] ;  /* 0x0002e00001ee7983 */ /* 0x000ee80000300a00 */
[----:B------:R1:W-:Y:S04]  /*91b0*/  STL.64 [R1+0x38], R22 ;  /* 0x0000381601007387 */ /* 0x0003e80000100a00 */
[----:B------:R1:W-:Y:S02]  /*91c0*/  STL.64 [R1+0x48], R154 ;  /* 0x0000489a01007387 */ /* 0x0003e40000100a00 */
[----:B-1----:R-:W-:-:S04]  /*91d0*/  IMAD.WIDE R22, R4, 0x4, R198 ;  /* 0x0000000404167825 */ /* 0x002fc800078e02c6 */
[C---:B------:R-:W-:Y:S01]  /*91e0*/  IMAD.WIDE R154, R4.reuse, 0x4, R196 ;  /* 0x00000004049a7825 */ /* 0x040fe200078e02c4 */
[----:B------:R1:W-:Y:S04]  /*91f0*/  STL.64 [R1+0x58], R22 ;  /* 0x0000581601007387 */ /* 0x0003e80000100a00 */
[----:B------:R1:W-:Y:S02]  /*9200*/  STL.64 [R1+0x68], R154 ;  /* 0x0000689a01007387 */ /* 0x0003e40000100a00 */
[----:B-1----:R-:W-:-:S04]  /*9210*/  IMAD.WIDE R22, R4, 0x4, R180 ;  /* 0x0000000404167825 */ /* 0x002fc800078e02b4 */
[C---:B------:R-:W-:Y:S02]  /*9220*/  IMAD.WIDE R154, R4.reuse, 0x4, R246 ;  /* 0x00000004049a7825 */ /* 0x040fe400078e02f6 */
[----:B------:R-:W3:Y:S04]  /*9230*/  LDL.LU.64 R246, [R1+0x2f8] ;  /* 0x0002f80001f67983 */ /* 0x000ee80000300a00 */
[----:B------:R2:W-:Y:S04]  /*9240*/  STL.64 [R1+0x88], R22 ;  /* 0x0000881601007387 */ /* 0x0005e80000100a00 */
[----:B------:R-:W-:Y:S04]  /*9250*/  STL.64 [R1+0x98], R154 ;  /* 0x0000989a01007387 */ /* 0x000fe80000100a00 */
[----:B------:R-:W3:Y:S01]  /*9260*/  LDL.LU.64 R180, [R1+0x320] ;  /* 0x0003200001b47983 */ /* 0x000ee20000300a00 */
[----:B--2---:R-:W-:-:S03]  /*9270*/  IMAD.WIDE R22, R4, 0x4, R18 ;  /* 0x0000000404167825 */ /* 0x004fc600078e0212 */
[----:B------:R-:W2:Y:S01]  /*9280*/  LDL.LU.64 R18, [R1+0x328] ;  /* 0x0003280001127983 */ /* 0x000ea20000300a00 */
[----:B------:R-:W-:-:S03]  /*9290*/  IMAD.WIDE R162, R4, 0x4, R194 ;  /* 0x0000000404a27825 */ /* 0x000fc600078e02c2 */
[----:B------:R1:W-:Y:S04]  /*92a0*/  STL.64 [R1+0xa8], R22 ;  /* 0x0000a81601007387 */ /* 0x0003e80000100a00 */
[----:B------:R-:W-:Y:S04]  /*92b0*/  STL.64 [R1+0x78], R162 ;  /* 0x000078a201007387 */ /* 0x000fe80000100a00 */
[----:B------:R-:W-:Y:S01]  /*92c0*/  STL.64 [R1+0xc10], R162 ;  /* 0x000c10a201007387 */ /* 0x000fe20000100a00 */
[----:B-1----:R-:W-:-:S03]  /*92d0*/  IMAD.WIDE R22, R4, 0x4, R170 ;  /* 0x0000000404167825 */ /* 0x002fc600078e02aa */
[----:B------:R-:W2:Y:S01]  /*92e0*/  LDL.LU.64 R170, [R1+0x330] ;  /* 0x0003300001aa7983 */ /* 0x000ea20000300a00 */
[----:B------:R-:W-:-:S03]  /*92f0*/  IMAD.WIDE R154, R4, 0x4, R166 ;  /* 0x00000004049a7825 */ /* 0x000fc600078e02a6 */
[----:B------:R4:W-:Y:S04]  /*9300*/  STL.64 [R1+0xb8], R22 ;  /* 0x0000b81601007387 */ /* 0x0009e80000100a00 */
[----:B------:R-:W2:Y:S04]  /*9310*/  LDL.LU.64 R166, [R1+0x338] ;  /* 0x0003380001a67983 */ /* 0x000ea80000300a00 */
[----:B------:R1:W-:Y:S01]  /*9320*/  STL.64 [R1+0xc8], R154 ;  /* 0x0000c89a01007387 */ /* 0x0003e20000100a00 */
[----:B----4-:R-:W-:-:S03]  /*9330*/  IMAD.WIDE R22, R4, 0x4, R242 ;  /* 0x0000000404167825 */ /* 0x010fc600078e02f2 */
[----:B------:R-:W4:Y:S01]  /*9340*/  LDL.LU.64 R242, [R1+0x348] ;  /* 0x0003480001f27983 */ /* 0x000f220000300a00 */
[----:B------:R-:W-:-:S03]  /*9350*/  IMAD.WIDE R198, R4, 0x4, R192 ;  /* 0x0000000404c67825 */ /* 0x000fc600078e02c0 */
[----:B------:R1:W-:Y:S04]  /*9360*/  STL.64 [R1+0xd8], R22 ;  /* 0x0000d81601007387 */ /* 0x0003e80000100a00 */
[----:B------:R-:W4:Y:S04]  /*9370*/  LDL.LU.64 R194, [R1+0x388] ;  /* 0x0003880001c27983 */ /* 0x000f280000300a00 */
[----:B------:R-:W4:Y:S01]  /*9380*/  LDL.LU.64 R192, [R1+0x3c0] ;  /* 0x0003c00001c07983 */ /* 0x000f220000300a00 */
[----:B---3--:R-:W-:-:S05]  /*9390*/  IMAD.WIDE R158, R4, 0x4, R186 ;  /* 0x00000004049e7825 */ /* 0x008fca00078e02ba */
[----:B------:R-:W-:Y:S01]  /*93a0*/  STL.64 [R1+0xf8], R158 ;  /* 0x0000f89e01007387 */ /* 0x000fe20000100a00 */
[----:B-1----:R-:W-:-:S03]  /*93b0*/  IMAD.WIDE R154, R4, 0x4, R174 ;  /* 0x00000004049a7825 */ /* 0x002fc600078e02ae */
[----:B------:R-:W-:Y:S04]  /*93c0*/  STL.64 [R1+0xe8], R198 ;  /* 0x0000e8c601007387 */ /* 0x000fe80000100a00 */
[----:B------:R1:W-:Y:S01]  /*93d0*/  STL.64 [R1+0x108], R154 ;  /* 0x0001089a01007387 */ /* 0x0003e20000100a00 */
[----:B------:R-:W-:-:S05]  /*93e0*/  IMAD.WIDE R22, R4, 0x4, R184 ;  /* 0x0000000404167825 */ /* 0x000fca00078e02b8 */
[----:B------:R3:W-:Y:S01]  /*93f0*/  STL.64 [R1+0x118], R22 ;  /* 0x0001181601007387 */ /* 0x0007e20000100a00 */
[----:B-1----:R-:W-:-:S03]  /*9400*/  IMAD.WIDE R154, R4, 0x4, R156 ;  /* 0x00000004049a7825 */ /* 0x002fc600078e029c */
[----:B------:R-:W4:Y:S04]  /*9410*/  LDL.LU.64 R186, [R1+0x438] ;  /* 0x0004380001ba7983 */ /* 0x000f280000300a00 */
[----:B------:R-:W-:Y:S01]  /*9420*/  STL.64 [R1+0x150], R154 ;  /* 0x0001509a01007387 */ /* 0x000fe20000100a00 */
[----:B---3--:R-:W-:-:S03]  /*9430*/  IMAD.WIDE R22, R4, 0x4, R152 ;  /* 0x0000000404167825 */ /* 0x008fc600078e0298 */
[----:B------:R-:W3:Y:S04]  /*9440*/  LDL.LU.64 R174, [R1+0x478] ;  /* 0x0004780001ae7983 */ /* 0x000ee80000300a00 */
[----:B------:R1:W-:Y:S04]  /*9450*/  STL.64 [R1+0x158], R22 ;  /* 0x0001581601007387 */ /* 0x0003e80000100a00 */
[----:B------:R-:W3:Y:S01]  /*9460*/  LDL.LU.64 R184, [R1+0x4b0] ;  /* 0x0004b00001b87983 */ /* 0x000ee20000300a00 */
[----:B------:R-:W-:-:S04]  /*9470*/  IMAD.WIDE R218, R4, 0x4, R160 ;  /* 0x0000000404da7825 */ /* 0x000fc800078e02a0 */
[C---:B------:R-:W-:Y:S02]  /*9480*/  IMAD.WIDE R230, R4.reuse, 0x4, R238 ;  /* 0x0000000404e67825 */ /* 0x040fe400078e02ee */
[----:B------:R-:W3:Y:S04]  /*9490*/  LDL.LU.64 R238, [R1+0x4f0] ;  /* 0x0004f00001ee7983 */ /* 0x000ee80000300a00 */
[----:B------:R-:W3:Y:S04]  /*94a0*/  LDL.LU.64 R160, [R1+0x580] ;  /* 0x0005800001a07983 */ /* 0x000ee80000300a00 */
[----:B------:R-:W3:Y:S04]  /*94b0*/  LDL.LU.64 R156, [R1+0x578] ;  /* 0x00057800019c7983 */ /* 0x000ee80000300a00 */
[----:B------:R-:W-:Y:S04]  /*94c0*/  STL.64 [R1+0x148], R218 ;  /* 0x000148da01007387 */ /* 0x000fe80000100a00 */
[----:B------:R-:W-:Y:S04]  /*94d0*/  STL.64 [R1+0xbb0], R218 ;  /* 0x000bb0da01007387 */ /* 0x000fe80000100a00 */
[----:B------:R-:W3:Y:S01]  /*94e0*/  LDL.LU.64 R152, [R1+0x570] ;  /* 0x0005700001987983 */ /* 0x000ee20000300a00 */
[----:B-1----:R-:W-:-:S03]  /*94f0*/  IMAD.WIDE R22, R4, 0x4, R246 ;  /* 0x0000000404167825 */ /* 0x002fc600078e02f6 */
[----:B------:R-:W3:Y:S04]  /*9500*/  LDL.LU.64 R246, [R1+0x568] ;  /* 0x0005680001f67983 */ /* 0x000ee80000300a00 */
[----:B------:R2:W-:Y:S02]  /*9510*/  STL.64 [R1+0x168], R22 ;  /* 0x0001681601007387 */ /* 0x0005e40000100a00 */
[C---:B--2---:R-:W-:Y:S02]  /*9520*/  IMAD.WIDE R22, R4.reuse, 0x4, R18 ;  /* 0x0000000404167825 */ /* 0x044fe400078e0212 */
[----:B------:R-:W2:Y:S02]  /*9530*/  LDL.LU.64 R18, [R1+0x560] ;  /* 0x0005600001127983 */ /* 0x000ea40000300a00 */
[----:B------:R-:W-:-:S05]  /*9540*/  IMAD.WIDE R154, R4, 0x4, R180 ;  /* 0x00000004049a7825 */ /* 0x000fca00078e02b4 */
[----:B------:R1:W-:Y:S04]  /*9550*/  STL.64 [R1+0x178], R154 ;  /* 0x0001789a01007387 */ /* 0x0003e80000100a00 */
[----:B------:R-:W-:Y:S04]  /*9560*/  STL.64 [R1+0x160], R230 ;  /* 0x000160e601007387 */ /* 0x000fe80000100a00 */
[----:B------:R1:W-:Y:S02]  /*9570*/  STL.64 [R1+0x188], R22 ;  /* 0x0001881601007387 */ /* 0x0003e40000100a00 */
[----:B-1----:R-:W-:-:S02]  /*9580*/  IMAD.WIDE R154, R4, 0x4, R170 ;  /* 0x00000004049a7825 */ /* 0x002fc400078e02aa */
[----:B------:R-:W2:Y:S04]  /*9590*/  LDL.LU.64 R180, [R1+0x558] ;  /* 0x0005580001b47983 */ /* 0x000ea80000300a00 */
[----:B------:R1:W-:Y:S01]  /*95a0*/  STL.64 [R1+0x198], R154 ;  /* 0x0001989a01007387 */ /* 0x0003e20000100a00 */
[----:B------:R-:W-:-:S03]  /*95b0*/  IMAD.WIDE R22, R4, 0x4, R166 ;  /* 0x0000000404167825 */ /* 0x000fc600078e02a6 */
[----:B------:R-:W2:Y:S04]  /*95c0*/  LDL.LU.64 R166, [R1+0x550] ;  /* 0x0005500001a67983 */ /* 0x000ea80000300a00 */
[----:B------:R1:W-:Y:S01]  /*95d0*/  STL.64 [R1+0x1a8], R22 ;  /* 0x0001a81601007387 */ /* 0x0003e20000100a00 */
[----:B------:R-:W-:-:S03]  /*95e0*/  IMAD.WIDE R6, R4, 0x4, R6 ;  /* 0x0000000404067825 */ /* 0x000fc600078e0206 */
[----:B------:R-:W2:Y:S01]  /*95f0*/  LDL.LU.64 R170, [R1+0x548] ;  /* 0x0005480001aa7983 */ /* 0x000ea20000300a00 */
[----:B----4-:R-:W-:-:S03]  /*9600*/  IMAD.WIDE R242, R4, 0x4, R242 ;  /* 0x0000000404f27825 */ /* 0x010fc600078e02f2 */
[----:B------:R-:W4:Y:S01]  /*9610*/  LDL.LU.64 R196, [R1+0x540] ;  /* 0x0005400001c47983 */ /* 0x000f220000300a00 */
[----:B-1----:R-:W-:-:S04]  /*9620*/  IMAD.WIDE R154, R4, 0x4, R194 ;  /* 0x00000004049a7825 */ /* 0x002fc800078e02c2 */
[C---:B------:R-:W-:Y:S01]  /*9630*/  IMAD.WIDE R22, R4.reuse, 0x4, R192 ;  /* 0x0000000404167825 */ /* 0x040fe200078e02c0 */
[----:B------:R-:W-:Y:S04]  /*9640*/  STL.64 [R1+0x1c8], R154 ;  /* 0x0001c89a01007387 */ /* 0x000fe80000100a00 */
[----:B------:R-:W-:Y:S04]  /*9650*/  STL.64 [R1+0x1d8], R22 ;  /* 0x0001d81601007387 */ /* 0x000fe80000100a00 */
[----:B------:R-:W4:Y:S04]  /*9660*/  LDL.LU.64 R194, [R1+0x538] ;  /* 0x0005380001c27983 */ /* 0x000f280000300a00 */
[----:B------:R-:W4:Y:S04]  /*9670*/  LDL.LU.64 R192, [R1+0x530] ;  /* 0x0005300001c07983 */ /* 0x000f280000300a00 */
[----:B------:R1:W-:Y:S01]  /*9680*/  STL.64 [R1+0x1e8], R6 ;  /* 0x0001e80601007387 */ /* 0x0003e20000100a00 */
[----:B------:R-:W-:-:S03]  /*9690*/  IMAD.WIDE R158, R4, 0x4, R186 ;  /* 0x00000004049e7825 */ /* 0x000fc600078e02ba */
[----:B-1----:R-:W4:Y:S04]  /*96a0*/  LDL.LU.64 R6, [R1+0x518] ;  /* 0x0005180001067983 */ /* 0x002f280000300a00 */
[----:B------:R-:W-:Y:S01]  /*96b0*/  STL.64 [R1+0x1b8], R242 ;  /* 0x0001b8f201007387 */ /* 0x000fe20000100a00 */
[----:B---3--:R-:W-:-:S03]  /*96c0*/  IMAD.WIDE R154, R4, 0x4, R174 ;  /* 0x00000004049a7825 */ /* 0x008fc600078e02ae */
[----:B------:R-:W-:Y:S04]  /*96d0*/  STL.64 [R1+0xb60], R242 ;  /* 0x000b60f201007387 */ /* 0x000fe80000100a00 */
[----:B------:R-:W-:Y:S01]  /*96e0*/  STL.64 [R1+0x1f8], R158 ;  /* 0x0001f89e01007387 */ /* 0x000fe20000100a00 */
[----:B------:R-:W-:-:S03]  /*96f0*/  IMAD.WIDE R22, R4, 0x4, R184 ;  /* 0x0000000404167825 */ /* 0x000fc600078e02b8 */
[----:B------:R-:W3:Y:S04]  /*9700*/  LDL.LU.64 R186, [R1+0x510] ;  /* 0x0005100001ba7983 */ /* 0x000ee80000300a00 */
[----:B------:R1:W-:Y:S04]  /*9710*/  STL.64 [R1+0x208], R154 ;  /* 0x0002089a01007387 */ /* 0x0003e80000100a00 */
[----:B------:R1:W-:Y:S02]  /*9720*/  STL.64 [R1+0x218], R22 ;  /* 0x0002181601007387 */ /* 0x0003e40000100a00 */
[----:B-1----:R-:W-:-:S04]  /*9730*/  IMAD.WIDE R154, R4, 0x4, R238 ;  /* 0x00000004049a7825 */ /* 0x002fc800078e02ee */
[C---:B------:R-:W-:Y:S02]  /*9740*/  IMAD.WIDE R22, R4.reuse, 0x4, R10 ;  /* 0x0000000404167825 */ /* 0x040fe400078e020a */
[----:B------:R-:W3:Y:S04]  /*9750*/  LDL.LU.64 R10, [R1+0xc40] ;  /* 0x000c4000010a7983 */ /* 0x000ee80000300a00 */
[----:B------:R1:W-:Y:S04]  /*9760*/  STL.64 [R1+0x228], R154 ;  /* 0x0002289a01007387 */ /* 0x0003e80000100a00 */
[----:B------:R-:W3:Y:S01]  /*9770*/  LDL.LU.64 R238, [R1+0x508] ;  /* 0x0005080001ee7983 */ /* 0x000ee20000300a00 */
[----:B------:R-:W-:-:S03]  /*9780*/  IMAD.WIDE R158, R4, 0x4, R160 ;  /* 0x00000004049e7825 */ /* 0x000fc600078e02a0 */
[----:B------:R1:W-:Y:S01]  /*9790*/  STL.64 [R1+0x238], R22 ;  /* 0x0002381601007387 */ /* 0x0003e20000100a00 */
[----:B------:R-:W-:-:S03]  /*97a0*/  IMAD.WIDE R160, R4, 0x4, R156 ;  /* 0x0000000404a07825 */ /* 0x000fc600078e029c */
[----:B------:R-:W3:Y:S01]  /*97b0*/  LDL.LU.64 R184, [R1+0x500] ;  /* 0x0005000001b87983 */ /* 0x000ee20000300a00 */
[----:B------:R-:W-:-:S03]  /*97c0*/  IMAD.WIDE R156, R4, 0x4, R246 ;  /* 0x00000004049c7825 */ /* 0x000fc600078e02f6 */
[----:B------:R-:W3:Y:S04]  /*97d0*/  LDL.LU.64 R246, [R1+0x4f8] ;  /* 0x0004f80001f67983 */ /* 0x000ee80000300a00 */
[----:B------:R-:W-:Y:S01]  /*97e0*/  STL.64 [R1+0x248], R158 ;  /* 0x0002489e01007387 */ /* 0x000fe20000100a00 */
[----:B--2---:R-:W-:-:S03]  /*97f0*/  IMAD.WIDE R176, R4, 0x4, R18 ;  /* 0x0000000404b07825 */ /* 0x004fc600078e0212 */
[----:B------:R-:W2:Y:S01]  /*9800*/  LDL.LU.64 R18, [R1+0x4e8] ;  /* 0x0004e80001127983 */ /* 0x000ea20000300a00 */
[----:B------:R-:W-:-:S03]  /*9810*/  IMAD.WIDE R152, R4, 0x4, R152 ;  /* 0x0000000404987825 */ /* 0x000fc600078e0298 */
[----:B------:R-:W-:Y:S04]  /*9820*/  STL.64 [R1+0x258], R160 ;  /* 0x000258a001007387 */ /* 0x000fe80000100a00 */
[----:B------:R-:W-:Y:S04]  /*9830*/  STL.64 [R1+0x268], R152 ;  /* 0x0002689801007387 */ /* 0x000fe80000100a00 */
[----:B------:R-:W-:Y:S01]  /*9840*/  STL.64 [R1+0x278], R156 ;  /* 0x0002789c01007387 */ /* 0x000fe20000100a00 */
[----:B------:R-:W-:-:S03]  /*9850*/  IMAD.WIDE R174, R4, 0x4, R180 ;  /* 0x0000000404ae7825 */ /* 0x000fc600078e02b4 */
[----:B------:R-:W2:Y:S04]  /*9860*/  LDL.LU.64 R180, [R1+0x4e0] ;  /* 0x0004e00001b47983 */ /* 0x000ea80000300a00 */
[----:B------:R-:W-:Y:S01]  /*9870*/  STL.64 [R1+0x288], R176 ;  /* 0x000288b001007387 */ /* 0x000fe20000100a00 */
[----:B------:R-:W-:-:S03]  /*9880*/  IMAD.WIDE R166, R4, 0x4, R166 ;  /* 0x0000000404a67825 */ /* 0x000fc600078e02a6 */
[----:B------:R-:W-:Y:S01]  /*9890*/  STL.64 [R1+0x298], R174 ;  /* 0x000298ae01007387 */ /* 0x000fe20000100a00 */
[----:B------:R-:W-:-:S03]  /*98a0*/  IMAD.WIDE R170, R4, 0x4, R170 ;  /* 0x0000000404aa7825 */ /* 0x000fc600078e02aa */
[----:B------:R-:W-:Y:S01]  /*98b0*/  STL.64 [R1+0x2a8], R166 ;  /* 0x0002a8a601007387 */ /* 0x000fe20000100a00 */
[----:B----4-:R-:W-:-:S03]  /*98c0*/  IMAD.WIDE R218, R4, 0x4, R196 ;  /* 0x0000000404da7825 */ /* 0x010fc600078e02c4 */
[----:B------:R-:W-:Y:S04]  /*98d0*/  STL.64 [R1+0x2b8], R170 ;  /* 0x0002b8aa01007387 */ /* 0x000fe80000100a00 */
[----:B------:R-:W4:Y:S01]  /*98e0*/  LDL.LU.64 R196, [R1+0x4d0] ;  /* 0x0004d00001c47983 */ /* 0x000f220000300a00 */
[----:B------:R-:W-:-:S04]  /*98f0*/  IMAD.WIDE R204, R4, 0x4, R194 ;  /* 0x0000000404cc7825 */ /* 0x000fc800078e02c2 */
[----:B------:R-:W-:-:S04]  /*9900*/  IMAD.WIDE R192, R4, 0x4, R192 ;  /* 0x0000000404c07825 */ /* 0x000fc800078e02c0 */
[C---:B------:R-:W-:Y:S02]  /*9910*/  IMAD.WIDE R194, R4.reuse, 0x4, R6 ;  /* 0x0000000404c27825 */ /* 0x040fe400078e0206 */
[----:B------:R-:W4:Y:S04]  /*9920*/  LDL.LU.64 R6, [R1+0x4c8] ;  /* 0x0004c80001067983 */ /* 0x000f280000300a00 */
[----:B------:R-:W-:Y:S04]  /*9930*/  STL.64 [R1+0x2d0], R218 ;  /* 0x0002d0da01007387 */ /* 0x000fe80000100a00 */
[----:B------:R-:W4:Y:S04]  /*9940*/  LDL.LU.64 R250, [R1+0x4c0] ;  /* 0x0004c00001fa7983 */ /* 0x000f280000300a00 */
[----:B------:R-:W-:Y:S01]  /*9950*/  STL.64 [R1+0x2d8], R204 ;  /* 0x0002d8cc01007387 */ /* 0x000fe20000100a00 */
[----:B---3--:R-:W-:-:S04]  /*9960*/  IMAD.WIDE R220, R4, 0x4, R186 ;  /* 0x0000000404dc7825 */ /* 0x008fc800078e02ba */
[C---:B------:R-:W-:Y:S02]  /*9970*/  IMAD.WIDE R216, R4.reuse, 0x4, R238 ;  /* 0x0000000404d87825 */ /* 0x040fe400078e02ee */
[----:B------:R-:W3:Y:S04]  /*9980*/  LDL.LU.64 R238, [R1+0x4b8] ;  /* 0x0004b80001ee7983 */ /* 0x000ee80000300a00 */
[----:B------:R-:W-:Y:S04]  /*9990*/  STL.64 [R1+0x2f8], R192 ;  /* 0x0002f8c001007387 */ /* 0x000fe80000100a00 */
[----:B------:R-:W3:Y:S04]  /*99a0*/  LDL.LU.64 R172, [R1+0x4a0] ;  /* 0x0004a00001ac7983 */ /* 0x000ee80000300a00 */
[----:B------:R-:W3:Y:S04]  /*99b0*/  LDL.LU.64 R214, [R1+0x498] ;  /* 0x0004980001d67983 */ /* 0x000ee80000300a00 */
[----:B------:R-:W-:Y:S01]  /*99c0*/  STL.64 [R1+0x320], R194 ;  /* 0x000320c201007387 */ /* 0x000fe20000100a00 */
[----:B------:R-:W-:-:S03]  /*99d0*/  IMAD.WIDE R210, R4, 0x4, R246 ;  /* 0x0000000404d27825 */ /* 0x000fc600078e02f6 */
[----:B------:R-:W3:Y:S04]  /*99e0*/  LDL.LU.64 R246, [R1+0x490] ;  /* 0x0004900001f67983 */ /* 0x000ee80000300a00 */
[----:B------:R-:W-:Y:S04]  /*99f0*/  STL.64 [R1+0x328], R220 ;  /* 0x000328dc01007387 */ /* 0x000fe80000100a00 */
[----:B------:R-:W3:Y:S04]  /*9a00*/  LDL.LU.64 R168, [R1+0x488] ;  /* 0x0004880001a87983 */ /* 0x000ee80000300a00 */
[----:B-1----:R-:W3:Y:S01]  /*9a10*/  LDL.LU.64 R154, [R1+0x480] ;  /* 0x00048000019a7983 */ /* 0x002ee20000300a00 */
[----:B--2---:R-:W-:-:S05]  /*9a20*/  IMAD.WIDE R18, R4, 0x4, R18 ;  /* 0x0000000404127825 */ /* 0x004fca00078e0212 */
[----:B------:R1:W-:Y:S04]  /*9a30*/  STL.64 [R1+0x388], R18 ;  /* 0x0003881201007387 */ /* 0x0003e80000100a00 */
[----:B------:R-:W2:Y:S04]  /*9a40*/  LDL.LU.64 R202, [R1+0x470] ;  /* 0x0004700001ca7983 */ /* 0x000ea80000300a00 */
[----:B------:R-:W2:Y:S04]  /*9a50*/  LDL.LU.64 R22, [R1+0x468] ;  /* 0x0004680001167983 */ /* 0x000ea80000300a00 */
[----:B-1----:R-:W2:Y:S01]  /*9a60*/  LDL.LU.64 R18, [R1+0x460] ;  /* 0x0004600001127983 */ /* 0x002ea20000300a00 */
[----:B------:R-:W-:-:S03]  /*9a70*/  IMAD.WIDE R242, R4, 0x4, R180 ;  /* 0x0000000404f27825 */ /* 0x000fc600078e02b4 */
[----:B------:R-:W-:Y:S04]  /*9a80*/  STL.64 [R1+0x330], R216 ;  /* 0x000330d801007387 */ /* 0x000fe80000100a00 */
[----:B------:R-:W2:Y:S04]  /*9a90*/  LDL.LU.64 R180, [R1+0x458] ;  /* 0x0004580001b47983 */ /* 0x000ea80000300a00 */
[----:B------:R-:W2:Y:S01]  /*9aa0*/  LDL.LU.64 R186, [R1+0x450] ;  /* 0x0004500001ba7983 */ /* 0x000ea20000300a00 */
[----:B------:R-:W-:-:S04]  /*9ab0*/  IMAD.WIDE R206, R4, 0x4, R184 ;  /* 0x0000000404ce7825 */ /* 0x000fc800078e02b8 */
[C---:B------:R-:W-:Y:S01]  /*9ac0*/  IMAD.WIDE R222, R4.reuse, 0x4, R10 ;  /* 0x0000000404de7825 */ /* 0x040fe200078e020a */
[----:B------:R-:W-:Y:S04]  /*9ad0*/  STL.64 [R1+0x338], R206 ;  /* 0x000338ce01007387 */ /* 0x000fe80000100a00 */
[----:B------:R-:W2:Y:S04]  /*9ae0*/  LDL.LU.64 R184, [R1+0x448] ;  /* 0x0004480001b87983 */ /* 0x000ea80000300a00 */
[----:B------:R-:W2:Y:S01]  /*9af0*/  LDL.LU.64 R10, [R1+0x440] ;  /* 0x00044000010a7983 */ /* 0x000ea20000300a00 */
[----:B----4-:R-:W-:-:S03]  /*9b00*/  IMAD.WIDE R226, R4, 0x4, R196 ;  /* 0x0000000404e27825 */ /* 0x010fc600078e02c4 */
[----:B------:R-:W-:Y:S04]  /*9b10*/  STL.64 [R1+0x348], R210 ;  /* 0x000348d201007387 */ /* 0x000fe80000100a00 */
[----:B------:R-:W4:Y:S01]  /*9b20*/  LDL.LU.64 R196, [R1+0x428] ;  /* 0x0004280001c47983 */ /* 0x000f220000300a00 */
[----:B------:R-:W-:-:S03]  /*9b30*/  IMAD.WIDE R162, R4, 0x4, R6 ;  /* 0x0000000404a27825 */ /* 0x000fc600078e0206 */
[----:B------:R-:W4:Y:S04]  /*9b40*/  LDL.LU.64 R6, [R1+0x420] ;  /* 0x0004200001067983 */ /* 0x000f280000300a00 */
[----:B------:R-:W-:Y:S01]  /*9b50*/  STL.64 [R1+0x3c0], R242 ;  /* 0x0003c0f201007387 */ /* 0x000fe20000100a00 */
[----:B------:R-:W-:-:S03]  /*9b60*/  IMAD.WIDE R250, R4, 0x4, R250 ;  /* 0x0000000404fa7825 */ /* 0x000fc600078e02fa */
[----:B------:R1:W-:Y:S04]  /*9b70*/  STL.64 [R1+0x478], R162 ;  /* 0x000478a201007387 */ /* 0x0003e80000100a00 */
[----:B------:R-:W-:Y:S04]  /*9b80*/  STL.64 [R1+0x400], R222 ;  /* 0x000400de01007387 */ /* 0x000fe80000100a00 */
[----:B------:R-:W4:Y:S04]  /*9b90*/  LDL.LU.64 R164, [R1+0x418] ;  /* 0x0004180001a47983 */ /* 0x000f280000300a00 */
[----:B------:R-:W-:Y:S01]  /*9ba0*/  STL.64 [R1+0x438], R226 ;  /* 0x000438e201007387 */ /* 0x000fe20000100a00 */
[----:B---3--:R-:W-:-:S04]  /*9bb0*/  IMAD.WIDE R238, R4, 0x4, R238 ;  /* 0x0000000404ee7825 */ /* 0x008fc800078e02ee */
[----:B------:R-:W-:-:S04]  /*9bc0*/  IMAD.WIDE R172, R4, 0x4, R172 ;  /* 0x0000000404ac7825 */ /* 0x000fc800078e02ac */
[C---:B-1----:R-:W-:Y:S02]  /*9bd0*/  IMAD.WIDE R162, R4.reuse, 0x4, R214 ;  /* 0x0000000404a27825 */ /* 0x042fe400078e02d6 */
[----:B------:R-:W3:Y:S04]  /*9be0*/  LDL.LU.64 R214, [R1+0x410] ;  /* 0x0004100001d67983 */ /* 0x000ee80000300a00 */
[----:B------:R-:W-:Y:S04]  /*9bf0*/  STL.64 [R1+0x4a0], R172 ;  /* 0x0004a0ac01007387 */ /* 0x000fe80000100a00 */
[----:B------:R-:W-:Y:S04]  /*9c00*/  STL.64 [R1+0x4b0], R250 ;  /* 0x0004b0fa01007387 */ /* 0x000fe80000100a00 */
[----:B------:R1:W-:Y:S02]  /*9c10*/  STL.64 [R1+0x498], R162 ;  /* 0x000498a201007387 */ /* 0x0003e40000100a00 */
[----:B-1----:R-:W-:-:S02]  /*9c20*/  IMAD.WIDE R162, R4, 0x4, R246 ;  /* 0x0000000404a27825 */ /* 0x002fc400078e02f6 */
[----:B------:R-:W3:Y:S02]  /*9c30*/  LDL.LU.64 R246, [R1+0x408] ;  /* 0x0004080001f67983 */ /* 0x000ee40000300a00 */
[C---:B------:R-:W-:Y:S02]  /*9c40*/  IMAD.WIDE R168, R4.reuse, 0x4, R168 ;  /* 0x0000000404a87825 */ /* 0x040fe400078e02a8 */
[----:B------:R-:W-:Y:S04]  /*9c50*/  STL.64 [R1+0x4b8], R238 ;  /* 0x0004b8ee01007387 */ /* 0x000fe80000100a00 */
[----:B------:R1:W-:Y:S04]  /*9c60*/  STL.64 [R1+0x490], R162 ;  /* 0x000490a201007387 */ /* 0x0003e80000100a00 */
[----:B------:R-:W-:Y:S01]  /*9c70*/  STL.64 [R1+0x488], R168 ;  /* 0x000488a801007387 */ /* 0x000fe20000100a00 */
[----:B-1----:R-:W-:-:S04]  /*9c80*/  IMAD.WIDE R162, R4, 0x4, R154 ;  /* 0x0000000404a27825 */ /* 0x002fc800078e029a */
[C---:B--2---:R-:W-:Y:S02]  /*9c90*/  IMAD.WIDE R154, R4.reuse, 0x4, R202 ;  /* 0x00000004049a7825 */ /* 0x044fe400078e02ca */
[----:B------:R-:W2:Y:S04]  /*9ca0*/  LDL.LU.64 R202, [R1+0x3f8] ;  /* 0x0003f80001ca7983 */ /* 0x000ea80000300a00 */
[----:B------:R-:W-:Y:S04]  /*9cb0*/  STL.64 [R1+0x480], R162 ;  /* 0x000480a201007387 */ /* 0x000fe80000100a00 */
[----:B------:R1:W-:Y:S02]  /*9cc0*/  STL.64 [R1+0x470], R154 ;  /* 0x0004709a01007387 */ /* 0x0003e40000100a00 */
[----:B-1----:R-:W-:-:S02]  /*9cd0*/  IMAD.WIDE R154, R4, 0x4, R18 ;  /* 0x00000004049a7825 */ /* 0x002fc400078e0212 */
[----:B------:R-:W2:Y:S02]  /*9ce0*/  LDL.LU.64 R18, [R1+0x3f0] ;  /* 0x0003f00001127983 */ /* 0x000ea40000300a00 */
[----:B------:R-:W-:-:S05]  /*9cf0*/  IMAD.WIDE R22, R4, 0x4, R22 ;  /* 0x0000000404167825 */ /* 0x000fca00078e0216 */
[----:B------:R1:W-:Y:S04]  /*9d00*/  STL.64 [R1+0x468], R22 ;  /* 0x0004681601007387 */ /* 0x0003e80000100a00 */
[----:B------:R1:W-:Y:S02]  /*9d10*/  STL.64 [R1+0x460], R154 ;  /* 0x0004609a01007387 */ /* 0x0003e40000100a00 */
[C---:B-1----:R-:W-:Y:S02]  /*9d20*/  IMAD.WIDE R22, R4.reuse, 0x4, R188 ;  /* 0x0000000404167825 */ /* 0x042fe400078e02bc */
[----:B------:R-:W2:Y:S02]  /*9d30*/  LDL.LU R188, [R1+0xc38] ;  /* 0x000c380001bc7983 */ /* 0x000ea40000300800 */
[----:B------:R-:W-:-:S02]  /*9d40*/  IMAD.WIDE R154, R4, 0x4, R186 ;  /* 0x00000004049a7825 */ /* 0x000fc400078e02ba */
[----:B------:R1:W-:Y:S04]  /*9d50*/  STL.64 [R1+0x4c0], R22 ;  /* 0x0004c01601007387 */ /* 0x0003e80000100a00 */
[----:B------:R-:W2:Y:S01]  /*9d60*/  LDL.LU.64 R186, [R1+0x3e8] ;  /* 0x0003e80001ba7983 */ /* 0x000ea20000300a00 */
[----:B------:R-:W-:-:S04]  /*9d70*/  IMAD.WIDE R180, R4, 0x4, R180 ;  /* 0x0000000404b47825 */ /* 0x000fc800078e02b4 */
[C---:B-1----:R-:W-:Y:S02]  /*9d80*/  IMAD.WIDE R22, R4.reuse, 0x4, R184 ;  /* 0x0000000404167825 */ /* 0x042fe400078e02b8 */
[----:B------:R-:W2:Y:S04]  /*9d90*/  LDL.LU.64 R184, [R1+0x3e0] ;  /* 0x0003e00001b87983 */ /* 0x000ea80000300a00 */
[----:B------:R-:W-:Y:S01]  /*9da0*/  STL.64 [R1+0x458], R180 ;  /* 0x000458b401007387 */ /* 0x000fe20000100a00 */
[----:B------:R-:W-:-:S03]  /*9db0*/  IMAD.WIDE R10, R4, 0x4, R10 ;  /* 0x00000004040a7825 */ /* 0x000fc600078e020a */
[----:B------:R-:W2:Y:S01]  /*9dc0*/  LDL.LU.64 R212, [R1+0x3d8] ;  /* 0x0003d80001d47983 */ /* 0x000ea20000300a00 */
[----:B----4-:R-:W-:-:S03]  /*9dd0*/  IMAD.WIDE R172, R4, 0x4, R6 ;  /* 0x0000000404ac7825 */ /* 0x010fc600078e0206 */
[----:B------:R-:W-:Y:S01]  /*9de0*/  STL.64 [R1+0x4c8], R154 ;  /* 0x0004c89a01007387 */ /* 0x000fe20000100a00 */
[----:B------:R-:W-:-:S03]  /*9df0*/  IMAD.WIDE R196, R4, 0x4, R196 ;  /* 0x0000000404c47825 */ /* 0x000fc600078e02c4 */
[----:B------:R-:W4:Y:S04]  /*9e00*/  LDL.LU.64 R208, [R1+0x3d0] ;  /* 0x0003d00001d07983 */ /* 0x000f280000300a00 */
[----:B------:R-:W4:Y:S04]  /*9e10*/  LDL.LU.64 R6, [R1+0x3c8] ;  /* 0x0003c80001067983 */ /* 0x000f280000300a00 */
[----:B------:R-:W-:Y:S04]  /*9e20*/  STL.64 [R1+0x4d0], R22 ;  /* 0x0004d01601007387 */ /* 0x000fe80000100a00 */
[----:B------:R-:W4:Y:S04]  /*9e30*/  LDL.LU.64 R236, [R1+0x3b0] ;  /* 0x0003b00001ec7983 */ /* 0x000f280000300a00 */
[----:B------:R-:W4:Y:S01]  /*9e40*/  LDL.LU.64 R232, [R1+0x3a8] ;  /* 0x0003a80001e87983 */ /* 0x000f220000300a00 */
[----:B------:R-:W-:-:S03]  /*9e50*/  IMAD.WIDE R168, R4, 0x4, R164 ;  /* 0x0000000404a87825 */ /* 0x000fc600078e02a4 */
[----:B------:R-:W-:Y:S04]  /*9e60*/  STL.64 [R1+0x4d8], R10 ;  /* 0x0004d80a01007387 */ /* 0x000fe80000100a00 */
[----:B------:R-:W4:Y:S04]  /*9e70*/  LDL.LU.64 R228, [R1+0x3a0] ;  /* 0x0003a00001e47983 */ /* 0x000f280000300a00 */
[----:B------:R-:W4:Y:S04]  /*9e80*/  LDL.LU.64 R224, [R1+0x398] ;  /* 0x0003980001e07983 */ /* 0x000f280000300a00 */
[----:B------:R-:W-:Y:S01]  /*9e90*/  STL.64 [R1+0x4e0], R196 ;  /* 0x0004e0c401007387 */ /* 0x000fe20000100a00 */
[----:B---3--:R-:W-:-:S03]  /*9ea0*/  IMAD.WIDE R200, R4, 0x4, R246 ;  /* 0x0000000404c87825 */ /* 0x008fc600078e02f6 */
[----:B------:R-:W3:Y:S04]  /*9eb0*/  LDL.LU.64 R246, [R1+0x390] ;  /* 0x0003900001f67983 */ /* 0x000ee80000300a00 */
[----:B------:R-:W3:Y:S04]  /*9ec0*/  LDL.LU.64 R248, [R1+0x380] ;  /* 0x0003800001f87983 */ /* 0x000ee80000300a00 */
[----:B------:R-:W-:Y:S04]  /*9ed0*/  STL.64 [R1+0x4e8], R172 ;  /* 0x0004e8ac01007387 */ /* 0x000fe80000100a00 */
[----:B------:R-:W3:Y:S04]  /*9ee0*/  LDL.LU.64 R244, [R1+0x378] ;  /* 0x0003780001f47983 */ /* 0x000ee80000300a00 */
[----:B------:R-:W-:Y:S04]  /*9ef0*/  STL.64 [R1+0x4f0], R168 ;  /* 0x0004f0a801007387 */ /* 0x000fe80000100a00 */
[----:B------:R-:W3:Y:S01]  /*9f00*/  LDL.LU.64 R240, [R1+0x370] ;  /* 0x0003700001f07983 */ /* 0x000ee20000300a00 */
[----:B--2---:R-:W-:-:S03]  /*9f10*/  IMAD.WIDE R190, R4, 0x4, R18 ;  /* 0x0000000404be7825 */ /* 0x004fc600078e0212 */
[----:B------:R-:W2:Y:S01]  /*9f20*/  LDL.LU.64 R18, [R1+0x368] ;  /* 0x0003680001127983 */ /* 0x000ea20000300a00 */
[----:B------:R-:W-:-:S05]  /*9f30*/  IMAD.WIDE R164, R4, 0x4, R214 ;  /* 0x0000000404a47825 */ /* 0x000fca00078e02d6 */
[----:B------:R-:W-:Y:S04]  /*9f40*/  STL.64 [R1+0x4f8], R164 ;  /* 0x0004f8a401007387 */ /* 0x000fe80000100a00 */
[----:B------:R-:W2:Y:S01]  /*9f50*/  LDL.LU.64 R162, [R1+0x360] ;  /* 0x0003600001a27983 */ /* 0x000ea20000300a00 */
[----:B------:R-:W-:-:S03]  /*9f60*/  IMAD.WIDE R178, R4, 0x4, R186 ;  /* 0x0000000404b27825 */ /* 0x000fc600078e02ba */
[----:B------:R-:W2:Y:S01]  /*9f70*/  LDL.LU.64 R186, [R1+0x358] ;  /* 0x0003580001ba7983 */ /* 0x000ea20000300a00 */
[----:B------:R-:W-:-:S03]  /*9f80*/  IMAD.WIDE R202, R4, 0x4, R202 ;  /* 0x0000000404ca7825 */ /* 0x000fc600078e02ca */
[----:B------:R-:W-:Y:S01]  /*9f90*/  STL.64 [R1+0x500], R200 ;  /* 0x000500c801007387 */ /* 0x000fe20000100a00 */
[----:B------:R-:W-:-:S03]  /*9fa0*/  IMAD.WIDE R214, R4, 0x4, R184 ;  /* 0x0000000404d67825 */ /* 0x000fc600078e02b8 */
[----:B------:R-:W2:Y:S04]  /*9fb0*/  LDL.LU.64 R184, [R1+0x350] ;  /* 0x0003500001b87983 */ /* 0x000ea80000300a00 */
[----:B------:R-:W-:Y:S01]  /*9fc0*/  STL.64 [R1+0x508], R202 ;  /* 0x000508ca01007387 */ /* 0x000fe20000100a00 */
[----:B------:R-:W-:-:S03]  /*9fd0*/  IMAD.WIDE R212, R4, 0x4, R212 ;  /* 0x0000000404d47825 */ /* 0x000fc600078e02d4 */
[----:B------:R-:W-:Y:S04]  /*9fe0*/  STL.64 [R1+0x510], R190 ;  /* 0x000510be01007387 */ /* 0x000fe80000100a00 */
[----:B------:R-:W-:Y:S01]  /*9ff0*/  STL.64 [R1+0x518], R178 ;  /* 0x000518b201007387 */ /* 0x000fe20000100a00 */
[----:B----4-:R-:W-:-:S03]  /*a000*/  IMAD.WIDE R208, R4, 0x4, R208 ;  /* 0x0000000404d07825 */ /* 0x010fc600078e02d0 */
[----:B------:R-:W-:Y:S01]  /*a010*/  STL.64 [R1+0x528], R214 ;  /* 0x000528d601007387 */ /* 0x000fe20000100a00 */
[----:B------:R-:W-:-:S03]  /*a020*/  IMAD.WIDE R6, R4, 0x4, R6 ;  /* 0x0000000404067825 */ /* 0x000fc600078e0206 */
[----:B------:R-:W-:Y:S01]  /*a030*/  STL.64 [R1+0x530], R212 ;  /* 0x000530d401007387 */ /* 0x000fe20000100a00 */
[----:B------:R-:W-:-:S03]  /*a040*/  IMAD.WIDE R236, R4, 0x4, R236 ;  /* 0x0000000404ec7825 */ /* 0x000fc600078e02ec */
[----:B------:R-:W-:Y:S01]  /*a050*/  STL.64 [R1+0x538], R208 ;  /* 0x000538d001007387 */ /* 0x000fe20000100a00 */
[----:B------:R-:W-:-:S03]  /*a060*/  IMAD.WIDE R232, R4, 0x4, R232 ;  /* 0x0000000404e87825 */ /* 0x000fc600078e02e8 */
[----:B------:R-:W-:Y:S04]  /*a070*/  STL.64 [R1+0x540], R6 ;  /* 0x0005400601007387 */ /* 0x000fe80000100a00 */
[----:B------:R-:W-:Y:S01]  /*a080*/  STL.64 [R1+0x548], R236 ;  /* 0x000548ec01007387 */ /* 0x000fe20000100a00 */
[----:B------:R-:W-:-:S03]  /*a090*/  IMAD.WIDE R228, R4, 0x4, R228 ;  /* 0x0000000404e47825 */ /* 0x000fc600078e02e4 */
[----:B------:R-:W-:Y:S01]  /*a0a0*/  STL.64 [R1+0x558], R232 ;  /* 0x000558e801007387 */ /* 0x000fe20000100a00 */
[----:B------:R-:W-:-:S03]  /*a0b0*/  IMAD.WIDE R224, R4, 0x4, R224 ;  /* 0x0000000404e07825 */ /* 0x000fc600078e02e0 */
[----:B------:R-:W4:Y:S04]  /*a0c0*/  LDL R189, [R1+0x73c] ;  /* 0x00073c0001bd7983 */ /* 0x000f280000100800 */
[----:B------:R-:W-:Y:S04]  /*a0d0*/  STL.64 [R1+0x568], R228 ;  /* 0x000568e401007387 */ /* 0x000fe80000100a00 */
[----:B------:R-:W-:Y:S01]  /*a0e0*/  STL.64 [R1+0x578], R224 ;  /* 0x000578e001007387 */ /* 0x000fe20000100a00 */
[----:B---3--:R-:W-:-:S05]  /*a0f0*/  IMAD.WIDE R246, R4, 0x4, R246 ;  /* 0x0000000404f67825 */ /* 0x008fca00078e02f6 */
[----:B------:R-:W-:Y:S01]  /*a100*/  STL.64 [R1+0x710], R246 ;  /* 0x000710f601007387 */ /* 0x000fe20000100a00 */
[----:B--2---:R-:W-:-:S05]  /*a110*/  IMAD.WIDE R18, R4, 0x4, R18 ;  /* 0x0000000404127825 */ /* 0x004fca00078e0212 */
[----:B------:R1:W-:Y:S04]  /*a120*/  STL.64 [R1+0x758], R18 ;  /* 0x0007581201007387 */ /* 0x0003e80000100a00 */
[----:B-1----:R-:W2:Y:S01]  /*a130*/  LDL.LU.64 R18, [R1+0xc30] ;  /* 0x000c300001127983 */ /* 0x002ea20000300a00 */
[----:B------:R-:W-:-:S04]  /*a140*/  IMAD.WIDE R248, R4, 0x4, R248 ;  /* 0x0000000404f87825 */ /* 0x000fc800078e02f8 */
[C---:B------:R-:W-:Y:S01]  /*a150*/  IMAD.WIDE R244, R4.reuse, 0x4, R244 ;  /* 0x0000000404f47825 */ /* 0x040fe200078e02f4 */
[----:B------:R-:W-:Y:S03]  /*a160*/  STL.64 [R1+0x720], R248 ;  /* 0x000720f801007387 */ /* 0x000fe60000100a00 */
[C---:B------:R-:W-:Y:S01]  /*a170*/  IMAD.WIDE R162, R4.reuse, 0x4, R162 ;  /* 0x0000000404a27825 */ /* 0x040fe200078e02a2 */
[----:B------:R-:W-:Y:S03]  /*a180*/  STL.64 [R1+0x730], R244 ;  /* 0x000730f401007387 */ /* 0x000fe60000100a00 */
[C---:B------:R-:W-:Y:S01]  /*a190*/  IMAD.WIDE R240, R4.reuse, 0x4, R240 ;  /* 0x0000000404f07825 */ /* 0x040fe200078e02f0 */
[----:B------:R1:W-:Y:S04]  /*a1a0*/  STL.64 [R1+0x768], R162 ;  /* 0x000768a201007387 */ /* 0x0003e80000100a00 */
[----:B------:R-:W-:Y:S01]  /*a1b0*/  STL.64 [R1+0x748], R240 ;  /* 0x000748f001007387 */ /* 0x000fe20000100a00 */
[----:B-1----:R-:W-:-:S05]  /*a1c0*/  IMAD.WIDE R162, R4, 0x4, R186 ;  /* 0x0000000404a27825 */ /* 0x002fca00078e02ba */
[----:B------:R1:W-:Y:S02]  /*a1d0*/  STL.64 [R1+0x778], R162 ;  /* 0x000778a201007387 */ /* 0x0003e40000100a00 */
[C---:B-1----:R-:W-:Y:S02]  /*a1e0*/  IMAD.WIDE R162, R4.reuse, 0x4, R2 ;  /* 0x0000000404a27825 */ /* 0x042fe400078e0202 */
[----:B------:R-:W3:Y:S02]  /*a1f0*/  LDL.LU.64 R2, [R1+0xc28] ;  /* 0x000c280001027983 */ /* 0x000ee40000300a00 */
[----:B------:R-:W-:-:S04]  /*a200*/  IMAD.WIDE R182, R4, 0x4, R182 ;  /* 0x0000000404b67825 */ /* 0x000fc800078e02b6 */
[C---:B------:R-:W-:Y:S01]  /*a210*/  IMAD.WIDE R184, R4.reuse, 0x4, R184 ;  /* 0x0000000404b87825 */ /* 0x040fe200078e02b8 */
[----:B------:R1:W-:Y:S03]  /*a220*/  STL.64 [R1+0x798], R182 ;  /* 0x000798b601007387 */ /* 0x0003e60000100a00 */
[C---:B-1----:R-:W-:Y:S02]  /*a230*/  IMAD.WIDE R182, R4.reuse, 0x4, R8 ;  /* 0x0000000404b67825 */ /* 0x042fe400078e0208 */
[----:B------:R-:W3:Y:S04]  /*a240*/  LDL.LU.64 R8, [R1+0xc20] ;  /* 0x000c200001087983 */ /* 0x000ee80000300a00 */
[----:B------:R2:W-:Y:S04]  /*a250*/  STL.64 [R1+0x7a8], R162 ;  /* 0x0007a8a201007387 */ /* 0x0005e80000100a00 */
[----:B------:R-:W-:Y:S04]  /*a260*/  STL.64 [R1+0x788], R184 ;  /* 0x000788b801007387 */ /* 0x000fe80000100a00 */
[----:B------:R-:W-:Y:S01]  /*a270*/  STL.64 [R1+0x7b8], R182 ;  /* 0x0007b8b601007387 */ /* 0x000fe20000100a00 */
[----:B--2---:R-:W-:-:S03]  /*a280*/  IMAD.WIDE R162, R4, 0x4, R18 ;  /* 0x0000000404a27825 */ /* 0x004fc600078e0212 */
[----:B------:R-:W-:Y:S04]  /*a290*/  LDGSTS.E [R14+0x3800c], desc[UR8][R18.64], !P0 ;  /* 0x3800c000120e7fae */ /* 0x000fe8000c121848 */
[----:B------:R-:W2:Y:S04]  /*a2a0*/  LDL.LU.64 R18, [R1+0xc18] ;  /* 0x000c180001127983 */ /* 0x000ea80000300a00 */
[----:B------:R1:W-:Y:S01]  /*a2b0*/  STL.64 [R1+0x7c8], R162 ;  /* 0x0007c8a201007387 */ /* 0x0003e20000100a00 */
[----:B------:R-:W-:Y:S01]  /*a2c0*/  IMAD.WIDE R16, R4, 0x4, R16 ;  /* 0x0000000404107825 */ /* 0x000fe200078e0210 */
[----:B----4-:R-:W-:-:S03]  /*a2d0*/  IADD3 R86, R87, 0x100000, R189 ;  /* 0x0010000057567810 */ /* 0x010fc60007ffe0bd */
[----:B---3--:R-:W-:Y:S01]  /*a2e0*/  VIADD R91, R3, 0xffffff7f ;  /* 0xffffff7f035b7836 */ /* 0x008fe20000000000 */
[C---:B-1----:R-:W-:Y:S01]  /*a2f0*/  LOP3.LUT R162, R189.reuse, 0x20, RZ, 0x3c, !PT ;  /* 0x00000020bda27812 */ /* 0x042fe200078e3cff */
[----:B------:R-:W-:Y:S01]  /*a300*/  VIADD R90, R2, 0xffffff7e ;  /* 0xffffff7e025a7836 */ /* 0x000fe20000000000 */
[C---:B------:R-:W-:Y:S01]  /*a310*/  LOP3.LUT R3, R189.reuse, 0x40, RZ, 0x3c, !PT ;  /* 0x00000040bd037812 */ /* 0x040fe200078e3cff */
[----:B------:R-:W0:Y:S01]  /*a320*/  LDGDEPBAR ;  /* 0x00000000000079af */ /* 0x000e220000000000 */
[----:B------:R-:W-:Y:S01]  /*a330*/  LOP3.LUT R2, R189, 0x60, RZ, 0x3c, !PT ;  /* 0x00000060bd027812 */ /* 0x000fe200078e3cff */
[----:B------:R-:W-:Y:S01]  /*a340*/  IMAD.U32 R4, RZ, RZ, UR7 ;  /* 0x00000007ff047e24 */ /* 0x000fe2000f8e00ff */
[C---:B------:R-:W-:Y:S01]  /*a350*/  IADD3 R88, R87.reuse, 0x100000, R162 ;  /* 0x0010000057587810 */ /* 0x040fe20007ffe0a2 */
[----:B------:R-:W-:Y:S01]  /*a360*/  STL [R1+0xa28], R162 ;  /* 0x000a28a201007387 */ /* 0x000fe20000100800 */
[C---:B------:R-:W-:Y:S02]  /*a370*/  IADD3 R89, R87.reuse, 0x100000, R3 ;  /* 0x0010000057597810 */ /* 0x040fe40007ffe003 */
[----:B------:R-:W-:Y:S01]  /*a380*/  IADD3 R87, R87, 0x100000, R2 ;  /* 0x0010000057577810 */ /* 0x000fe20007ffe002 */
[----:B------:R-:W-:Y:S04]  /*a390*/  STL [R1+0xa24], R3 ;  /* 0x000a240301007387 */ /* 0x000fe80000100800 */
[----:B------:R1:W-:Y:S04]  /*a3a0*/  STL [R1+0xa20], R2 ;  /* 0x000a200201007387 */ /* 0x0003e80000100800 */
[----:B------:R-:W3:Y:S04]  /*a3b0*/  LDL.64 R186, [R1+0x140] ;  /* 0x0001400001ba7983 */ /* 0x000ee80000100a00 */
[----:B------:R-:W4:Y:S01]  /*a3c0*/  LDL.64 R182, [R1+0x138] ;  /* 0x0001380001b67983 */ /* 0x000f220000100a00 */
[----:B-1----:R-:W-:-:S05]  /*a3d0*/  IMAD.WIDE R2, R4, 0x4, R42 ;  /* 0x0000000404027825 */ /* 0x002fca00078e022a */
[----:B------:R1:W-:Y:S01]  /*a3e0*/  STL.64 [R1+0x920], R2 ;  /* 0x0009200201007387 */ /* 0x0003e20000100a00 */
[----:B------:R-:W-:Y:S01]  /*a3f0*/  ISETP.NE.U32.AND P0, PT, R188, RZ, PT ;  /* 0x000000ffbc00720c */ /* 0x000fe20003f05070 */
[----:B-1----:R-:W-:-:S12]  /*a400*/  IMAD.WIDE R2, R4, 0x4, R52 ;  /* 0x0000000404027825 */ /* 0x002fd800078e0234 */
[----:B------:R-:W-:Y:S04]  /*a410*/  LDGSTS.E [R86+-0x40000], desc[UR8][R42.64], P0 ;  /* 0xc00000002a567fae */ /* 0x000fe80008121848 */
[----:B------:R1:W-:Y:S01]  /*a420*/  STL.64 [R1+0x928], R2 ;  /* 0x0009280201007387 */ /* 0x0003e20000100a00 */
[----:B------:R-:W-:-:S03]  /*a430*/  IMAD.WIDE R188, R4, 0x4, R40 ;  /* 0x0000000404bc7825 */ /* 0x000fc600078e0228 */
[----:B------:R-:W-:Y:S01]  /*a440*/  LDGSTS.E [R86+-0x3fc00], desc[UR8][R40.64], P0 ;  /* 0xc040000028567fae */ /* 0x000fe20008121848 */
[----:B-1----:R-:W-:-:S05]  /*a450*/  IMAD.WIDE R2, R4, 0x4, R68 ;  /* 0x0000000404027825 */ /* 0x002fca00078e0244 */
[----:B------:R1:W-:Y:S01]  /*a460*/  STL.64 [R1+0x930], R2 ;  /* 0x0009300201007387 */ /* 0x0003e20000100a00 */
[----:B------:R-:W-:-:S04]  /*a470*/  IMAD.WIDE R162, R4, 0x4, R56 ;  /* 0x0000000404a27825 */ /* 0x000fc800078e0238 */
[----:B-1----:R-:W-:-:S05]  /*a480*/  IMAD.WIDE R2, R4, 0x4, R54 ;  /* 0x0000000404027825 */ /* 0x002fca00078e0236 */
[----:B------:R1:W-:Y:S04]  /*a490*/  STL.64 [R1+0x938], R2 ;  /* 0x0009380201007387 */ /* 0x0003e80000100a00 */
[----:B------:R1:W-:Y:S04]  /*a4a0*/  STL.64 [R1+0x940], R188 ;  /* 0x000940bc01007387 */ /* 0x0003e80000100a00 */
[----:B------:R-:W-:Y:S01]  /*a4b0*/  STL.64 [R1+0x948], R162 ;  /* 0x000948a201007387 */ /* 0x000fe20000100a00 */
[----:B-1----:R-:W-:-:S04]  /*a4c0*/  IMAD.WIDE R2, R4, 0x4, R72 ;  /* 0x0000000404027825 */ /* 0x002fc800078e0248 */
[C---:B------:R-:W-:Y:S01]  /*a4d0*/  IMAD.WIDE R188, R4.reuse, 0x4, R76 ;  /* 0x0000000404bc7825 */ /* 0x040fe200078e024c */
[----:B------:R1:W-:Y:S04]  /*a4e0*/  STL.64 [R1+0x950], R2 ;  /* 0x0009500201007387 */ /* 0x0003e80000100a00 */
[----:B------:R1:W-:Y:S02]  /*a4f0*/  STL.64 [R1+0x958], R188 ;  /* 0x000958bc01007387 */ /* 0x0003e40000100a00 */
[----:B-1----:R-:W-:-:S04]  /*a500*/  IMAD.WIDE R2, R4, 0x4, R50 ;  /* 0x0000000404027825 */ /* 0x002fc800078e0232 */
[----:B------:R-:W-:-:S04]  /*a510*/  IMAD.WIDE R188, R4, 0x4, R58 ;  /* 0x0000000404bc7825 */ /* 0x000fc800078e023a */
[C---:B--2---:R-:W-:Y:S01]  /*a520*/  IMAD.WIDE R162, R4.reuse, 0x4, R18 ;  /* 0x0000000404a27825 */ /* 0x044fe200078e0212 */
[----:B------:R1:W-:Y:S04]  /*a530*/  LDGSTS.E [R86+-0x3f800], desc[UR8][R18.64], P0 ;  /* 0xc080000012567fae */ /* 0x0003e80008121848 */
[----:B------:R2:W-:Y:S04]  /*a540*/  STL.64 [R1+0x960], R162 ;  /* 0x000960a201007387 */ /* 0x0005e80000100a00 */
[----:B------:R2:W-:Y:S01]  /*a550*/  STL.64 [R1+0x968], R2 ;  /* 0x0009680201007387 */ /* 0x0005e20000100a00 */
[----:B-1----:R-:W-:-:S03]  /*a560*/  IMAD.WIDE R18, R4, 0x4, R60 ;  /* 0x0000000404127825 */ /* 0x002fc600078e023c */
[----:B------:R-:W-:Y:S01]  /*a570*/  LDGSTS.E [R86+-0x3f400], desc[UR8][R62.64], P0 ;  /* 0xc0c000003e567fae */ /* 0x000fe20008121848 */
[----:B--2---:R-:W-:-:S03]  /*a580*/  IMAD.WIDE R162, R4, 0x4, R62 ;  /* 0x0000000404a27825 */ /* 0x004fc600078e023e */
[----:B------:R1:W-:Y:S01]  /*a590*/  STL.64 [R1+0x970], R18 ;  /* 0x0009701201007387 */ /* 0x0003e20000100a00 */
[----:B------:R-:W-:-:S03]  /*a5a0*/  IMAD.WIDE R2, R4, 0x4, R26 ;  /* 0x0000000404027825 */ /* 0x000fc600078e021a */
[----:B------:R-:W-:Y:S04]  /*a5b0*/  LDGSTS.E [R86+-0x3f000], desc[UR8][R66.64], P0 ;  /* 0xc100000042567fae */ /* 0x000fe80008121848 */
[----:B------:R2:W-:Y:S01]  /*a5c0*/  STL.64 [R1+0x978], R2 ;  /* 0x0009780201007387 */ /* 0x0005e20000100a00 */
[----:B-1----:R-:W-:-:S03]  /*a5d0*/  IMAD.WIDE R18, R4, 0x4, R28 ;  /* 0x0000000404127825 */ /* 0x002fc600078e021c */
[----:B------:R1:W-:Y:S04]  /*a5e0*/  STL.64 [R1+0x980], R162 ;  /* 0x000980a201007387 */ /* 0x0003e80000100a00 */
[----:B------:R3:W-:Y:S01]  /*a5f0*/  STL.64 [R1+0x988], R18 ;  /* 0x0009881201007387 */ /* 0x0007e20000100a00 */
[----:B--2---:R-:W-:-:S03]  /*a600*/  IMAD.WIDE R2, R4, 0x4, R64 ;  /* 0x0000000404027825 */ /* 0x004fc600078e0240 */
[----:B------:R-:W-:Y:S04]  /*a610*/  LDGSTS.E [R86+-0x3ec00], desc[UR8][R80.64], P0 ;  /* 0xc140000050567fae */ /* 0x000fe80008121848 */
[----:B------:R2:W-:Y:S01]  /*a620*/  STL.64 [R1+0x990], R2 ;  /* 0x0009900201007387 */ /* 0x0005e20000100a00 */
[----:B-1----:R-:W-:-:S03]  /*a630*/  IMAD.WIDE R162, R4, 0x4, R66 ;  /* 0x0000000404a27825 */ /* 0x002fc600078e0242 */
[----:B------:R-:W-:Y:S01]  /*a640*/  LDGSTS.E [R86+-0x3e800], desc[UR8][R44.64], P0 ;  /* 0xc18000002c567fae */ /* 0x000fe20008121848 */
[----:B---3--:R-:W-:-:S03]  /*a650*/  IMAD.WIDE R18, R4, 0x4, R30 ;  /* 0x0000000404127825 */ /* 0x008fc600078e021e */
[----:B------:R-:W-:Y:S01]  /*a660*/  LDGSTS.E [R86+-0x3e400], desc[UR8][R24.64], P0 ;  /* 0xc1c0000018567fae */ /* 0x000fe20008121848 */
[----:B--2---:R-:W-:-:S03]  /*a670*/  IMAD.WIDE R2, R4, 0x4, R32 ;  /* 0x0000000404027825 */ /* 0x004fc600078e0220 */
[----:B------:R1:W-:Y:S04]  /*a680*/  STL.64 [R1+0x998], R18 ;  /* 0x0009981201007387 */ /* 0x0003e80000100a00 */
[----:B------:R2:W-:Y:S04]  /*a690*/  STL.64 [R1+0x9a0], R162 ;  /* 0x0009a0a201007387 */ /* 0x0005e80000100a00 */
[----:B------:R3:W-:Y:S01]  /*a6a0*/  STL.64 [R1+0x9a8], R2 ;  /* 0x0009a80201007387 */ /* 0x0007e20000100a00 */
[----:B-1----:R-:W-:-:S03]  /*a6b0*/  IMAD.WIDE R18, R4, 0x4, R70 ;  /* 0x0000000404127825 */ /* 0x002fc600078e0246 */
[----:B------:R-:W-:Y:S01]  /*a6c0*/  LDGSTS.E [R88+-0x3ff00], desc[UR8][R52.64], P0 ;  /* 0xc010000034587fae */ /* 0x000fe20008121848 */
[----:B--2---:R-:W-:-:S03]  /*a6d0*/  IMAD.WIDE R162, R4, 0x4, R80 ;  /* 0x0000000404a27825 */ /* 0x004fc600078e0250 */
[----:B------:R1:W-:Y:S01]  /*a6e0*/  STL.64 [R1+0x9b0], R18 ;  /* 0x0009b01201007387 */ /* 0x0003e20000100a00 */
[----:B---3--:R-:W-:-:S03]  /*a6f0*/  IMAD.WIDE R2, R4, 0x4, R34 ;  /* 0x0000000404027825 */ /* 0x008fc600078e0222 */
[----:B------:R-:W-:Y:S04]  /*a700*/  LDGSTS.E [R88+-0x3fb00], desc[UR8][R56.64], P0 ;  /* 0xc050000038587fae */ /* 0x000fe80008121848 */
[----:B------:R2:W-:Y:S01]  /*a710*/  STL.64 [R1+0x9b8], R2 ;  /* 0x0009b80201007387 */ /* 0x0005e20000100a00 */
[----:B-1----:R-:W-:-:S03]  /*a720*/  IMAD.WIDE R18, R4, 0x4, R36 ;  /* 0x0000000404127825 */ /* 0x002fc600078e0224 */
[----:B------:R1:W-:Y:S04]  /*a730*/  STL.64 [R1+0x9c0], R162 ;  /* 0x0009c0a201007387 */ /* 0x0003e80000100a00 */
[----:B------:R3:W-:Y:S01]  /*a740*/  STL.64 [R1+0x9c8], R18 ;  /* 0x0009c81201007387 */ /* 0x0007e20000100a00 */
[----:B--2---:R-:W-:-:S03]  /*a750*/  IMAD.WIDE R2, R4, 0x4, R38 ;  /* 0x0000000404027825 */ /* 0x004fc600078e0226 */
[----:B------:R-:W-:Y:S01]  /*a760*/  LDGSTS.E [R88+-0x3f700], desc[UR8][R50.64], P0 ;  /* 0xc090000032587fae */ /* 0x000fe20008121848 */
[----:B-1----:R-:W-:-:S03]  /*a770*/  IMAD.WIDE R162, R4, 0x4, R74 ;  /* 0x0000000404a27825 */ /* 0x002fc600078e024a */
[----:B------:R1:W-:Y:S01]  /*a780*/  STL.64 [R1+0x9d0], R2 ;  /* 0x0009d00201007387 */ /* 0x0003e20000100a00 */
[----:B---3--:R-:W-:-:S03]  /*a790*/  IMAD.WIDE R18, R4, 0x4, R44 ;  /* 0x0000000404127825 */ /* 0x008fc600078e022c */
[----:B------:R2:W-:Y:S04]  /*a7a0*/  STL.64 [R1+0x9d8], R162 ;  /* 0x0009d8a201007387 */ /* 0x0005e80000100a00 */
[----:B------:R3:W-:Y:S01]  /*a7b0*/  LDGSTS.E [R88+-0x3f300], desc[UR8][R28.64], P0 ;  /* 0xc0d000001c587fae */ /* 0x0007e20008121848 */
[----:B-1----:R-:W-:-:S03]  /*a7c0*/  IMAD.WIDE R2, R4, 0x4, R46 ;  /* 0x0000000404027825 */ /* 0x002fc600078e022e */
[----:B------:R-:W-:Y:S04]  /*a7d0*/  LDGSTS.E [R88+-0x3ef00], desc[UR8][R32.64], P0 ;  /* 0xc110000020587fae */ /* 0x000fe80008121848 */
[----:B--2---:R-:W2:Y:S01]  /*a7e0*/  LDL.64 R162, [R1+0x600] ;  /* 0x0006000001a27983 */ /* 0x004ea20000100a00 */
[----:B------:R-:W-:Y:S02]  /*a7f0*/  ISETP.GE.U32.AND P6, PT, R91, 0x7fffff00, PT ;  /* 0x7fffff005b00780c */ /* 0x000fe40003fc6070 */
[----:B------:R-:W-:Y:S01]  /*a800*/  ISETP.GE.U32.AND P2, PT, R90, 0x7ffffeff, PT ;  /* 0x7ffffeff5a00780c */ /* 0x000fe20003f46070 */
[----:B------:R1:W-:Y:S01]  /*a810*/  STL.64 [R1+0x9e0], R18 ;  /* 0x0009e01201007387 */ /* 0x0003e20000100a00 */
[----:B---3--:R-:W3:Y:S03]  /*a820*/  LDC R28, c[0x0][0x230] ;  /* 0x00008c00ff1c7b82 */ /* 0x008ee60000000800 */
[----:B------:R4:W-:Y:S04]  /*a830*/  STL.64 [R1+0x9e8], R2 ;  /* 0x0009e80201007387 */ /* 0x0009e80000100a00 */
[----:B------:R-:W-:Y:S01]  /*a840*/  LDGSTS.E [R88+-0x3eb00], desc[UR8][R36.64], P0 ;  /* 0xc150000024587fae */ /* 0x000fe20008121848 */
[----:B-1----:R-:W-:-:S03]  /*a850*/  IMAD.WIDE R18, R4, 0x4, R48 ;  /* 0x0000000404127825 */ /* 0x002fc600078e0230 */
[----:B------:R-:W-:Y:S04]  /*a860*/  LDGSTS.E [R88+-0x3e700], desc[UR8][R46.64], P0 ;  /* 0xc19000002e587fae */ /* 0x000fe80008121848 */
[----:B------:R1:W-:Y:S01]  /*a870*/  STL.64 [R1+0x9f0], R18 ;  /* 0x0009f01201007387 */ /* 0x0003e20000100a00 */
[----:B----4-:R-:W-:-:S03]  /*a880*/  IMAD.WIDE R2, R4, 0x4, R82 ;  /* 0x0000000404027825 */ /* 0x010fc600078e0252 */
[----:B------:R-:W-:Y:S04]  /*a890*/  LDGSTS.E [R88+-0x3e300], desc[UR8][R58.64], P0 ;  /* 0xc1d000003a587fae */ /* 0x000fe80008121848 */
[----:B------:R-:W-:Y:S01]  /*a8a0*/  LDGSTS.E [R89+-0x3fe00], desc[UR8][R68.64], P0 ;  /* 0xc020000044597fae */ /* 0x000fe20008121848 */
[----:B-1----:R-:W-:-:S03]  /*a8b0*/  IMAD.WIDE R18, R4, 0x4, R24 ;  /* 0x0000000404127825 */ /* 0x002fc600078e0218 */
[----:B------:R-:W-:Y:S01]  /*a8c0*/  LDGSTS.E [R89+-0x3fa00], desc[UR8][R72.64], P0 ;  /* 0xc060000048597fae */ /* 0x000fe20008121848 */
[----:B------:R-:W1:Y:S03]  /*a8d0*/  LDC R25, c[0x0][0x230] ;  /* 0x00008c00ff197b82 */ /* 0x000e660000000800 */
[----:B------:R4:W-:Y:S04]  /*a8e0*/  STL.64 [R1+0xa00], R18 ;  /* 0x000a001201007387 */ /* 0x0009e80000100a00 */
[----:B------:R-:W-:Y:S01]  /*a8f0*/  STL.64 [R1+0x9f8], R2 ;  /* 0x0009f80201007387 */ /* 0x000fe20000100a00 */
[----:B------:R-:W3:Y:S03]  /*a900*/  LDC R24, c[0x0][0x230] ;  /* 0x00008c00ff187b82 */ /* 0x000ee60000000800 */
[----:B------:R-:W-:Y:S01]  /*a910*/  STL.64 [R1+0xa08], R188 ;  /* 0x000a08bc01007387 */ /* 0x000fe20000100a00 */
[----:B----4-:R-:W-:-:S03]  /*a920*/  IMAD.WIDE R18, R4, 0x4, R84 ;  /* 0x0000000404127825 */ /* 0x010fc600078e0254 */
[----:B------:R4:W-:Y:S04]  /*a930*/  STL.64 [R1+0xa58], R2 ;  /* 0x000a580201007387 */ /* 0x0009e80000100a00 */
[----:B------:R1:W-:Y:S04]  /*a940*/  STL.64 [R1+0xa10], R18 ;  /* 0x000a101201007387 */ /* 0x0003e80000100a00 */
[----:B------:R-:W-:Y:S04]  /*a950*/  LDGSTS.E [R89+-0x3f600], desc[UR8][R60.64], P0 ;  /* 0xc0a000003c597fae */ /* 0x000fe80008121848 */
[----:B----4-:R-:W4:Y:S04]  /*a960*/  LDL.64 R2, [R1+0x608] ;  /* 0x0006080001027983 */ /* 0x010f280000100a00 */
[----:B------:R-:W-:Y:S04]  /*a970*/  LDGSTS.E [R89+-0x3f200], desc[UR8][R64.64], P0 ;  /* 0xc0e0000040597fae */ /* 0x000fe80008121848 */
[----:B------:R-:W-:Y:S04]  /*a980*/  LDGSTS.E [R89+-0x3ee00], desc[UR8][R70.64], P0 ;  /* 0xc120000046597fae */ /* 0x000fe80008121848 */
[----:B------:R-:W-:Y:S04]  /*a990*/  LDGSTS.E [R89+-0x3ea00], desc[UR8][R38.64], P0 ;  /* 0xc160000026597fae */ /* 0x000fe80008121848 */
[----:B------:R-:W-:Y:S04]  /*a9a0*/  LDGSTS.E [R89+-0x3e600], desc[UR8][R48.64], P0 ;  /* 0xc1a0000030597fae */ /* 0x000fe80008121848 */
[----:B------:R-:W-:Y:S04]  /*a9b0*/  LDGSTS.E [R89+-0x3e200], desc[UR8][R84.64], P0 ;  /* 0xc1e0000054597fae */ /* 0x000fe80008121848 */
[----:B------:R-:W-:Y:S04]  /*a9c0*/  LDGSTS.E [R87+-0x3fd00], desc[UR8][R54.64], P0 ;  /* 0xc030000036577fae */ /* 0x000fe80008121848 */
[----:B------:R-:W-:Y:S04]  /*a9d0*/  LDGSTS.E [R87+-0x3f900], desc[UR8][R76.64], P0 ;  /* 0xc07000004c577fae */ /* 0x000fe80008121848 */
[----:B------:R1:W-:Y:S04]  /*a9e0*/  LDGSTS.E [R87+-0x3f500], desc[UR8][R26.64], P0 ;  /* 0xc0b000001a577fae */ /* 0x0003e80008121848 */
[----:B------:R-:W-:Y:S04]  /*a9f0*/  LDGSTS.E [R87+-0x3f100], desc[UR8][R30.64], P0 ;  /* 0xc0f000001e577fae */ /* 0x000fe80008121848 */
[----:B------:R-:W-:Y:S04]  /*aa00*/  LDGSTS.E [R87+-0x3ed00], desc[UR8][R34.64], P0 ;  /* 0xc130000022577fae */ /* 0x000fe80008121848 */
[----:B------:R-:W-:Y:S01]  /*aa10*/  LDGSTS.E [R87+-0x3e900], desc[UR8][R74.64], P0 ;  /* 0xc17000004a577fae */ /* 0x000fe20008121848 */
[----:B------:R-:W-:Y:S01]  /*aa20*/  IMAD.WIDE R188, R4, 0x4, R78 ;  /* 0x0000000404bc7825 */ /* 0x000fe200078e024e */
[----:B-1----:R-:W1:Y:S02]  /*aa30*/  LDC R27, c[0x0][0x230] ;  /* 0x00008c00ff1b7b82 */ /* 0x002e640000000800 */
[----:B------:R-:W-:Y:S04]  /*aa40*/  LDGSTS.E [R87+-0x3e500], desc[UR8][R82.64], P0 ;  /* 0xc1b0000052577fae */ /* 0x000fe80008121848 */
[----:B------:R-:W-:Y:S01]  /*aa50*/  LDGSTS.E [R87+-0x3e100], desc[UR8][R78.64], P0 ;  /* 0xc1f000004e577fae */ /* 0x000fe20008121848 */
[----:B------:R-:W-:Y:S01]  /*aa60*/  VIADD R19, R93, 0xffffff7c ;  /* 0xffffff7c5d137836 */ /* 0x000fe20000000000 */
[----:B------:R-:W1:Y:S02]  /*aa70*/  LDC R26, c[0x0][0x230] ;  /* 0x00008c00ff1a7b82 */ /* 0x000e640000000800 */
[----:B------:R-:W0:Y:S06]  /*aa80*/  LDGDEPBAR ;  /* 0x00000000000079af */ /* 0x000e2c0000000000 */
[----:B------:R-:W-:Y:S06]  /*aa90*/  BAR.SYNC.DEFER_BLOCKING 0x0 ;  /* 0x0000000000007b1d */ /* 0x000fec0000010000 */
[----:B------:R-:W-:Y:S04]  /*aaa0*/  STL.64 [R1+0xa18], R188 ;  /* 0x000a18bc01007387 */ /* 0x000fe80000100a00 */
[----:B------:R3:W-:Y:S01]  /*aab0*/  STL.64 [R1+0xa60], R188 ;  /* 0x000a60bc01007387 */ /* 0x0007e20000100a00 */
[----:B------:R-:W-:-:S03]  /*aac0*/  VIADD R4, R92, 0xffffff7d ;  /* 0xffffff7d5c047836 */ /* 0x000fc60000000000 */
[----:B------:R-:W-:Y:S01]  /*aad0*/  @!PT LDS RZ, [RZ] ;  /* 0x00000000fffff984 */ /* 0x000fe20000000800 */
[----:B------:R-:W-:Y:S01]  /*aae0*/  @!PT LDS RZ, [RZ] ;  /* 0x00000000fffff984 */ /* 0x000fe20000000800 */
[----:B------:R-:W-:Y:S01]  /*aaf0*/  @!PT LDS RZ, [RZ] ;  /* 0x00000000fffff984 */ /* 0x000fe20000000800 */
[----:B----4-:R-:W-:Y:S04]  /*ab00*/  LDGSTS.E [R9+0x40000], desc[UR8][R2.64], !P6 ;  /* 0x4000000002097fae */ /* 0x010fe8000f121848 */
[----:B--2---:R-:W-:Y:S01]  /*ab10*/  LDGSTS.E [R9+0x48000], desc[UR8][R162.64], !P6 ;  /* 0x48000000a2097fae */ /* 0x004fe2000f121848 */
[----:B------:R-:W-:Y:S02]  /*ab20*/  ISETP.GE.U32.AND P1, PT, R4, 0x7ffffefe, PT ;  /* 0x7ffffefe0400780c */ /* 0x000fe40003f26070 */
[----:B------:R-:W-:Y:S01]  /*ab30*/  ISETP.GE.U32.AND P3, PT, R19, 0x7ffffefd, PT ;  /* 0x7ffffefd1300780c */ /* 0x000fe20003f66070 */
[----:B---3--:R-:W2:Y:S04]  /*ab40*/  LDL.64 R188, [R1+0x6b8] ;  /* 0x0006b80001bc7983 */ /* 0x008ea80000100a00 */
[----:B------:R-:W3:Y:S04]  /*ab50*/  LDL.64 R2, [R1+0x6c0] ;  /* 0x0006c00001027983 */ /* 0x000ee80000100a00 */
[----:B------:R-:W4:Y:S01]  /*ab60*/  LDL.64 R162, [R1+0x50] ;  /* 0x0000500001a27983 */ /* 0x000f220000100a00 */
[----:B------:R-:W-:Y:S01]  /*ab70*/  VIADD R4, R95, 0xffffff7a ;  /* 0xffffff7a5f047836 */ /* 0x000fe20000000000 */
[----:B------:R-:W1:Y:S02]  /*ab80*/  LDC R19, c[0x0][0x230] ;  /* 0x00008c00ff137b82 */ /* 0x000e640000000800 */
[----:B------:R-:W-:Y:S04]  /*ab90*/  LDGSTS.E [R9+0x40004], desc[UR8][R234.64], !P2 ;  /* 0x40004000ea097fae */ /* 0x000fe8000d121848 */
[----:B------:R1:W-:Y:S01]  /*aba0*/  STL.64 [R1+0xa68], R234 ;  /* 0x000a68ea01007387 */ /* 0x0003e20000100a00 */
[----:B------:R-:W-:-:S03]  /*abb0*/  ISETP.GE.U32.AND P0, PT, R4, 0x7ffffefb, PT ;  /* 0x7ffffefb0400780c */ /* 0x000fc60003f06070 */
[----:B------:R-:W-:Y:S01]  /*abc0*/  LDGSTS.E [R9+0x48004], desc[UR8][R12.64], !P2 ;  /* 0x480040000c097fae */ /* 0x000fe2000d121848 */
[----:B------:R-:W-:-:S03]  /*abd0*/  VIADD R4, R96, 0xffffff79 ;  /* 0xffffff7960047836 */ /* 0x000fc60000000000 */
[----:B------:R-:W-:Y:S04]  /*abe0*/  LDGSTS.E [R9+0x40008], desc[UR8][R186.64], !P1 ;  /* 0x40008000ba097fae */ /* 0x000fe8000c921848 */
[----:B-1----:R-:W2:Y:S04]  /*abf0*/  LDL.64 R234, [R1+0x5c0] ;  /* 0x0005c00001ea7983 */ /* 0x002ea80000100a00 */
[----:B------:R1:W-:Y:S04]  /*ac00*/  STL.64 [R1+0xa70], R12 ;  /* 0x000a700c01007387 */ /* 0x0003e80000100a00 */
[----:B------:R-:W-:Y:S01]  /*ac10*/  LDGSTS.E [R9+0x48008], desc[UR8][R16.64], !P1 ;  /* 0x4800800010097fae */ /* 0x000fe2000c921848 */
[----:B------:R-:W-:-:S03]  /*ac20*/  ISETP.GE.U32.AND P6, PT, R4, 0x7ffffefa, PT ;  /* 0x7ffffefa0400780c */ /* 0x000fc60003fc6070 */
[----:B------:R-:W-:Y:S04]  /*ac30*/  LDGSTS.E [R9+0x4000c], desc[UR8][R182.64], !P3 ;  /* 0x4000c000b6097fae */ /* 0x000fe8000d921848 */
[----:B-1----:R-:W3:Y:S04]  /*ac40*/  LDL.64 R12, [R1+0x58] ;  /* 0x00005800010c7983 */ /* 0x002ee80000100a00 */
[----:B------:R1:W-:Y:S01]  /*ac50*/  STL.64 [R1+0xa78], R186 ;  /* 0x000a78ba01007387 */ /* 0x0003e20000100a00 */
[----:B------:R-:W-:-:S03]  /*ac60*/  IADD3 R4, R97, -0xa1, RZ ;  /* 0xffffff5f61047810 */ /* 0x000fc60007ffe0ff */
[----:B------:R-:W-:Y:S04]  /*ac70*/  LDGSTS.E [R9+0x4800c], desc[UR8][R20.64], !P3 ;  /* 0x4800c00014097fae */ /* 0x000fe8000d921848 */
[----:B-1----:R-:W2:Y:S04]  /*ac80*/  LDL.64 R186, [R1+0x48] ;  /* 0x0000480001ba7983 */ /* 0x002ea80000100a00 */
[----:B------:R1:W-:Y:S01]  /*ac90*/  STL.64 [R1+0xa80], R16 ;  /* 0x000a801001007387 */ /* 0x0003e20000100a00 */
[----:B------:R-:W-:-:S03]  /*aca0*/  ISETP.GE.U32.AND P2, PT, R4, 0x7ffffee0, PT ;  /* 0x7ffffee00400780c */ /* 0x000fc60003f46070 */
[----:B-1----:R-:W3:Y:S04]  /*acb0*/  LDL.64 R16, [R1+0x68] ;  /* 0x0000680001107983 */ /* 0x002ee80000100a00 */
[----:B------:R1:W-:Y:S04]  /*acc0*/  STL.64 [R1+0xa88], R182 ;  /* 0x000a88b601007387 */ /* 0x0003e80000100a00 */
[----:B-1----:R-:W3:Y:S04]  /*acd0*/  LDL.64 R182, [R1+0x5b8] ;  /* 0x0005b80001b67983 */ /* 0x002ee80000100a00 */
[----:B------:R1:W-:Y:S04]  /*ace0*/  STL.64 [R1+0xa90], R20 ;  /* 0x000a901401007387 */ /* 0x0003e80000100a00 */
[----:B-1----:R-:W3:Y:S04]  /*acf0*/  LDL.64 R20, [R1+0x5b0] ;  /* 0x0005b00001147983 */ /* 0x002ee80000100a00 */
[----:B----4-:R-:W-:Y:S04]  /*ad00*/  LDGSTS.E [R9+0x50000], desc[UR8][R162.64], !P2 ;  /* 0x50000000a2097fae */ /* 0x010fe8000d121848 */
[----:B------:R-:W4:Y:S01]  /*ad10*/  LDL.LU.64 R162, [R1+0xc10] ;  /* 0x000c100001a27983 */ /* 0x000f220000300a00 */
[----:B------:R-:W-:-:S05]  /*ad20*/  VIADD R18, R94, 0xffffff7b ;  /* 0xffffff7b5e127836 */ /* 0x000fca0000000000 */
[----:B------:R-:W-:Y:S02]  /*ad30*/  ISETP.GE.U32.AND P5, PT, R18, 0x7ffffefc, PT ;  /* 0x7ffffefc1200780c */ /* 0x000fe40003fa6070 */
[----:B------:R-:W1:Y:S01]  /*ad40*/  LDC R18, c[0x0][0x230] ;  /* 0x00008c00ff127b82 */ /* 0x000e620000000800 */
[----:B------:R-:W-:-:S05]  /*ad50*/  VIADD R4, R25, 0xffffff5e ;  /* 0xffffff5e19047836 */ /* 0x000fca0000000000 */
[----:B------:R-:W-:Y:S01]  /*ad60*/  ISETP.GE.U32.AND P1, PT, R4, 0x7ffffedf, PT ;  /* 0x7ffffedf0400780c */ /* 0x000fe20003f26070 */
[----:B------:R-:W-:Y:S01]  /*ad70*/  VIADD R4, R24, 0xffffff5d ;  /* 0xffffff5d18047836 */ /* 0x000fe20000000000 */
[----:B------:R-:W4:Y:S04]  /*ad80*/  LDC R25, c[0x0][0x230] ;  /* 0x00008c00ff197b82 */ /* 0x000f280000000800 */
[----:B------:R-:W-:Y:S01]  /*ad90*/  ISETP.GE.U32.AND P3, PT, R4, 0x7ffffede, PT ;  /* 0x7ffffede0400780c */ /* 0x000fe20003f66070 */
[----:B------:R-:W-:-:S03]  /*ada0*/  VIADD R4, R19, 0xffffff5c ;  /* 0xffffff5c13047836 */ /* 0x000fc60000000000 */
[----:B------:R-:W4:Y:S08]  /*adb0*/  LDC R24, c[0x0][0x230] ;  /* 0x00008c00ff187b82 */ /* 0x000f300000000800 */
[----:B------:R-:W4:Y:S01]  /*adc0*/  LDC R19, c[0x0][0x230] ;  /* 0x00008c00ff137b82 */ /* 0x000f220000000800 */
[----:B--2---:R-:W-:Y:S01]  /*add0*/  LDGSTS.E [R9+0x58000], desc[UR8][R186.64], !P2 ;  /* 0x58000000ba097fae */ /* 0x004fe2000d121848 */
[----:B------:R-:W-:Y:S01]  /*ade0*/  ISETP.GE.U32.AND P2, PT, R4, 0x7ffffedd, PT ;  /* 0x7ffffedd0400780c */ /* 0x000fe20003f46070 */
[----:B-1----:R-:W-:-:S05]  /*adf0*/  VIADD R4, R18, 0xffffff3f ;  /* 0xffffff3f12047836 */ /* 0x002fca0000000000 */
[----:B------:R-:W1:Y:S01]  /*ae00*/  LDC R18, c[0x0][0x230] ;  /* 0x00008c00ff127b82 */ /* 0x000e620000000800 */
[----:B------:R-:W2:Y:S04]  /*ae10*/  LDL.64 R186, [R1+0x6c8] ;  /* 0x0006c80001ba7983 */ /* 0x000ea80000100a00 */
[----:B---3--:R-:W-:Y:S04]  /*ae20*/  LDGSTS.E [R9+0x50004], desc[UR8][R20.64], !P1 ;  /* 0x5000400014097fae */ /* 0x008fe8000c921848 */
[----:B------:R-:W-:Y:S01]  /*ae30*/  LDGSTS.E [R9+0x58004], desc[UR8][R12.64], !P1 ;  /* 0x580040000c097fae */ /* 0x000fe2000c921848 */
[----:B------:R-:W-:Y:S01]  /*ae40*/  ISETP.GE.U32.AND P1, PT, R4, 0x7ffffec0, PT ;  /* 0x7ffffec00400780c */ /* 0x000fe20003f26070 */
[----:B------:R-:W-:-:S02]  /*ae50*/  VIADD R4, R27, 0xffffff3e ;  /* 0xffffff3e1b047836 */ /* 0x000fc40000000000 */
[----:B------:R-:W-:Y:S01]  /*ae60*/  LDGSTS.E [R9+0x50008], desc[UR8][R182.64], !P3 ;  /* 0x50008000b6097fae */ /* 0x000fe2000d921848 */
[----:B------:R-:W3:Y:S03]  /*ae70*/  LDC R27, c[0x0][0x230] ;  /* 0x00008c00ff1b7b82 */ /* 0x000ee60000000800 */
[----:B------:R-:W-:Y:S01]  /*ae80*/  LDGSTS.E [R9+0x58008], desc[UR8][R16.64], !P3 ;  /* 0x5800800010097fae */ /* 0x000fe2000d921848 */
[----:B------:R-:W-:-:S03]  /*ae90*/  ISETP.GE.U32.AND P3, PT, R4, 0x7ffffebf, PT ;  /* 0x7ffffebf0400780c */ /* 0x000fc60003f66070 */
[----:B------:R-:W3:Y:S04]  /*aea0*/  LDL.64 R12, [R1+0x6d0] ;  /* 0x0006d000010c7983 */ /* 0x000ee80000100a00 */
[----:B------:R-:W-:Y:S04]  /*aeb0*/  LDGSTS.E [R9+0x5000c], desc[UR8][R234.64], !P2 ;  /* 0x5000c000ea097fae */ /* 0x000fe8000d121848 */
[----:B----4-:R-:W-:Y:S04]  /*aec0*/  LDGSTS.E [R9+0x5800c], desc[UR8][R162.64], !P2 ;  /* 0x5800c000a2097fae */ /* 0x010fe8000d121848 */
[----:B------:R-:W-:Y:S04]  /*aed0*/  LDGSTS.E [R9+0x60000], desc[UR8][R188.64], !P1 ;  /* 0x60000000bc097fae */ /* 0x000fe8000c921848 */
[----:B------:R-:W-:Y:S04]  /*aee0*/  LDGSTS.E [R9+0x68000], desc[UR8][R158.64], !P1 ;  /* 0x680000009e097fae */ /* 0x000fe8000c921848 */
[----:B------:R-:W4:Y:S04]  /*aef0*/  LDL.LU.64 R162, [R1+0xc08] ;  /* 0x000c080001a27983 */ /* 0x000f280000300a00 */
[----:B------:R-:W4:Y:S04]  /*af00*/  LDL.64 R234, [R1+0x828] ;  /* 0x0008280001ea7983 */ /* 0x000f280000100a00 */
[----:B------:R-:W4:Y:S04]  /*af10*/  LDL.LU.64 R158, [R1+0xc00] ;  /* 0x000c0000019e7983 */ /* 0x000f280000300a00 */
[----:B------:R-:W-:Y:S04]  /*af20*/  LDGSTS.E [R9+0x60004], desc[UR8][R2.64], !P3 ;  /* 0x6000400002097fae */ /* 0x000fe8000d921848 */
[----:B------:R-:W4:Y:S04]  /*af30*/  LDL.64 R188, [R1+0x830] ;  /* 0x0008300001bc7983 */ /* 0x000f280000100a00 */
[----:B------:R-:W-:Y:S04]  /*af40*/  LDGSTS.E [R9+0x68004], desc[UR8][R160.64], !P3 ;  /* 0x68004000a0097fae */ /* 0x000fe8000d921848 */
[----:B------:R-:W4:Y:S04]  /*af50*/  LDL.LU.64 R160, [R1+0xbf8] ;  /* 0x000bf80001a07983 */ /* 0x000f280000300a00 */
[----:B------:R-:W4:Y:S01]  /*af60*/  LDL.64 R2, [R1+0x838] ;  /* 0x0008380001027983 */ /* 0x000f220000100a00 */
[----:B------:R-:W-:-:S02]  /*af70*/  VIADD R4, R26, 0xffffff3d ;  /* 0xffffff3d1a047836 */ /* 0x000fc40000000000 */
[----:B------:R-:W3:Y:S03]  /*af80*/  LDC R26, c[0x0][0x230] ;  /* 0x00008c00ff1a7b82 */ /* 0x000ee60000000800 */
[----:B------:R-:W-:Y:S02]  /*af90*/  ISETP.GE.U32.AND P2, PT, R4, 0x7ffffebe, PT ;  /* 0x7ffffebe0400780c */ /* 0x000fe40003f46070 */
[----:B------:R-:W-:-:S03]  /*afa0*/  IADD3 R4, R25, -0xc4, RZ ;  /* 0xffffff3c19047810 */ /* 0x000fc60007ffe0ff */
[----:B------:R-:W4:Y:S01]  /*afb0*/  LDC R25, c[0x0][0x230] ;  /* 0x00008c00ff197b82 */ /* 0x000f220000000800 */
[----:B------:R-:W-:Y:S01]  /*afc0*/  ISETP.GE.U32.AND P1, PT, R4, 0x7ffffebd, PT ;  /* 0x7ffffebd0400780c */ /* 0x000fe20003f26070 */
[----:B------:R-:W-:-:S05]  /*afd0*/  VIADD R4, R24, 0xffffff1f ;  /* 0xffffff1f18047836 */ /* 0x000fca0000000000 */
[----:B------:R-:W-:Y:S01]  /*afe0*/  ISETP.GE.U32.AND P3, PT, R4, 0x7ffffea0, PT ;  /* 0x7ffffea00400780c */ /* 0x000fe20003f66070 */
[----:B------:R-:W-:Y:S01]  /*aff0*/  VIADD R4, R19, 0xffffff1e ;  /* 0xffffff1e13047836 */ /* 0x000fe20000000000 */
[----:B--2---:R-:W-:Y:S01]  /*b000*/  LDGSTS.E [R9+0x60008], desc[UR8][R186.64], !P2 ;  /* 0x60008000ba097fae */ /* 0x004fe2000d121848 */
[----:B------:R-:W2:Y:S03]  /*b010*/  LDC R24, c[0x0][0x230] ;  /* 0x00008c00ff187b82 */ /* 0x000ea60000000800 */
[----:B------:R-:W-:Y:S01]  /*b020*/  LDGSTS.E [R9+0x68008], desc[UR8][R152.64], !P2 ;  /* 0x6800800098097fae */ /* 0x000fe2000d121848 */
[----:B------:R-:W-:Y:S01]  /*b030*/  ISETP.GE.U32.AND P2, PT, R4, 0x7ffffe9f, PT ;  /* 0x7ffffe9f0400780c */ /* 0x000fe20003f46070 */
[----:B-1----:R-:W-:-:S03]  /*b040*/  VIADD R4, R18, 0xffffff1d ;  /* 0xffffff1d12047836 */ /* 0x002fc60000000000 */
[----:B------:R-:W1:Y:S01]  /*b050*/  LDC R18, c[0x0][0x230] ;  /* 0x00008c00ff127b82 */ /* 0x000e620000000800 */
[----:B------:R-:W2:Y:S07]  /*b060*/  LDL.64 R152, [R1+0x130] ;  /* 0x0001300001987983 */ /* 0x000eae0000100a00 */
[----:B------:R-:W1:Y:S01]  /*b070*/  LDC R19, c[0x0][0x230] ;  /* 0x00008c00ff137b82 */ /* 0x000e620000000800 */
[----:B---3--:R-:W-:Y:S04]  /*b080*/  LDGSTS.E [R9+0x6000c], desc[UR8][R12.64], !P1 ;  /* 0x6000c0000c097fae */ /* 0x008fe8000c921848 */
[----:B------:R-:W-:Y:S01]  /*b090*/  LDGSTS.E [R9+0x6800c], desc[UR8][R156.64], !P1 ;  /* 0x6800c0009c097fae */ /* 0x000fe2000c921848 */
[----:B------:R-:W-:Y:S01]  /*b0a0*/  ISETP.GE.U32.AND P1, PT, R4, 0x7ffffe9e, PT ;  /* 0x7ffffe9e0400780c */ /* 0x000fe20003f26070 */
[----:B------:R-:W-:-:S02]  /*b0b0*/  VIADD R4, R26, 0xffffff1c ;  /* 0xffffff1c1a047836 */ /* 0x000fc40000000000 */
[----:B------:R-:W3:Y:S01]  /*b0c0*/  LDC R26, c[0x0][0x230] ;  /* 0x00008c00ff1a7b82 */ /* 0x000ee20000000800 */
[----:B------:R-:W3:Y:S04]  /*b0d0*/  LDL.64 R156, [R1+0x128] ;  /* 0x00012800019c7983 */ /* 0x000ee80000100a00 */
[----:B----4-:R-:W-:Y:S04]  /*b0e0*/  LDGSTS.E [R9+0x70000], desc[UR8][R160.64], !P3 ;  /* 0x70000000a0097fae */ /* 0x010fe8000d921848 */
[----:B------:R-:W-:Y:S01]  /*b0f0*/  LDGSTS.E [R9+0x78000], desc[UR8][R180.64], !P3 ;  /* 0x78000000b4097fae */ /* 0x000fe2000d921848 */
[----:B------:R-:W-:-:S03]  /*b100*/  ISETP.GE.U32.AND P3, PT, R4, 0x7ffffe9d, PT ;  /* 0x7ffffe9d0400780c */ /* 0x000fc60003f66070 */
[----:B------:R-:W-:Y:S04]  /*b110*/  LDGSTS.E [R9+0x70004], desc[UR8][R234.64], !P2 ;  /* 0x70004000ea097fae */ /* 0x000fe8000d121848 */
[----:B------:R-:W-:Y:S04]  /*b120*/  LDGSTS.E [R9+0x78004], desc[UR8][R154.64], !P2 ;  /* 0x780040009a097fae */ /* 0x000fe8000d121848 */
[----:B------:R-:W-:Y:S04]  /*b130*/  LDGSTS.E [R9+0x70008], desc[UR8][R188.64], !P1 ;  /* 0x70008000bc097fae */ /* 0x000fe8000c921848 */
[----:B------:R-:W4:Y:S04]  /*b140*/  LDL.64 R160, [R1+0x120] ;  /* 0x0001200001a07983 */ /* 0x000f280000100a00 */
[----:B------:R-:W4:Y:S04]  /*b150*/  LDL.64 R180, [R1+0x2a0] ;  /* 0x0002a00001b47983 */ /* 0x000f280000100a00 */
[----:B------:R-:W-:Y:S04]  /*b160*/  LDGSTS.E [R9+0x78008], desc[UR8][R22.64], !P1 ;  /* 0x7800800016097fae */ /* 0x000fe8000c921848 */
[----:B------:R-:W4:Y:S04]  /*b170*/  LDL.LU.64 R154, [R1+0xbf0] ;  /* 0x000bf000019a7983 */ /* 0x000f280000300a00 */
[----:B------:R-:W-:Y:S04]  /*b180*/  LDGSTS.E [R9+0x7000c], desc[UR8][R2.64], !P3 ;  /* 0x7000c00002097fae */ /* 0x000fe8000d921848 */
[----:B------:R-:W3:Y:S04]  /*b190*/  LDL.LU.64 R22, [R1+0xbe8] ;  /* 0x000be80001167983 */ /* 0x000ee80000300a00 */
[----:B------:R1:W-:Y:S04]  /*b1a0*/  LDGSTS.E [R9+0x7800c], desc[UR8][R10.64], !P3 ;  /* 0x7800c0000a097fae */ /* 0x0003e8000d921848 */
[----:B------:R-:W4:Y:S01]  /*b1b0*/  LDL.LU.64 R10, [R1+0xbe0] ;  /* 0x000be000010a7983 */ /* 0x000f220000300a00 */
[----:B------:R-:W-:Y:S01]  /*b1c0*/  VIADD R4, R27, 0xffffff78 ;  /* 0xffffff781b047836 */ /* 0x000fe20000000000 */
[----:B-1----:R-:W1:Y:S02]  /*b1d0*/  LDC R9, c[0x0][0x230] ;  /* 0x00008c00ff097b82 */ /* 0x002e640000000800 */
[----:B------:R-:W3:Y:S04]  /*b1e0*/  LDL.64 R186, [R1+0x88] ;  /* 0x0000880001ba7983 */ /* 0x000ee80000100a00 */
[----:B------:R-:W3:Y:S04]  /*b1f0*/  LDL.64 R12, [R1+0x98] ;  /* 0x00009800010c7983 */ /* 0x000ee80000100a00 */
[----:B------:R-:W3:Y:S04]  /*b200*/  LDL.64 R20, [R1+0x5d8] ;  /* 0x0005d80001147983 */ /* 0x000ee80000100a00 */
[----:B------:R-:W3:Y:S04]  /*b210*/  LDL.64 R182, [R1+0xa8] ;  /* 0x0000a80001b67983 */ /* 0x000ee80000100a00 */
[----:B------:R-:W3:Y:S04]  /*b220*/  LDL.64 R16, [R1+0x5e0] ;  /* 0x0005e00001107983 */ /* 0x000ee80000100a00 */
[----:B------:R-:W3:Y:S04]  /*b230*/  LDL.64 R234, [R1+0xb8] ;  /* 0x0000b80001ea7983 */ /* 0x000ee80000100a00 */
[----:B------:R-:W3:Y:S04]  /*b240*/  LDL.64 R188, [R1+0x6d8] ;  /* 0x0006d80001bc7983 */ /* 0x000ee80000100a00 */
[----:B------:R-:W3:Y:S01]  /*b250*/  LDL.64 R2, [R1+0x6e0] ;  /* 0x0006e00001027983 */ /* 0x000ee20000100a00 */
[----:B------:R-:W1:Y:S03]  /*b260*/  LDC R27, c[0x0][0x230] ;  /* 0x00008c00ff1b7b82 */ /* 0x000e660000000800 */
[----:B--2---:R2:W-:Y:S04]  /*b270*/  STL.64 [R1+0xa98], R152 ;  /* 0x000a989801007387 */ /* 0x0045e80000100a00 */
[----:B----4-:R-:W-:Y:S04]  /*b280*/  LDGSTS.E [R10+0x40000], desc[UR8][R152.64], !P5 ;  /* 0x40000000980a7fae */ /* 0x010fe8000e921848 */
[----:B---3--:R-:W-:Y:S01]  /*b290*/  LDGSTS.E [R10+0x48000], desc[UR8][R22.64], !P5 ;  /* 0x48000000160a7fae */ /* 0x008fe2000e921848 */
[----:B------:R-:W-:-:S03]  /*b2a0*/  ISETP.GE.U32.AND P2, PT, R4, 0x7ffffef9, PT ;  /* 0x7ffffef90400780c */ /* 0x000fc60003f46070 */
[----:B--2---:R-:W2:Y:S04]  /*b2b0*/  LDL.64 R152, [R1+0x5d0] ;  /* 0x0005d00001987983 */ /* 0x004ea80000100a00 */
[----:B------:R3:W-:Y:S04]  /*b2c0*/  STL.64 [R1+0xaa0], R22 ;  /* 0x000aa01601007387 */ /* 0x0007e80000100a00 */
[----:B------:R-:W-:Y:S01]  /*b2d0*/  LDGSTS.E [R10+0x40004], desc[UR8][R156.64], !P0 ;  /* 0x400040009c0a7fae */ /* 0x000fe2000c121848 */
[----:B------:R-:W-:Y:S02]  /*b2e0*/  VIADD R4, R25, 0xffffff77 ;  /* 0xffffff7719047836 */ /* 0x000fe40000000000 */
[----:B------:R-:W4:Y:S01]  /*b2f0*/  LDC R25, c[0x0][0x230] ;  /* 0x00008c00ff197b82 */ /* 0x000f220000000800 */
[----:B------:R-:W-:Y:S04]  /*b300*/  LDGSTS.E [R10+0x48004], desc[UR8][R154.64], !P0 ;  /* 0x480040009a0a7fae */ /* 0x000fe8000c121848 */
[----:B---3--:R-:W3:Y:S01]  /*b310*/  LDL.64 R22, [R1+0x5c8] ;  /* 0x0005c80001167983 */ /* 0x008ee20000100a00 */
[----:B------:R-:W-:-:S02]  /*b320*/  ISETP.GE.U32.AND P1, PT, R4, 0x7ffffef8, PT ;  /* 0x7ffffef80400780c */ /* 0x000fc40003f26070 */
[----:B------:R-:W-:Y:S01]  /*b330*/  IADD3 R4, R24, -0x8a, RZ ;  /* 0xffffff7618047810 */ /* 0x000fe20007ffe0ff */
[----:B------:R-:W-:Y:S01]  /*b340*/  LDGSTS.E [R10+0x40008], desc[UR8][R160.64], !P6 ;  /* 0x40008000a00a7fae */ /* 0x000fe2000f121848 */
[----:B------:R-:W1:Y:S02]  /*b350*/  LDC R24, c[0x0][0x230] ;  /* 0x00008c00ff187b82 */ /* 0x000e640000000800 */
[----:B------:R-:W-:Y:S01]  /*b360*/  ISETP.GE.U32.AND P3, PT, R4, 0x7ffffef7, PT ;  /* 0x7ffffef70400780c */ /* 0x000fe20003f66070 */
[----:B------:R-:W-:Y:S01]  /*b370*/  VIADD R4, R18, 0xffffff5b ;  /* 0xffffff5b12047836 */ /* 0x000fe20000000000 */
[----:B------:R-:W-:Y:S04]  /*b380*/  LDGSTS.E [R10+0x48008], desc[UR8][R158.64], !P6 ;  /* 0x480080009e0a7fae */ /* 0x000fe8000f121848 */
[----:B------:R-:W-:Y:S01]  /*b390*/  ISETP.GE.U32.AND P5, PT, R4, 0x7ffffedc, PT ;  /* 0x7ffffedc0400780c */ /* 0x000fe20003fa6070 */
[----:B------:R-:W-:Y:S01]  /*b3a0*/  VIADD R4, R19, 0xffffff5a ;  /* 0xffffff5a13047836 */ /* 0x000fe20000000000 */
[----:B------:R-:W-:Y:S01]  /*b3b0*/  LDGSTS.E [R10+0x4000c], desc[UR8][R180.64], !P2 ;  /* 0x4000c000b40a7fae */ /* 0x000fe2000d121848 */
[----:B------:R-:W2:Y:S03]  /*b3c0*/  LDC R19, c[0x0][0x230] ;  /* 0x00008c00ff137b82 */ /* 0x000ea60000000800 */
[----:B------:R-:W-:Y:S01]  /*b3d0*/  ISETP.GE.U32.AND P0, PT, R4, 0x7ffffedb, PT ;  /* 0x7ffffedb0400780c */ /* 0x000fe20003f06070 */
[----:B------:R-:W-:Y:S01]  /*b3e0*/  VIADD R4, R26, 0xffffff59 ;  /* 0xffffff591a047836 */ /* 0x000fe20000000000 */
[----:B------:R-:W-:Y:S03]  /*b3f0*/  LDGSTS.E [R10+0x4800c], desc[UR8][R162.64], !P2 ;  /* 0x4800c000a20a7fae */ /* 0x000fe6000d121848 */
[----:B------:R-:W2:Y:S01]  /*b400*/  LDC R26, c[0x0][0x230] ;  /* 0x00008c00ff1a7b82 */ /* 0x000ea20000000800 */
[----:B------:R-:W-:Y:S01]  /*b410*/  ISETP.GE.U32.AND P6, PT, R4, 0x7ffffeda, PT ;  /* 0x7ffffeda0400780c */ /* 0x000fe20003fc6070 */
[----:B----4-:R-:W-:-:S05]  /*b420*/  VIADD R4, R25, 0xffffff58 ;  /* 0xffffff5819047836 */ /* 0x010fca0000000000 */
[----:B------:R-:W-:Y:S01]  /*b430*/  ISETP.GE.U32.AND P2, PT, R4, 0x7ffffed9, PT ;  /* 0x7ffffed90400780c */ /* 0x000fe20003f46070 */
[----:B-1----:R-:W-:Y:S01]  /*b440*/  VIADD R4, R24, 0xffffff3b ;  /* 0xffffff3b18047836 */ /* 0x002fe20000000000 */
[----:B------:R-:W-:Y:S01]  /*b450*/  STL.64 [R1+0xaa8], R156 ;  /* 0x000aa89c01007387 */ /* 0x000fe20000100a00 */
[----:B------:R-:W1:Y:S03]  /*b460*/  LDC R25, c[0x0][0x230] ;  /* 0x00008c00ff197b82 */ /* 0x000e660000000800 */
[----:B------:R-:W-:Y:S04]  /*b470*/  STL.64 [R1+0xab0], R154 ;  /* 0x000ab09a01007387 */ /* 0x000fe80000100a00 */
[----:B------:R-:W-:Y:S01]  /*b480*/  STL.64 [R1+0xab8], R160 ;  /* 0x000ab8a001007387 */ /* 0x000fe20000100a00 */
[----:B------:R-:W4:Y:S03]  /*b490*/  LDC R24, c[0x0][0x230] ;  /* 0x00008c00ff187b82 */ /* 0x000f260000000800 */
[----:B------:R-:W-:Y:S04]  /*b4a0*/  STL.64 [R1+0xac0], R158 ;  /* 0x000ac09e01007387 */ /* 0x000fe80000100a00 */
[----:B------:R-:W-:Y:S01]  /*b4b0*/  STL.64 [R1+0xac8], R180 ;  /* 0x000ac8b401007387 */ /* 0x000fe20000100a00 */
[----:B------:R-:W4:Y:S03]  /*b4c0*/  LDC R18, c[0x0][0x230] ;  /* 0x00008c00ff127b82 */ /* 0x000f260000000800 */
[----:B------:R-:W-:Y:S04]  /*b4d0*/  STL.64 [R1+0xad0], R162 ;  /* 0x000ad0a201007387 */ /* 0x000fe80000100a00 */
[----:B---3--:R-:W-:Y:S04]  /*b4e0*/  LDGSTS.E [R10+0x50000], desc[UR8][R22.64], !P5 ;  /* 0x50000000160a7fae */ /* 0x008fe8000e921848 */
[----:B------:R-:W-:Y:S01]  /*b4f0*/  LDGSTS.E [R10+0x58000], desc[UR8][R186.64], !P5 ;  /* 0x58000000ba0a7fae */ /* 0x000fe2000e921848 */
[----:B------:R-:W-:Y:S01]  /*b500*/  ISETP.GE.U32.AND P5, PT, R4, 0x7ffffebc, PT ;  /* 0x7ffffebc0400780c */ /* 0x000fe20003fa6070 */
[----:B------:R-:W-:-:S02]  /*b510*/  VIADD R4, R9, 0xffffff3a ;  /* 0xffffff3a09047836 */ /* 0x000fc40000000000 */
[----:B--2---:R-:W-:Y:S01]  /*b520*/  LDGSTS.E [R10+0x50004], desc[UR8][R152.64], !P0 ;  /* 0x50004000980a7fae */ /* 0x004fe2000c121848 */
[----:B------:R-:W2:Y:S03]  /*b530*/  LDC R9, c[0x0][0x230] ;  /* 0x00008c00ff097b82 */ /* 0x000ea60000000800 */
[----:B------:R-:W-:Y:S01]  /*b540*/  LDGSTS.E [R10+0x58004], desc[UR8][R12.64], !P0 ;  /* 0x580040000c0a7fae */ /* 0x000fe2000c121848 */
[----:B------:R-:W-:-:S03]  /*b550*/  ISETP.GE.U32.AND P0, PT, R4, 0x7ffffebb, PT ;  /* 0x7ffffebb0400780c */ /* 0x000fc60003f06070 */
[----:B------:R-:W3:Y:S04]  /*b560*/  LDL.64 R186, [R1+0x6e8] ;  /* 0x0006e80001ba7983 */ /* 0x000ee80000100a00 */
[----:B------:R-:W-:Y:S04]  /*b570*/  LDGSTS.E [R10+0x50008], desc[UR8][R20.64], !P6 ;  /* 0x50008000140a7fae */ /* 0x000fe8000f121848 */
[----:B------:R-:W2:Y:S04]  /*b580*/  LDL.64 R12, [R1+0x6f0] ;  /* 0x0006f000010c7983 */ /* 0x000ea80000100a00 */
[----:B------:R-:W-:Y:S04]  /*b590*/  LDGSTS.E [R10+0x58008], desc[UR8][R182.64], !P6 ;  /* 0x58008000b60a7fae */ /* 0x000fe8000f121848 */
[----:B------:R-:W-:Y:S04]  /*b5a0*/  LDGSTS.E [R10+0x5000c], desc[UR8][R16.64], !P2 ;  /* 0x5000c000100a7fae */ /* 0x000fe8000d121848 */
[----:B------:R-:W-:Y:S04]  /*b5b0*/  LDGSTS.E [R10+0x5800c], desc[UR8][R234.64], !P2 ;  /* 0x5800c000ea0a7fae */ /* 0x000fe8000d121848 */
[----:B------:R-:W-:Y:S04]  /*b5c0*/  LDGSTS.E [R10+0x60000], desc[UR8][R188.64], !P5 ;  /* 0x60000000bc0a7fae */ /* 0x000fe8000e921848 */
[----:B------:R-:W-:Y:S04]  /*b5d0*/  LDGSTS.E [R10+0x68000], desc[UR8][R176.64], !P5 ;  /* 0x68000000b00a7fae */ /* 0x000fe8000e921848 */
[----:B------:R-:W2:Y:S04]  /*b5e0*/  LDL.64 R234, [R1+0x848] ;  /* 0x0008480001ea7983 */ /* 0x000ea80000100a00 */
[----:B------:R-:W-:Y:S04]  /*b5f0*/  LDGSTS.E [R10+0x60004], desc[UR8][R2.64], !P0 ;  /* 0x60004000020a7fae */ /* 0x000fe8000c121848 */
[----:B------:R-:W2:Y:S04]  /*b600*/  LDL.LU.64 R176, [R1+0xbd8] ;  /* 0x000bd80001b07983 */ /* 0x000ea80000300a00 */
[----:B------:R-:W2:Y:S04]  /*b610*/  LDL.64 R188, [R1+0x850] ;  /* 0x0008500001bc7983 */ /* 0x000ea80000100a00 */
[----:B------:R-:W-:Y:S04]  /*b620*/  LDGSTS.E [R10+0x68004], desc[UR8][R174.64], !P0 ;  /* 0x68004000ae0a7fae */ /* 0x000fe8000c121848 */
[----:B------:R-:W2:Y:S04]  /*b630*/  LDL.LU.64 R174, [R1+0xbd0] ;  /* 0x000bd00001ae7983 */ /* 0x000ea80000300a00 */
[----:B------:R-:W2:Y:S01]  /*b640*/  LDL.64 R2, [R1+0x858] ;  /* 0x0008580001027983 */ /* 0x000ea20000100a00 */
[----:B------:R-:W-:-:S02]  /*b650*/  IADD3 R4, R19, -0xc7, RZ ;  /* 0xffffff3913047810 */ /* 0x000fc40007ffe0ff */
[----:B------:R-:W2:Y:S02]  /*b660*/  LDC R19, c[0x0][0x230] ;  /* 0x00008c00ff137b82 */ /* 0x000ea40000000800 */
[----:B------:R-:W-:Y:S01]  /*b670*/  ISETP.GE.U32.AND P6, PT, R4, 0x7ffffeba, PT ;  /* 0x7ffffeba0400780c */ /* 0x000fe20003fc6070 */
[----:B------:R-:W-:-:S05]  /*b680*/  VIADD R4, R26, 0xffffff38 ;  /* 0xffffff381a047836 */ /* 0x000fca0000000000 */
[----:B------:R-:W-:Y:S01]  /*b690*/  ISETP.GE.U32.AND P2, PT, R4, 0x7ffffeb9, PT ;  /* 0x7ffffeb90400780c */ /* 0x000fe20003f46070 */
[----:B-1----:R-:W-:Y:S01]  /*b6a0*/  VIADD R4, R25, 0xffffff1b ;  /* 0xffffff1b19047836 */ /* 0x002fe20000000000 */
[----:B------:R-:W1:Y:S04]  /*b6b0*/  LDC R26, c[0x0][0x230] ;  /* 0x00008c00ff1a7b82 */ /* 0x000e680000000800 */
[----:B------:R-:W-:Y:S01]  /*b6c0*/  ISETP.GE.U32.AND P5, PT, R4, 0x7ffffe9c, PT ;  /* 0x7ffffe9c0400780c */ /* 0x000fe20003fa6070 */
[----:B----4-:R-:W-:-:S03]  /*b6d0*/  VIADD R4, R24, 0xffffff1a ;  /* 0xffffff1a18047836 */ /* 0x010fc60000000000 */
[----:B------:R-:W4:Y:S02]  /*b6e0*/  LDC R25, c[0x0][0x230] ;  /* 0x00008c00ff197b82 */ /* 0x000f240000000800 */
[----:B------:R-:W-:Y:S01]  /*b6f0*/  ISETP.GE.U32.AND P0, PT, R4, 0x7ffffe9b, PT ;  /* 0x7ffffe9b0400780c */ /* 0x000fe20003f06070 */
[----:B------:R-:W-:-:S05]  /*b700*/  VIADD R4, R18, 0xffffff19 ;  /* 0xffffff1912047836 */ /* 0x000fca0000000000 */
[----:B------:R-:W4:Y:S08]  /*b710*/  LDC R18, c[0x0][0x230] ;  /* 0x00008c00ff127b82 */ /* 0x000f300000000800 */
[----:B------:R-:W4:Y:S01]  /*b720*/  LDC R24, c[0x0][0x230] ;  /* 0x00008c00ff187b82 */ /* 0x000f220000000800 */
[----:B---3--:R-:W-:Y:S04]  /*b730*/  LDGSTS.E [R10+0x60008], desc[UR8][R186.64], !P6 ;  /* 0x60008000ba0a7fae */ /* 0x008fe8000f121848 */
[----:B------:R-:W-:Y:S01]  /*b740*/  LDGSTS.E [R10+0x68008], desc[UR8][R166.64], !P6 ;  /* 0x68008000a60a7fae */ /* 0x000fe2000f121848 */
[----:B------:R-:W-:Y:S01]  /*b750*/  ISETP.GE.U32.AND P6, PT, R4, 0x7ffffe9a, PT ;  /* 0x7ffffe9a0400780c */ /* 0x000fe20003fc6070 */
[----:B--2---:R-:W-:-:S02]  /*b760*/  VIADD R4, R9, 0xffffff18 ;  /* 0xffffff1809047836 */ /* 0x004fc40000000000 */
[----:B------:R-:W-:Y:S04]  /*b770*/  LDGSTS.E [R10+0x6000c], desc[UR8][R12.64], !P2 ;  /* 0x6000c0000c0a7fae */ /* 0x000fe8000d121848 */
[----:B------:R-:W-:Y:S01]  /*b780*/  LDGSTS.E [R10+0x6800c], desc[UR8][R170.64], !P2 ;  /* 0x6800c000aa0a7fae */ /* 0x000fe2000d121848 */
[----:B------:R-:W-:-:S03]  /*b790*/  ISETP.GE.U32.AND P2, PT, R4, 0x7ffffe99, PT ;  /* 0x7ffffe990400780c */ /* 0x000fc60003f46070 */
[----:B------:R-:W2:Y:S04]  /*b7a0*/  LDL.64 R166, [R1+0x110] ;  /* 0x0001100001a67983 */ /* 0x000ea80000100a00 */
[----:B------:R-:W3:Y:S04]  /*b7b0*/  LDL.64 R170, [R1+0x2c8] ;  /* 0x0002c80001aa7983 */ /* 0x000ee80000100a00 */
[----:B------:R-:W-:Y:S04]  /*b7c0*/  LDGSTS.E [R10+0x70000], desc[UR8][R174.64], !P5 ;  /* 0x70000000ae0a7fae */ /* 0x000fe8000e921848 */
[----:B------:R-:W-:Y:S04]  /*b7d0*/  LDGSTS.E [R10+0x78000], desc[UR8][R196.64], !P5 ;  /* 0x78000000c40a7fae */ /* 0x000fe8000e921848 */
[----:B------:R-:W-:Y:S04]  /*b7e0*/  LDGSTS.E [R10+0x70004], desc[UR8][R234.64], !P0 ;  /* 0x70004000ea0a7fae */ /* 0x000fe8000c121848 */
[----:B------:R-:W-:Y:S04]  /*b7f0*/  LDGSTS.E [R10+0x78004], desc[UR8][R172.64], !P0 ;  /* 0x78004000ac0a7fae */ /* 0x000fe8000c121848 */
[----:B------:R-:W-:Y:S04]  /*b800*/  LDGSTS.E [R10+0x70008], desc[UR8][R188.64], !P6 ;  /* 0x70008000bc0a7fae */ /* 0x000fe8000f121848 */
[----:B------:R-:W3:Y:S04]  /*b810*/  LDL.64 R174, [R1+0x100] ;  /* 0x0001000001ae7983 */ /* 0x000ee80000100a00 */
[----:B------:R-:W3:Y:S04]  /*b820*/  LDL.64 R196, [R1+0x308] ;  /* 0x0003080001c47983 */ /* 0x000ee80000100a00 */
[----:B------:R-:W-:Y:S04]  /*b830*/  LDGSTS.E [R10+0x78008], desc[UR8][R168.64], !P6 ;  /* 0x78008000a80a7fae */ /* 0x000fe8000f121848 */
[----:B------:R-:W3:Y:S04]  /*b840*/  LDL.LU.64 R172, [R1+0xbc8] ;  /* 0x000bc80001ac7983 */ /* 0x000ee80000300a00 */
[----:B------:R-:W-:Y:S04]  /*b850*/  LDGSTS.E [R10+0x7000c], desc[UR8][R2.64], !P2 ;  /* 0x7000c000020a7fae */ /* 0x000fe8000d121848 */
[----:B------:R-:W3:Y:S04]  /*b860*/  LDL.LU.64 R168, [R1+0xbc0] ;  /* 0x000bc00001a87983 */ /* 0x000ee80000300a00 */
[----:B------:R1:W-:Y:S04]  /*b870*/  LDGSTS.E [R10+0x7800c], desc[UR8][R164.64], !P2 ;  /* 0x7800c000a40a7fae */ /* 0x0003e8000d121848 */
[----:B------:R-:W3:Y:S01]  /*b880*/  LDL.LU.64 R164, [R1+0xbb8] ;  /* 0x000bb80001a47983 */ /* 0x000ee20000300a00 */
        /* <DEDUP_REMOVED lines=11> */
[----:B------:R-:W-:Y:S01]  /*b940*/  ISETP.GE.U32.AND P5, PT, R4, 0x7ffffef6, PT ;  /* 0x7ffffef60400780c */ /* 0x000fe20003fa6070 */
[----:B------:R-:W1:Y:S01]  /*b950*/  LDC R27, c[0x0][0x230] ;  /* 0x00008c00ff1b7b82 */ /* 0x000e620000000800 */
[----:B------:R-:W-:-:S04]  /*b960*/  IADD3 R4, R26, -0x8c, RZ ;  /* 0xffffff741a047810 */ /* 0x000fc80007ffe0ff */
[----:B------:R-:W-:Y:S01]  /*b970*/  ISETP.GE.U32.AND P0, PT, R4, 0x7ffffef5, PT ;  /* 0x7ffffef50400780c */ /* 0x000fe20003f06070 */
[----:B----4-:R-:W-:Y:S02]  /*b980*/  VIADD R4, R25, 0xffffff73 ;  /* 0xffffff7319047836 */ /* 0x010fe40000000000 */
[----:B------:R-:W4:Y:S03]  /*b990*/  LDC R26, c[0x0][0x230] ;  /* 0x00008c00ff1a7b82 */ /* 0x000f260000000800 */
[----:B------:R-:W-:Y:S01]  /*b9a0*/  ISETP.GE.U32.AND P6, PT, R4, 0x7ffffef4, PT ;  /* 0x7ffffef40400780c */ /* 0x000fe20003fc6070 */
[----:B------:R-:W-:-:S04]  /*b9b0*/  VIADD R4, R19, 0xffffff57 ;  /* 0xffffff5713047836 */ /* 0x000fc80000000000 */
[----:B------:R-:W1:Y:S01]  /*b9c0*/  LDC R25, c[0x0][0x230] ;  /* 0x00008c00ff197b82 */ /* 0x000e620000000800 */
[----:B------:R-:W-:-:S05]  /*b9d0*/  VIADD R9, R24, 0xffffff72 ;  /* 0xffffff7218097836 */ /* 0x000fca0000000000 */
[----:B------:R-:W-:Y:S02]  /*b9e0*/  ISETP.GE.U32.AND P2, PT, R9, 0x7ffffef3, PT ;  /* 0x7ffffef30900780c */ /* 0x000fe40003f46070 */
[----:B------:R-:W4:Y:S08]  /*b9f0*/  LDC R19, c[0x0][0x230] ;  /* 0x00008c00ff137b82 */ /* 0x000f300000000800 */
[----:B------:R-:W4:Y:S01]  /*ba00*/  LDC R24, c[0x0][0x230] ;  /* 0x00008c00ff187b82 */ /* 0x000f220000000800 */
[----:B-1----:R-:W-:-:S07]  /*ba10*/  IADD3 R9, R25, -0xc9, RZ ;  /* 0xffffff3719097810 */ /* 0x002fce0007ffe0ff */
[----:B------:R-:W1:Y:S01]  /*ba20*/  LDC R25, c[0x0][0x230] ;  /* 0x00008c00ff197b82 */ /* 0x000e620000000800 */
[----:B--2---:R-:W-:Y:S04]  /*ba30*/  LDGSTS.E [R11+0x40000], desc[UR8][R166.64], !P1 ;  /* 0x40000000a60b7fae */ /* 0x004fe8000c921848 */
[----:B------:R2:W-:Y:S04]  /*ba40*/  STL.64 [R1+0xad8], R166 ;  /* 0x000ad8a601007387 */ /* 0x0005e80000100a00 */
[----:B---3--:R-:W-:Y:S01]  /*ba50*/  LDGSTS.E [R11+0x48000], desc[UR8][R164.64], !P1 ;  /* 0x48000000a40b7fae */ /* 0x008fe2000c921848 */
[----:B------:R-:W-:Y:S01]  /*ba60*/  ISETP.GE.U32.AND P1, PT, R4, 0x7ffffed8, PT ;  /* 0x7ffffed80400780c */ /* 0x000fe20003f26070 */
[----:B------:R-:W-:-:S02]  /*ba70*/  VIADD R4, R18, 0xffffff56 ;  /* 0xffffff5612047836 */ /* 0x000fc40000000000 */
[----:B------:R-:W-:Y:S01]  /*ba80*/  LDGSTS.E [R11+0x40004], desc[UR8][R170.64], !P3 ;  /* 0x40004000aa0b7fae */ /* 0x000fe2000d921848 */
[----:B------:R-:W3:Y:S03]  /*ba90*/  LDC R18, c[0x0][0x230] ;  /* 0x00008c00ff127b82 */ /* 0x000ee60000000800 */
[----:B------:R-:W-:Y:S01]  /*baa0*/  LDGSTS.E [R11+0x48004], desc[UR8][R168.64], !P3 ;  /* 0x48004000a80b7fae */ /* 0x000fe2000d921848 */
[----:B------:R-:W-:Y:S01]  /*bab0*/  ISETP.GE.U32.AND P3, PT, R4, 0x7ffffed7, PT ;  /* 0x7ffffed70400780c */ /* 0x000fe20003f66070 */
[----:B------:R-:W-:Y:S02]  /*bac0*/  VIADD R4, R27, 0xffffff55 ;  /* 0xffffff551b047836 */ /* 0x000fe40000000000 */
[----:B------:R-:W-:Y:S01]  /*bad0*/  STL.64 [R1+0xae0], R164 ;  /* 0x000ae0a401007387 */ /* 0x000fe20000100a00 */
[----:B------:R-:W1:Y:S03]  /*bae0*/  LDC R27, c[0x0][0x230] ;  /* 0x00008c00ff1b7b82 */ /* 0x000e660000000800 */
[----:B------:R-:W-:Y:S04]  /*baf0*/  STL.64 [R1+0xae8], R170 ;  /* 0x000ae8aa01007387 */ /* 0x000fe80000100a00 */
[----:B------:R-:W-:Y:S04]  /*bb00*/  LDGSTS.E [R11+0x40008], desc[UR8][R174.64], !P5 ;  /* 0x40008000ae0b7fae */ /* 0x000fe8000e921848 */
[----:B------:R-:W-:Y:S04]  /*bb10*/  STL.64 [R1+0xaf0], R168 ;  /* 0x000af0a801007387 */ /* 0x000fe80000100a00 */
[----:B------:R-:W-:Y:S01]  /*bb20*/  LDGSTS.E [R11+0x48008], desc[UR8][R172.64], !P5 ;  /* 0x48008000ac0b7fae */ /* 0x000fe2000e921848 */
[----:B------:R-:W-:-:S03]  /*bb30*/  ISETP.GE.U32.AND P5, PT, R4, 0x7ffffed6, PT ;  /* 0x7ffffed60400780c */ /* 0x000fc60003fa6070 */
[----:B------:R-:W-:Y:S01]  /*bb40*/  STL.64 [R1+0xaf8], R174 ;  /* 0x000af8ae01007387 */ /* 0x000fe20000100a00 */
[----:B----4-:R-:W-:Y:S02]  /*bb50*/  VIADD R4, R26, 0xffffff54 ;  /* 0xffffff541a047836 */ /* 0x010fe40000000000 */
[----:B------:R-:W4:Y:S01]  /*bb60*/  LDC R26, c[0x0][0x230] ;  /* 0x00008c00ff1a7b82 */ /* 0x000f220000000800 */
[----:B------:R-:W-:Y:S04]  /*bb70*/  LDGSTS.E [R11+0x4000c], desc[UR8][R196.64], !P0 ;  /* 0x4000c000c40b7fae */ /* 0x000fe8000c121848 */
[----:B------:R2:W-:Y:S04]  /*bb80*/  STL.64 [R1+0xb00], R172 ;  /* 0x000b00ac01007387 */ /* 0x0005e80000100a00 */
[----:B------:R-:W-:Y:S04]  /*bb90*/  LDGSTS.E [R11+0x4800c], desc[UR8][R176.64], !P0 ;  /* 0x4800c000b00b7fae */ /* 0x000fe8000c121848 */
[----:B------:R-:W-:Y:S04]  /*bba0*/  STL.64 [R1+0xb08], R196 ;  /* 0x000b08c401007387 */ /* 0x000fe80000100a00 */
[----:B------:R-:W-:Y:S04]  /*bbb0*/  LDGSTS.E [R11+0x50000], desc[UR8][R152.64], !P1 ;  /* 0x50000000980b7fae */ /* 0x000fe8000c921848 */
[----:B------:R2:W-:Y:S04]  /*bbc0*/  STL.64 [R1+0xb10], R176 ;  /* 0x000b10b001007387 */ /* 0x0005e80000100a00 */
[----:B------:R-:W-:Y:S01]  /*bbd0*/  LDGSTS.E [R11+0x58000], desc[UR8][R186.64], !P1 ;  /* 0x58000000ba0b7fae */ /* 0x000fe2000c921848 */
[----:B------:R-:W-:Y:S01]  /*bbe0*/  ISETP.GE.U32.AND P0, PT, R4, 0x7ffffed5, PT ;  /* 0x7ffffed50400780c */ /* 0x000fe20003f06070 */
[----:B------:R-:W-:-:S02]  /*bbf0*/  VIADD R4, R28, 0xffffff36 ;  /* 0xffffff361c047836 */ /* 0x000fc40000000000 */
[----:B------:R-:W-:Y:S04]  /*bc00*/  LDGSTS.E [R11+0x50004], desc[UR8][R20.64], !P3 ;  /* 0x50004000140b7fae */ /* 0x000fe8000d921848 */
[----:B------:R-:W3:Y:S01]  /*bc10*/  LDL.64 R186, [R1+0x708] ;  /* 0x0007080001ba7983 */ /* 0x000ee20000100a00 */
[----:B------:R-:W-:Y:S01]  /*bc20*/  ISETP.GE.U32.AND P1, PT, R9, 0x7ffffeb8, PT ;  /* 0x7ffffeb80900780c */ /* 0x000fe20003f26070 */
[----:B------:R-:W2:Y:S02]  /*bc30*/  LDC R28, c[0x0][0x230] ;  /* 0x00008c00ff1c7b82 */ /* 0x000ea40000000800 */
[----:B------:R-:W-:Y:S01]  /*bc40*/  LDGSTS.E [R11+0x58004], desc[UR8][R12.64], !P3 ;  /* 0x580040000c0b7fae */ /* 0x000fe2000d921848 */
[----:B------:R-:W-:-:S03]  /*bc50*/  ISETP.GE.U32.AND P3, PT, R4, 0x7ffffeb7, PT ;  /* 0x7ffffeb70400780c */ /* 0x000fc60003f66070 */
[----:B------:R-:W-:Y:S04]  /*bc60*/  LDGSTS.E [R11+0x50008], desc[UR8][R182.64], !P5 ;  /* 0x50008000b60b7fae */ /* 0x000fe8000e921848 */
[----:B------:R-:W-:Y:S04]  /*bc70*/  LDGSTS.E [R11+0x58008], desc[UR8][R198.64], !P5 ;  /* 0x58008000c60b7fae */ /* 0x000fe8000e921848 */
[----:B------:R-:W2:Y:S04]  /*bc80*/  LDL.64 R12, [R1+0x718] ;  /* 0x00071800010c7983 */ /* 0x000ea80000100a00 */
[----:B------:R-:W-:Y:S04]  /*bc90*/  LDGSTS.E [R11+0x5000c], desc[UR8][R16.64], !P0 ;  /* 0x5000c000100b7fae */ /* 0x000fe8000c121848 */
[----:B------:R-:W2:Y:S04]  /*bca0*/  LDL.64 R198, [R1+0x860] ;  /* 0x0008600001c67983 */ /* 0x000ea80000100a00 */
        /* <DEDUP_REMOVED lines=10> */
[----:B------:R-:W-:-:S02]  /*bd50*/  VIADD R4, R10, 0xffffff35 ;  /* 0xffffff350a047836 */ /* 0x000fc40000000000 */
[----:B------:R-:W2:Y:S03]  /*bd60*/  LDC R10, c[0x0][0x230] ;  /* 0x00008c00ff0a7b82 */ /* 0x000ea60000000800 */
[----:B------:R-:W-:Y:S01]  /*bd70*/  ISETP.GE.U32.AND P5, PT, R4, 0x7ffffeb6, PT ;  /* 0x7ffffeb60400780c */ /* 0x000fe20003fa6070 */
[----:B------:R-:W-:-:S04]  /*bd80*/  VIADD R4, R19, 0xffffff34 ;  /* 0xffffff3413047836 */ /* 0x000fc80000000000 */
[----:B------:R-:W2:Y:S01]  /*bd90*/  LDC R19, c[0x0][0x230] ;  /* 0x00008c00ff137b82 */ /* 0x000ea20000000800 */
[----:B------:R-:W-:Y:S01]  /*bda0*/  ISETP.GE.U32.AND P0, PT, R4, 0x7ffffeb5, PT ;  /* 0x7ffffeb50400780c */ /* 0x000fe20003f06070 */
[----:B------:R-:W-:-:S05]  /*bdb0*/  VIADD R4, R24, 0xffffff17 ;  /* 0xffffff1718047836 */ /* 0x000fca0000000000 */
[----:B------:R-:W-:Y:S01]  /*bdc0*/  ISETP.GE.U32.AND P1, PT, R4, 0x7ffffe98, PT ;  /* 0x7ffffe980400780c */ /* 0x000fe20003f26070 */
[----:B-1----:R-:W-:Y:S01]  /*bdd0*/  VIADD R4, R27, 0xffffff16 ;  /* 0xffffff161b047836 */ /* 0x002fe20000000000 */
[----:B------:R-:W1:Y:S01]  /*bde0*/  LDC R24, c[0x0][0x230] ;  /* 0x00008c00ff187b82 */ /* 0x000e620000000800 */
[----:B----4-:R-:W-:-:S07]  /*bdf0*/  VIADD R9, R26, 0xffffff71 ;  /* 0xffffff711a097836 */ /* 0x010fce0000000000 */
[----:B------:R-:W4:Y:S01]  /*be00*/  LDC R27, c[0x0][0x230] ;  /* 0x00008c00ff1b7b82 */ /* 0x000f220000000800 */
[----:B---3--:R-:W-:Y:S07]  /*be10*/  LDGSTS.E [R11+0x60008], desc[UR8][R186.64], !P5 ;  /* 0x60008000ba0b7fae */ /* 0x008fee000e921848 */
[----:B------:R-:W3:Y:S01]  /*be20*/  LDC R26, c[0x0][0x230] ;  /* 0x00008c00ff1a7b82 */ /* 0x000ee20000000800 */
[----:B------:R-:W-:Y:S01]  /*be30*/  LDGSTS.E [R11+0x68008], desc[UR8][R192.64], !P5 ;  /* 0x68008000c00b7fae */ /* 0x000fe2000e921848 */
[----:B------:R-:W-:-:S02]  /*be40*/  ISETP.GE.U32.AND P5, PT, R4, 0x7ffffe97, PT ;  /* 0x7ffffe970400780c */ /* 0x000fc40003fa6070 */
[----:B------:R-:W-:-:S04]  /*be50*/  IADD3 R4, R18, -0xeb, RZ ;  /* 0xffffff1512047810 */ /* 0x000fc80007ffe0ff */
[----:B------:R-:W4:Y:S01]  /*be60*/  LDC R18, c[0x0][0x230] ;  /* 0x00008c00ff127b82 */ /* 0x000f220000000800 */
[----:B--2---:R-:W-:Y:S04]  /*be70*/  LDGSTS.E [R11+0x6000c], desc[UR8][R12.64], !P0 ;  /* 0x6000c0000c0b7fae */ /* 0x004fe8000c121848 */
[----:B------:R-:W-:Y:S01]  /*be80*/  LDGSTS.E [R11+0x6800c], desc[UR8][R194.64], !P0 ;  /* 0x6800c000c20b7fae */ /* 0x000fe2000c121848 */
[----:B------:R-:W-:Y:S01]  /*be90*/  ISETP.GE.U32.AND P0, PT, R4, 0x7ffffe96, PT ;  /* 0x7ffffe960400780c */ /* 0x000fe20003f06070 */
[----:B------:R-:W-:Y:S02]  /*bea0*/  VIADD R4, R10, 0xffffff14 ;  /* 0xffffff140a047836 */ /* 0x000fe40000000000 */
[----:B------:R-:W-:Y:S01]  /*beb0*/  LDGSTS.E [R11+0x70000], desc[UR8][R198.64], !P1 ;  /* 0x70000000c60b7fae */ /* 0x000fe2000c921848 */
[----:B------:R-:W2:Y:S03]  /*bec0*/  LDC R10, c[0x0][0x230] ;  /* 0x00008c00ff0a7b82 */ /* 0x000ea60000000800 */
[----:B------:R-:W-:Y:S01]  /*bed0*/  LDGSTS.E [R11+0x78000], desc[UR8][R200.64], !P1 ;  /* 0x78000000c80b7fae */ /* 0x000fe2000c921848 */
[----:B------:R-:W-:-:S03]  /*bee0*/  ISETP.GE.U32.AND P1, PT, R4, 0x7ffffe95, PT ;  /* 0x7ffffe950400780c */ /* 0x000fc60003f26070 */
[----:B------:R-:W4:Y:S04]  /*bef0*/  LDL.64 R192, [R1+0xf0] ;  /* 0x0000f00001c07983 */ /* 0x000f280000100a00 */
[----:B------:R-:W2:Y:S04]  /*bf00*/  LDL.64 R194, [R1+0x340] ;  /* 0x0003400001c27983 */ /* 0x000ea80000100a00 */
[----:B------:R-:W-:Y:S04]  /*bf10*/  LDGSTS.E [R11+0x70004], desc[UR8][R234.64], !P5 ;  /* 0x70004000ea0b7fae */ /* 0x000fe8000e921848 */
[----:B------:R-:W-:Y:S04]  /*bf20*/  LDGSTS.E [R11+0x78004], desc[UR8][R202.64], !P5 ;  /* 0x78004000ca0b7fae */ /* 0x000fe8000e921848 */
[----:B------:R-:W2:Y:S04]  /*bf30*/  LDL.64 R198, [R1+0xe0] ;  /* 0x0000e00001c67983 */ /* 0x000ea80000100a00 */
[----:B------:R-:W-:Y:S04]  /*bf40*/  LDGSTS.E [R11+0x70008], desc[UR8][R188.64], !P0 ;  /* 0x70008000bc0b7fae */ /* 0x000fe8000c121848 */
[----:B------:R-:W2:Y:S04]  /*bf50*/  LDL.LU.64 R200, [R1+0xba0] ;  /* 0x000ba00001c87983 */ /* 0x000ea80000300a00 */
[----:B------:R-:W-:Y:S04]  /*bf60*/  LDGSTS.E [R11+0x78008], desc[UR8][R190.64], !P0 ;  /* 0x78008000be0b7fae */ /* 0x000fe8000c121848 */
[----:B------:R-:W2:Y:S04]  /*bf70*/  LDL.64 R202, [R1+0x3b8] ;  /* 0x0003b80001ca7983 */ /* 0x000ea80000100a00 */
[----:B------:R-:W-:Y:S04]  /*bf80*/  LDGSTS.E [R11+0x7000c], desc[UR8][R2.64], !P1 ;  /* 0x7000c000020b7fae */ /* 0x000fe8000c921848 */
[----:B------:R-:W2:Y:S04]  /*bf90*/  LDL.LU.64 R190, [R1+0xb98] ;  /* 0x000b980001be7983 */ /* 0x000ea80000300a00 */
[----:B------:R3:W-:Y:S04]  /*bfa0*/  LDGSTS.E [R11+0x7800c], desc[UR8][R178.64], !P1 ;  /* 0x7800c000b20b7fae */ /* 0x0007e8000c921848 */
[----:B------:R-:W2:Y:S01]  /*bfb0*/  LDL.LU.64 R178, [R1+0xb90] ;  /* 0x000b900001b27983 */ /* 0x000ea20000300a00 */
[----:B-1----:R-:W-:Y:S01]  /*bfc0*/  VIADD R4, R24, 0xffffff70 ;  /* 0xffffff7018047836 */ /* 0x002fe20000000000 */
[----:B------:R-:W-:Y:S01]  /*bfd0*/  ISETP.GE.U32.AND P3, PT, R9, 0x7ffffef2, PT ;  /* 0x7ffffef20900780c */ /* 0x000fe20003f66070 */
[----:B------:R-:W1:Y:S01]  /*bfe0*/  LDC R24, c[0x0][0x230] ;  /* 0x00008c00ff187b82 */ /* 0x000e620000000800 */
[----:B------:R-:W2:Y:S04]  /*bff0*/  LDL.64 R152, [R1+0x618] ;  /* 0x0006180001987983 */ /* 0x000ea80000100a00 */
[----:B------:R-:W2:Y:S03]  /*c000*/  LDL.64 R186, [R1+0x108] ;  /* 0x0001080001ba7983 */ /* 0x000ea60000100a00 */
[----:B---3--:R-:W3:Y:S01]  /*c010*/  LDC R11, c[0x0][0x230] ;  /* 0x00008c00ff0b7b82 */ /* 0x008ee20000000800 */
        /* <DEDUP_REMOVED lines=8> */
[----:B------:R-:W-:-:S05]  /*c0a0*/  VIADD R4, R28, 0xffffff6e ;  /* 0xffffff6e1c047836 */ /* 0x000fca0000000000 */
[----:B------:R-:W-:Y:S01]  /*c0b0*/  ISETP.GE.U32.AND P1, PT, R4, 0x7ffffeef, PT ;  /* 0x7ffffeef0400780c */ /* 0x000fe20003f26070 */
[----:B------:R-:W-:Y:S02]  /*c0c0*/  VIADD R4, R19, 0xffffff53 ;  /* 0xffffff5313047836 */ /* 0x000fe40000000000 */
[----:B------:R-:W-:Y:S01]  /*c0d0*/  VIADD R9, R25, 0xffffff6f ;  /* 0xffffff6f19097836 */ /* 0x000fe20000000000 */
[----:B------:R-:W3:Y:S04]  /*c0e0*/  LDC R19, c[0x0][0x230] ;  /* 0x00008c00ff137b82 */ /* 0x000ee80000000800 */
[----:B------:R-:W-:Y:S01]  /*c0f0*/  ISETP.GE.U32.AND P0, PT, R9, 0x7ffffef0, PT ;  /* 0x7ffffef00900780c */ /* 0x000fe20003f06070 */
[----:B------:R-:W-:-:S03]  /*c100*/  VIADD R9, R26, 0xffffff50 ;  /* 0xffffff501a097836 */ /* 0x000fc60000000000 */
[----:B------:R-:W3:Y:S08]  /*c110*/  LDC R25, c[0x0][0x230] ;  /* 0x00008c00ff197b82 */ /* 0x000ef00000000800 */
[----:B------:R-:W3:Y:S01]  /*c120*/  LDC R26, c[0x0][0x230] ;  /* 0x00008c00ff1a7b82 */ /* 0x000ee20000000800 */
[----:B----4-:R-:W-:Y:S04]  /*c130*/  LDGSTS.E [R8+0x40000], desc[UR8][R192.64], !P6 ;  /* 0x40000000c0087fae */ /* 0x010fe8000f121848 */
[----:B--2---:R-:W-:Y:S01]  /*c140*/  LDGSTS.E [R8+0x48000], desc[UR8][R178.64], !P6 ;  /* 0x48000000b2087fae */ /* 0x004fe2000f121848 */
[----:B------:R-:W-:Y:S01]  /*c150*/  ISETP.GE.U32.AND P6, PT, R4, 0x7ffffed4, PT ;  /* 0x7ffffed40400780c */ /* 0x000fe20003fc6070 */
[----:B------:R-:W-:-:S02]  /*c160*/  VIADD R4, R18, 0xffffff52 ;  /* 0xffffff5212047836 */ /* 0x000fc40000000000 */
[----:B------:R-:W-:Y:S01]  /*c170*/  LDGSTS.E [R8+0x40004], desc[UR8][R194.64], !P2 ;  /* 0x40004000c2087fae */ /* 0x000fe2000d121848 */
[----:B------:R-:W2:Y:S03]  /*c180*/  LDC R18, c[0x0][0x230] ;  /* 0x00008c00ff127b82 */ /* 0x000ea60000000800 */
[----:B------:R-:W-:Y:S01]  /*c190*/  LDGSTS.E [R8+0x48004], desc[UR8][R190.64], !P2 ;  /* 0x48004000be087fae */ /* 0x000fe2000d121848 */
[----:B------:R-:W-:Y:S02]  /*c1a0*/  ISETP.GE.U32.AND P2, PT, R4, 0x7ffffed3, PT ;  /* 0x7ffffed30400780c */ /* 0x000fe40003f46070 */
[----:B-1----:R-:W-:Y:S01]  /*c1b0*/  IADD3 R4, R24, -0xaf, RZ ;  /* 0xffffff5118047810 */ /* 0x002fe20007ffe0ff */
[----:B------:R-:W-:Y:S01]  /*c1c0*/  LDGSTS.E [R8+0x40008], desc[UR8][R198.64], !P3 ;  /* 0x40008000c6087fae */ /* 0x000fe2000d921848 */
[----:B------:R-:W1:Y:S03]  /*c1d0*/  LDC R24, c[0x0][0x230] ;  /* 0x00008c00ff187b82 */ /* 0x000e660000000800 */
[----:B------:R-:W-:Y:S01]  /*c1e0*/  LDGSTS.E [R8+0x48008], desc[UR8][R200.64], !P3 ;  /* 0x48008000c8087fae */ /* 0x000fe2000d921848 */
[----:B------:R-:W-:Y:S01]  /*c1f0*/  ISETP.GE.U32.AND P3, PT, R4, 0x7ffffed2, PT ;  /* 0x7ffffed20400780c */ /* 0x000fe20003f66070 */
[----:B------:R-:W-:-:S02]  /*c200*/  VIADD R4, R27, 0xffffff33 ;  /* 0xffffff331b047836 */ /* 0x000fc40000000000 */
[----:B------:R-:W-:Y:S01]  /*c210*/  LDGSTS.E [R8+0x4000c], desc[UR8][R202.64], !P5 ;  /* 0x4000c000ca087fae */ /* 0x000fe2000e921848 */
[----:B------:R-:W4:Y:S03]  /*c220*/  LDC R27, c[0x0][0x230] ;  /* 0x00008c00ff1b7b82 */ /* 0x000f260000000800 */
[----:B------:R-:W-:Y:S04]  /*c230*/  LDGSTS.E [R8+0x4800c], desc[UR8][R204.64], !P5 ;  /* 0x4800c000cc087fae */ /* 0x000fe8000e921848 */
[----:B------:R-:W-:Y:S01]  /*c240*/  LDGSTS.E [R8+0x50000], desc[UR8][R152.64], !P6 ;  /* 0x5000000098087fae */ /* 0x000fe2000f121848 */
[----:B------:R-:W-:-:S03]  /*c250*/  ISETP.GE.U32.AND P5, PT, R9, 0x7ffffed1, PT ;  /* 0x7ffffed10900780c */ /* 0x000fc60003fa6070 */
[----:B------:R-:W-:Y:S01]  /*c260*/  LDGSTS.E [R8+0x58000], desc[UR8][R186.64], !P6 ;  /* 0x58000000ba087fae */ /* 0x000fe2000f121848 */
[----:B------:R-:W-:Y:S01]  /*c270*/  ISETP.GE.U32.AND P6, PT, R4, 0x7ffffeb4, PT ;  /* 0x7ffffeb40400780c */ /* 0x000fe20003fc6070 */
[----:B------:R-:W-:Y:S02]  /*c280*/  VIADD R4, R10, 0xffffff32 ;  /* 0xffffff320a047836 */ /* 0x000fe40000000000 */
[----:B---3--:R-:W-:Y:S01]  /*c290*/  LDGSTS.E [R8+0x50004], desc[UR8][R20.64], !P2 ;  /* 0x5000400014087fae */ /* 0x008fe2000d121848 */
[----:B------:R-:W3:Y:S03]  /*c2a0*/  LDC R10, c[0x0][0x230] ;  /* 0x00008c00ff0a7b82 */ /* 0x000ee60000000800 */
[----:B------:R-:W-:Y:S04]  /*c2b0*/  LDGSTS.E [R8+0x58004], desc[UR8][R12.64], !P2 ;  /* 0x580040000c087fae */ /* 0x000fe8000d121848 */
[----:B------:R-:W4:Y:S01]  /*c2c0*/  LDL.64 R186, [R1+0x750] ;  /* 0x0007500001ba7983 */ /* 0x000f220000100a00 */
[----:B------:R-:W-:-:S03]  /*c2d0*/  ISETP.GE.U32.AND P2, PT, R4, 0x7ffffeb3, PT ;  /* 0x7ffffeb30400780c */ /* 0x000fc60003f46070 */
[----:B------:R-:W-:Y:S04]  /*c2e0*/  LDGSTS.E [R8+0x50008], desc[UR8][R182.64], !P3 ;  /* 0x50008000b6087fae */ /* 0x000fe8000d921848 */
[----:B------:R-:W3:Y:S04]  /*c2f0*/  LDL.64 R12, [R1+0x760] ;  /* 0x00076000010c7983 */ /* 0x000ee80000100a00 */
[----:B------:R-:W-:Y:S04]  /*c300*/  LDGSTS.E [R8+0x58008], desc[UR8][R218.64], !P3 ;  /* 0x58008000da087fae */ /* 0x000fe8000d921848 */
[----:B------:R-:W-:Y:S04]  /*c310*/  LDGSTS.E [R8+0x5000c], desc[UR8][R16.64], !P5 ;  /* 0x5000c00010087fae */ /* 0x000fe8000e921848 */
[----:B------:R-:W-:Y:S04]  /*c320*/  LDGSTS.E [R8+0x5800c], desc[UR8][R234.64], !P5 ;  /* 0x5800c000ea087fae */ /* 0x000fe8000e921848 */
[----:B------:R-:W3:Y:S04]  /*c330*/  LDL.64 R218, [R1+0x880] ;  /* 0x0008800001da7983 */ /* 0x000ee80000100a00 */
[----:B------:R-:W-:Y:S04]  /*c340*/  LDGSTS.E [R8+0x60000], desc[UR8][R188.64], !P6 ;  /* 0x60000000bc087fae */ /* 0x000fe8000f121848 */
[----:B------:R-:W3:Y:S04]  /*c350*/  LDL.64 R234, [R1+0x888] ;  /* 0x0008880001ea7983 */ /* 0x000ee80000100a00 */
[----:B------:R-:W-:Y:S04]  /*c360*/  LDGSTS.E [R8+0x68000], desc[UR8][R220.64], !P6 ;  /* 0x68000000dc087fae */ /* 0x000fe8000f121848 */
[----:B------:R-:W-:Y:S04]  /*c370*/  LDGSTS.E [R8+0x60004], desc[UR8][R2.64], !P2 ;  /* 0x6000400002087fae */ /* 0x000fe8000d121848 */
[----:B------:R-:W-:Y:S04]  /*c380*/  LDGSTS.E [R8+0x68004], desc[UR8][R216.64], !P2 ;  /* 0x68004000d8087fae */ /* 0x000fe8000d121848 */
[----:B------:R-:W3:Y:S04]  /*c390*/  LDL.LU.64 R220, [R1+0xb88] ;  /* 0x000b880001dc7983 */ /* 0x000ee80000300a00 */
[----:B------:R-:W3:Y:S04]  /*c3a0*/  LDL.64 R188, [R1+0x890] ;  /* 0x0008900001bc7983 */ /* 0x000ee80000100a00 */
[----:B------:R-:W3:Y:S04]  /*c3b0*/  LDL.LU.64 R216, [R1+0xb80] ;  /* 0x000b800001d87983 */ /* 0x000ee80000300a00 */
[----:B------:R-:W3:Y:S01]  /*c3c0*/  LDL.64 R2, [R1+0x898] ;  /* 0x0008980001027983 */ /* 0x000ee20000100a00 */
[----:B--2---:R-:W-:-:S02]  /*c3d0*/  VIADD R4, R18, 0xffffff31 ;  /* 0xffffff3112047836 */ /* 0x004fc40000000000 */
[----:B-1----:R-:W-:Y:S01]  /*c3e0*/  VIADD R9, R24, 0xffffff13 ;  /* 0xffffff1318097836 */ /* 0x002fe20000000000 */
[----:B------:R-:W1:Y:S02]  /*c3f0*/  LDC R18, c[0x0][0x230] ;  /* 0x00008c00ff127b82 */ /* 0x000e640000000800 */
[----:B------:R-:W-:Y:S01]  /*c400*/  ISETP.GE.U32.AND P3, PT, R4, 0x7ffffeb2, PT ;  /* 0x7ffffeb20400780c */ /* 0x000fe20003f66070 */
[----:B------:R-:W-:-:S05]  /*c410*/  VIADD R4, R19, 0xffffff30 ;  /* 0xffffff3013047836 */ /* 0x000fca0000000000 */
[----:B------:R-:W-:Y:S01]  /*c420*/  ISETP.GE.U32.AND P5, PT, R4, 0x7ffffeb1, PT ;  /* 0x7ffffeb10400780c */ /* 0x000fe20003fa6070 */
[----:B------:R-:W2:Y:S01]  /*c430*/  LDC R19, c[0x0][0x230] ;  /* 0x00008c00ff137b82 */ /* 0x000ea20000000800 */
[----:B------:R-:W-:-:S04]  /*c440*/  IADD3 R4, R25, -0xee, RZ ;  /* 0xffffff1219047810 */ /* 0x000fc80007ffe0ff */
[----:B------:R-:W-:Y:S01]  /*c450*/  ISETP.GE.U32.AND P2, PT, R4, 0x7ffffe93, PT ;  /* 0x7ffffe930400780c */ /* 0x000fe20003f46070 */
[----:B------:R-:W-:Y:S01]  /*c460*/  VIADD R4, R11, 0xffffff11 ;  /* 0xffffff110b047836 */ /* 0x000fe20000000000 */
[----:B------:R-:W-:Y:S01]  /*c470*/  ISETP.GE.U32.AND P6, PT, R9, 0x7ffffe94, PT ;  /* 0x7ffffe940900780c */ /* 0x000fe20003fc6070 */
[----:B------:R-:W1:Y:S08]  /*c480*/  LDC R11, c[0x0][0x230] ;  /* 0x00008c00ff0b7b82 */ /* 0x000e700000000800 */
[----:B------:R-:W1:Y:S01]  /*c490*/  LDC R24, c[0x0][0x230] ;  /* 0x00008c00ff187b82 */ /* 0x000e620000000800 */
[----:B----4-:R-:W-:Y:S07]  /*c4a0*/  LDGSTS.E [R8+0x60008], desc[UR8][R186.64], !P3 ;  /* 0x60008000ba087fae */ /* 0x010fee000d921848 */
[----:B------:R-:W4:Y:S01]  /*c4b0*/  LDC R25, c[0x0][0x230] ;  /* 0x00008c00ff197b82 */ /* 0x000f220000000800 */
[----:B------:R-:W-:Y:S01]  /*c4c0*/  LDGSTS.E [R8+0x68008], desc[UR8][R206.64], !P3 ;  /* 0x68008000ce087fae */ /* 0x000fe2000d921848 */
[----:B------:R-:W-:Y:S01]  /*c4d0*/  ISETP.GE.U32.AND P3, PT, R4, 0x7ffffe92, PT ;  /* 0x7ffffe920400780c */ /* 0x000fe20003f66070 */
[----:B---3--:R-:W-:-:S02]  /*c4e0*/  VIADD R4, R10, 0xffffff10 ;  /* 0xffffff100a047836 */ /* 0x008fc40000000000 */
[----:B------:R-:W-:Y:S03]  /*c4f0*/  LDGSTS.E [R8+0x6000c], desc[UR8][R12.64], !P5 ;  /* 0x6000c0000c087fae */ /* 0x000fe6000e921848 */
[----:B------:R-:W3:Y:S01]  /*c500*/  LDC R10, c[0x0][0x230] ;  /* 0x00008c00ff0a7b82 */ /* 0x000ee20000000800 */
[----:B------:R-:W-:Y:S01]  /*c510*/  LDGSTS.E [R8+0x6800c], desc[UR8][R210.64], !P5 ;  /* 0x6800c000d2087fae */ /* 0x000fe2000e921848 */
[----:B------:R-:W-:-:S03]  /*c520*/  ISETP.GE.U32.AND P5, PT, R4, 0x7ffffe91, PT ;  /* 0x7ffffe910400780c */ /* 0x000fc60003fa6070 */
[----:B------:R-:W4:Y:S04]  /*c530*/  LDL.64 R206, [R1+0xd0] ;  /* 0x0000d00001ce7983 */ /* 0x000f280000100a00 */
[----:B------:R-:W-:Y:S04]  /*c540*/  LDGSTS.E [R8+0x70000], desc[UR8][R218.64], !P6 ;  /* 0x70000000da087fae */ /* 0x000fe8000f121848 */
[----:B------:R-:W-:Y:S04]  /*c550*/  LDGSTS.E [R8+0x78000], desc[UR8][R214.64], !P6 ;  /* 0x78000000d6087fae */ /* 0x000fe8000f121848 */
[----:B------:R-:W-:Y:S04]  /*c560*/  LDGSTS.E [R8+0x70004], desc[UR8][R234.64], !P2 ;  /* 0x70004000ea087fae */ /* 0x000fe8000d121848 */
[----:B------:R-:W-:Y:S04]  /*c570*/  LDGSTS.E [R8+0x78004], desc[UR8][R212.64], !P2 ;  /* 0x78004000d4087fae */ /* 0x000fe8000d121848 */
[----:B------:R-:W3:Y:S04]  /*c580*/  LDL.64 R210, [R1+0x430] ;  /* 0x0004300001d27983 */ /* 0x000ee80000100a00 */
[----:B------:R-:W3:Y:S04]  /*c590*/  LDL.64 R214, [R1+0xc0] ;  /* 0x0000c00001d67983 */ /* 0x000ee80000100a00 */
[----:B------:R-:W3:Y:S04]  /*c5a0*/  LDL.64 R218, [R1+0x4a8] ;  /* 0x0004a80001da7983 */ /* 0x000ee80000100a00 */
[----:B------:R-:W-:Y:S04]  /*c5b0*/  LDGSTS.E [R8+0x70008], desc[UR8][R188.64], !P3 ;  /* 0x70008000bc087fae */ /* 0x000fe8000d921848 */
[----:B------:R-:W-:Y:S04]  /*c5c0*/  LDGSTS.E [R8+0x78008], desc[UR8][R208.64], !P3 ;  /* 0x78008000d0087fae */ /* 0x000fe8000d921848 */
[----:B------:R-:W3:Y:S04]  /*c5d0*/  LDL.LU.64 R212, [R1+0xb78] ;  /* 0x000b780001d47983 */ /* 0x000ee80000300a00 */
[----:B------:R-:W-:Y:S04]  /*c5e0*/  LDGSTS.E [R8+0x7000c], desc[UR8][R2.64], !P5 ;  /* 0x7000c00002087fae */ /* 0x000fe8000e921848 */
[----:B------:R-:W3:Y:S04]  /*c5f0*/  LDL.LU.64 R208, [R1+0xb70] ;  /* 0x000b700001d07983 */ /* 0x000ee80000300a00 */
[----:B------:R1:W-:Y:S04]  /*c600*/  LDGSTS.E [R8+0x7800c], desc[UR8][R6.64], !P5 ;  /* 0x7800c00006087fae */ /* 0x0003e8000e921848 */
[----:B------:R-:W4:Y:S04]  /*c610*/  LDL.LU.64 R6, [R1+0xb68] ;  /* 0x000b680001067983 */ /* 0x000f280000300a00 */
        /* <DEDUP_REMOVED lines=10> */
[----:B--2---:R-:W-:-:S02]  /*c6c0*/  VIADD R4, R19, 0xffffff6d ;  /* 0xffffff6d13047836 */ /* 0x004fc40000000000 */
[----:B-1----:R-:W-:Y:S01]  /*c6d0*/  VIADD R8, R18, 0xffffff6a ;  /* 0xffffff6a12087836 */ /* 0x002fe20000000000 */
[----:B------:R-:W1:Y:S02]  /*c6e0*/  LDC R19, c[0x0][0x230] ;  /* 0x00008c00ff137b82 */ /* 0x000e640000000800 */
[----:B------:R-:W-:Y:S01]  /*c6f0*/  ISETP.GE.U32.AND P6, PT, R4, 0x7ffffeee, PT ;  /* 0x7ffffeee0400780c */ /* 0x000fe20003fc6070 */
[----:B------:R-:W-:Y:S02]  /*c700*/  VIADD R4, R27, 0xffffff6b ;  /* 0xffffff6b1b047836 */ /* 0x000fe40000000000 */
[----:B------:R-:W-:-:S03]  /*c710*/  VIADD R9, R26, 0xffffff6c ;  /* 0xffffff6c1a097836 */ /* 0x000fc60000000000 */
[----:B------:R-:W2:Y:S01]  /*c720*/  LDC R18, c[0x0][0x230] ;  /* 0x00008c00ff127b82 */ /* 0x000ea20000000800 */
[----:B------:R-:W-:Y:S02]  /*c730*/  ISETP.GE.U32.AND P3, PT, R4, 0x7ffffeec, PT ;  /* 0x7ffffeec0400780c */ /* 0x000fe40003f66070 */
[----:B------:R-:W-:Y:S02]  /*c740*/  IADD3 R4, R11, -0xb1, RZ ;  /* 0xffffff4f0b047810 */ /* 0x000fe40007ffe0ff */
[----:B------:R-:W-:Y:S02]  /*c750*/  ISETP.GE.U32.AND P2, PT, R9, 0x7ffffeed, PT ;  /* 0x7ffffeed0900780c */ /* 0x000fe40003f46070 */
[----:B------:R-:W-:Y:S01]  /*c760*/  ISETP.GE.U32.AND P5, PT, R8, 0x7ffffeeb, PT ;  /* 0x7ffffeeb0800780c */ /* 0x000fe20003fa6070 */
[----:B------:R-:W-:Y:S01]  /*c770*/  VIADD R8, R24, 0xffffff4d ;  /* 0xffffff4d18087836 */ /* 0x000fe20000000000 */
[----:B------:R-:W1:Y:S08]  /*c780*/  LDC R9, c[0x0][0x230] ;  /* 0x00008c00ff097b82 */ /* 0x000e700000000800 */
[----:B------:R-:W1:Y:S08]  /*c790*/  LDC R11, c[0x0][0x230] ;  /* 0x00008c00ff0b7b82 */ /* 0x000e700000000800 */
[----:B------:R-:W1:Y:S08]  /*c7a0*/  LDC R24, c[0x0][0x230] ;  /* 0x00008c00ff187b82 */ /* 0x000e700000000800 */
[----:B------:R-:W1:Y:S01]  /*c7b0*/  LDC R26, c[0x0][0x230] ;  /* 0x00008c00ff1a7b82 */ /* 0x000e620000000800 */
[----:B----4-:R-:W-:Y:S04]  /*c7c0*/  LDGSTS.E [R6+0x40000], desc[UR8][R206.64], !P0 ;  /* 0x40000000ce067fae */ /* 0x010fe8000c121848 */
        /* <DEDUP_REMOVED lines=8> */
[----:B------:R-:W-:Y:S01]  /*c850*/  LDGSTS.E [R6+0x40008], desc[UR8][R214.64], !P6 ;  /* 0x40008000d6067fae */ /* 0x000fe2000f121848 */
[----:B------:R-:W4:Y:S03]  /*c860*/  LDC R25, c[0x0][0x230] ;  /* 0x00008c00ff197b82 */ /* 0x000f260000000800 */
[----:B------:R-:W-:Y:S01]  /*c870*/  LDGSTS.E [R6+0x48008], desc[UR8][R216.64], !P6 ;  /* 0x48008000d8067fae */ /* 0x000fe2000f121848 */
[----:B------:R-:W-:-:S03]  /*c880*/  ISETP.GE.U32.AND P6, PT, R8, 0x7ffffece, PT ;  /* 0x7ffffece0800780c */ /* 0x000fc60003fc6070 */
[----:B------:R-:W-:Y:S01]  /*c890*/  LDGSTS.E [R6+0x4000c], desc[UR8][R218.64], !P2 ;  /* 0x4000c000da067fae */ /* 0x000fe2000d121848 */
[----:B--2---:R-:W-:Y:S02]  /*c8a0*/  VIADD R8, R18, 0xffffff2f ;  /* 0xffffff2f12087836 */ /* 0x004fe40000000000 */
[----:B------:R-:W2:Y:S01]  /*c8b0*/  LDC R18, c[0x0][0x230] ;  /* 0x00008c00ff127b82 */ /* 0x000ea20000000800 */
[----:B------:R-:W-:Y:S01]  /*c8c0*/  LDGSTS.E [R6+0x4800c], desc[UR8][R220.64], !P2 ;  /* 0x4800c000dc067fae */ /* 0x000fe2000d121848 */
[----:B------:R-:W-:-:S03]  /*c8d0*/  ISETP.GE.U32.AND P2, PT, R4, 0x7ffffecd, PT ;  /* 0x7ffffecd0400780c */ /* 0x000fc60003f46070 */
[----:B------:R-:W-:Y:S01]  /*c8e0*/  LDGSTS.E [R6+0x50000], desc[UR8][R22.64], !P0 ;  /* 0x5000000016067fae */ /* 0x000fe2000c121848 */
[----:B-1----:R-:W-:Y:S02]  /*c8f0*/  VIADD R4, R19, 0xffffff2e ;  /* 0xffffff2e13047836 */ /* 0x002fe40000000000 */
[----:B------:R-:W1:Y:S01]  /*c900*/  LDC R19, c[0x0][0x230] ;  /* 0x00008c00ff137b82 */ /* 0x000e620000000800 */
[----:B------:R-:W-:Y:S01]  /*c910*/  LDGSTS.E [R6+0x58000], desc[UR8][R186.64], !P0 ;  /* 0x58000000ba067fae */ /* 0x000fe2000c121848 */
[----:B------:R-:W-:-:S03]  /*c920*/  ISETP.GE.U32.AND P0, PT, R8, 0x7ffffeb0, PT ;  /* 0x7ffffeb00800780c */ /* 0x000fc60003f06070 */
[----:B------:R-:W-:Y:S04]  /*c930*/  LDGSTS.E [R6+0x50004], desc[UR8][R152.64], !P1 ;  /* 0x5000400098067fae */ /* 0x000fe8000c921848 */
[----:B------:R-:W-:Y:S04]  /*c940*/  LDGSTS.E [R6+0x58004], desc[UR8][R230.64], !P1 ;  /* 0x58004000e6067fae */ /* 0x000fe8000c921848 */
[----:B------:R-:W2:Y:S01]  /*c950*/  LDL.64 R186, [R1+0x790] ;  /* 0x0007900001ba7983 */ /* 0x000ea20000100a00 */
[----:B------:R-:W-:-:S03]  /*c960*/  ISETP.GE.U32.AND P1, PT, R4, 0x7ffffeaf, PT ;  /* 0x7ffffeaf0400780c */ /* 0x000fc60003f26070 */
[----:B------:R-:W-:Y:S04]  /*c970*/  LDGSTS.E [R6+0x50008], desc[UR8][R20.64], !P6 ;  /* 0x5000800014067fae */ /* 0x000fe8000f121848 */
[----:B------:R-:W2:Y:S04]  /*c980*/  LDL.64 R230, [R1+0x7a0] ;  /* 0x0007a00001e67983 */ /* 0x000ea80000100a00 */
[----:B------:R-:W-:Y:S04]  /*c990*/  LDGSTS.E [R6+0x58008], desc[UR8][R182.64], !P6 ;  /* 0x58008000b6067fae */ /* 0x000fe8000f121848 */
[----:B------:R-:W-:Y:S04]  /*c9a0*/  LDGSTS.E [R6+0x5000c], desc[UR8][R12.64], !P2 ;  /* 0x5000c0000c067fae */ /* 0x000fe8000d121848 */
[----:B------:R-:W-:Y:S04]  /*c9b0*/  LDGSTS.E [R6+0x5800c], desc[UR8][R234.64], !P2 ;  /* 0x5800c000ea067fae */ /* 0x000fe8000d121848 */
[----:B------:R-:W-:Y:S04]  /*c9c0*/  LDGSTS.E [R6+0x60000], desc[UR8][R16.64], !P0 ;  /* 0x6000000010067fae */ /* 0x000fe8000c121848 */
[----:B------:R-:W2:Y:S04]  /*c9d0*/  LDL.64 R12, [R1+0x8a0] ;  /* 0x0008a000010c7983 */ /* 0x000ea80000100a00 */
[----:B------:R-:W2:Y:S04]  /*c9e0*/  LDL.64 R234, [R1+0x8a8] ;  /* 0x0008a80001ea7983 */ /* 0x000ea80000100a00 */
[----:B------:R-:W-:Y:S04]  /*c9f0*/  LDGSTS.E [R6+0x68000], desc[UR8][R188.64], !P0 ;  /* 0x68000000bc067fae */ /* 0x000fe8000c121848 */
[----:B------:R-:W-:Y:S01]  /*ca00*/  LDGSTS.E [R6+0x60004], desc[UR8][R2.64], !P1 ;  /* 0x6000400002067fae */ /* 0x000fe2000c921848 */
[----:B------:R-:W-:-:S02]  /*ca10*/  VIADD R4, R9, 0xffffff2d ;  /* 0xffffff2d09047836 */ /* 0x000fc40000000000 */
[----:B------:R-:W1:Y:S01]  /*ca20*/  LDC R9, c[0x0][0x230] ;  /* 0x00008c00ff097b82 */ /* 0x000e620000000800 */
[----:B---3--:R-:W-:Y:S01]  /*ca30*/  IADD3 R8, R10, -0xd4, RZ ;  /* 0xffffff2c0a087810 */ /* 0x008fe20007ffe0ff */
[----:B------:R-:W-:Y:S04]  /*ca40*/  LDGSTS.E [R6+0x68004], desc[UR8][R242.64], !P1 ;  /* 0x68004000f2067fae */ /* 0x000fe8000c921848 */
[----:B------:R-:W3:Y:S04]  /*ca50*/  LDL.64 R188, [R1+0x8b0] ;  /* 0x0008b00001bc7983 */ /* 0x000ee80000100a00 */
[----:B------:R-:W3:Y:S01]  /*ca60*/  LDL.64 R2, [R1+0x8b8] ;  /* 0x0008b80001027983 */ /* 0x000ee20000100a00 */
[----:B------:R-:W-:Y:S01]  /*ca70*/  ISETP.GE.U32.AND P6, PT, R4, 0x7ffffeae, PT ;  /* 0x7ffffeae0400780c */ /* 0x000fe20003fc6070 */
[----:B------:R-:W-:Y:S01]  /*ca80*/  VIADD R4, R11, 0xffffff0f ;  /* 0xffffff0f0b047836 */ /* 0x000fe20000000000 */
[----:B------:R-:W-:Y:S01]  /*ca90*/  ISETP.GE.U32.AND P2, PT, R8, 0x7ffffead, PT ;  /* 0x7ffffead0800780c */ /* 0x000fe20003f46070 */
[----:B------:R-:W-:Y:S01]  /*caa0*/  VIADD R8, R24, 0xffffff0e ;  /* 0xffffff0e18087836 */ /* 0x000fe20000000000 */
[----:B------:R-:W3:Y:S01]  /*cab0*/  LDL.LU.64 R242, [R1+0xb60] ;  /* 0x000b600001f27983 */ /* 0x000ee20000300a00 */
[----:B------:R-:W3:Y:S01]  /*cac0*/  LDC R10, c[0x0][0x230] ;  /* 0x00008c00ff0a7b82 */ /* 0x000ee20000000800 */
[----:B------:R-:W-:Y:S01]  /*cad0*/  ISETP.GE.U32.AND P0, PT, R4, 0x7ffffe90, PT ;  /* 0x7ffffe900400780c */ /* 0x000fe20003f06070 */
[----:B----4-:R-:W-:Y:S01]  /*cae0*/  VIADD R4, R25, 0xffffff0d ;  /* 0xffffff0d19047836 */ /* 0x010fe20000000000 */
[----:B------:R-:W-:-:S05]  /*caf0*/  ISETP.GE.U32.AND P1, PT, R8, 0x7ffffe8f, PT ;  /* 0x7ffffe8f0800780c */ /* 0x000fca0003f26070 */
[----:B--2---:R-:W-:Y:S01]  /*cb00*/  LDGSTS.E [R6+0x60008], desc[UR8][R186.64], !P6 ;  /* 0x60008000ba067fae */ /* 0x004fe2000f121848 */
[----:B------:R-:W2:Y:S03]  /*cb10*/  LDC R11, c[0x0][0x230] ;  /* 0x00008c00ff0b7b82 */ /* 0x000ea60000000800 */
[----:B------:R-:W-:Y:S01]  /*cb20*/  LDGSTS.E [R6+0x68008], desc[UR8][R222.64], !P6 ;  /* 0x68008000de067fae */ /* 0x000fe2000f121848 */
[----:B------:R-:W-:Y:S01]  /*cb30*/  ISETP.GE.U32.AND P6, PT, R4, 0x7ffffe8e, PT ;  /* 0x7ffffe8e0400780c */ /* 0x000fe20003fc6070 */
[----:B-1----:R-:W-:Y:S02]  /*cb40*/  VIADD R4, R9, 0xffffff0c ;  /* 0xffffff0c09047836 */ /* 0x002fe40000000000 */
[----:B------:R-:W-:Y:S01]  /*cb50*/  LDGSTS.E [R6+0x6000c], desc[UR8][R230.64], !P2 ;  /* 0x6000c000e6067fae */ /* 0x000fe2000d121848 */
[----:B------:R-:W-:Y:S01]  /*cb60*/  VIADD R8, R19, 0xffffff69 ;  /* 0xffffff6913087836 */ /* 0x000fe20000000000 */
[----:B------:R-:W1:Y:S02]  /*cb70*/  LDC R9, c[0x0][0x230] ;  /* 0x00008c00ff097b82 */ /* 0x000e640000000800 */
[----:B------:R-:W-:Y:S01]  /*cb80*/  LDGSTS.E [R6+0x6800c], desc[UR8][R226.64], !P2 ;  /* 0x6800c000e2067fae */ /* 0x000fe2000d121848 */
[----:B------:R-:W-:-:S03]  /*cb90*/  ISETP.GE.U32.AND P2, PT, R4, 0x7ffffe8d, PT ;  /* 0x7ffffe8d0400780c */ /* 0x000fc60003f46070 */
[----:B------:R-:W4:Y:S02]  /*cba0*/  LDL.64 R222, [R1+0xb0] ;  /* 0x0000b00001de7983 */ /* 0x000f240000100a00 */
[----:B------:R-:W1:Y:S02]  /*cbb0*/  LDC R24, c[0x0][0x230] ;  /* 0x00008c00ff187b82 */ /* 0x000e640000000800 */
[----:B------:R-:W2:Y:S04]  /*cbc0*/  LDL.64 R230, [R1+0xa0] ;  /* 0x0000a00001e67983 */ /* 0x000ea80000100a00 */
[----:B------:R-:W2:Y:S02]  /*cbd0*/  LDL.64 R226, [R1+0x520] ;  /* 0x0005200001e27983 */ /* 0x000ea40000100a00 */
[----:B------:R-:W1:Y:S02]  /*cbe0*/  LDC R19, c[0x0][0x230] ;  /* 0x00008c00ff137b82 */ /* 0x000e640000000800 */
[----:B------:R-:W-:Y:S04]  /*cbf0*/  LDGSTS.E [R6+0x70000], desc[UR8][R12.64], !P0 ;  /* 0x700000000c067fae */ /* 0x000fe8000c121848 */
[----:B------:R-:W-:Y:S02]  /*cc00*/  LDGSTS.E [R6+0x78000], desc[UR8][R236.64], !P0 ;  /* 0x78000000ec067fae */ /* 0x000fe4000c121848 */
[----:B------:R-:W1:Y:S02]  /*cc10*/  LDC R25, c[0x0][0x230] ;  /* 0x00008c00ff197b82 */ /* 0x000e640000000800 */
[----:B------:R-:W-:Y:S04]  /*cc20*/  LDGSTS.E [R6+0x70004], desc[UR8][R234.64], !P1 ;  /* 0x70004000ea067fae */ /* 0x000fe8000c921848 */
[----:B------:R-:W-:Y:S04]  /*cc30*/  LDGSTS.E [R6+0x78004], desc[UR8][R232.64], !P1 ;  /* 0x78004000e8067fae */ /* 0x000fe8000c921848 */
[----:B------:R-:W2:Y:S04]  /*cc40*/  LDL.LU.64 R236, [R1+0xb58] ;  /* 0x000b580001ec7983 */ /* 0x000ea80000300a00 */
[----:B---3--:R-:W-:Y:S04]  /*cc50*/  LDGSTS.E [R6+0x70008], desc[UR8][R188.64], !P6 ;  /* 0x70008000bc067fae */ /* 0x008fe8000f121848 */
[----:B------:R-:W3:Y:S04]  /*cc60*/  LDL.LU.64 R232, [R1+0xb50] ;  /* 0x000b500001e87983 */ /* 0x000ee80000300a00 */
[----:B------:R-:W-:Y:S04]  /*cc70*/  LDGSTS.E [R6+0x78008], desc[UR8][R228.64], !P6 ;  /* 0x78008000e4067fae */ /* 0x000fe8000f121848 */
[----:B------:R-:W-:Y:S04]  /*cc80*/  LDGSTS.E [R6+0x7000c], desc[UR8][R2.64], !P2 ;  /* 0x7000c00002067fae */ /* 0x000fe8000d121848 */
[----:B------:R1:W-:Y:S04]  /*cc90*/  LDGSTS.E [R6+0x7800c], desc[UR8][R224.64], !P2 ;  /* 0x7800c000e0067fae */ /* 0x0003e8000d121848 */
[----:B------:R-:W3:Y:S04]  /*cca0*/  LDL.LU.64 R228, [R1+0xb48] ;  /* 0x000b480001e47983 */ /* 0x000ee80000300a00 */
[----:B------:R-:W3:Y:S04]  /*ccb0*/  LDL.64 R2, [R1+0x588] ;  /* 0x0005880001027983 */ /* 0x000ee80000100a00 */
[----:B------:R-:W2:Y:S01]  /*ccc0*/  LDL.LU.64 R224, [R1+0xb40] ;  /* 0x000b400001e07983 */ /* 0x000ea20000300a00 */
[----:B------:R-:W-:-:S03]  /*ccd0*/  VIADD R4, R26, 0xffffff68 ;  /* 0xffffff681a047836 */ /* 0x000fc60000000000 */
[----:B------:R-:W3:Y:S01]  /*cce0*/  LDL.64 R22, [R1+0x658] ;  /* 0x0006580001167983 */ /* 0x000ee20000100a00 */
[----:B------:R-:W-:-:S03]  /*ccf0*/  ISETP.GE.U32.AND P0, PT, R8, 0x7ffffeea, PT ;  /* 0x7ffffeea0800780c */ /* 0x000fc60003f06070 */
[----:B------:R-:W3:Y:S01]  /*cd00*/  LDL.64 R152, [R1+0x188] ;  /* 0x0001880001987983 */ /* 0x000ee20000100a00 */
[----:B------:R-:W-:-:S03]  /*cd10*/  ISETP.GE.U32.AND P1, PT, R4, 0x7ffffee9, PT ;  /* 0x7ffffee90400780c */ /* 0x000fc60003f26070 */
[----:B------:R-:W3:Y:S04]  /*cd20*/  LDL.64 R20, [R1+0x660] ;  /* 0x0006600001147983 */ /* 0x000ee80000100a00 */
[----:B------:R-:W3:Y:S04]  /*cd30*/  LDL.64 R186, [R1+0x198] ;  /* 0x0001980001ba7983 */ /* 0x000ee80000100a00 */
[----:B------:R-:W3:Y:S04]  /*cd40*/  LDL.64 R12, [R1+0x668] ;  /* 0x00066800010c7983 */ /* 0x000ee80000100a00 */
[----:B------:R-:W3:Y:S04]  /*cd50*/  LDL.64 R182, [R1+0x1a8] ;  /* 0x0001a80001b67983 */ /* 0x000ee80000100a00 */
[----:B------:R-:W3:Y:S04]  /*cd60*/  LDL.64 R16, [R1+0x670] ;  /* 0x0006700001107983 */ /* 0x000ee80000100a00 */
[----:B------:R-:W3:Y:S04]  /*cd70*/  LDL.64 R234, [R1+0x7b0] ;  /* 0x0007b00001ea7983 */ /* 0x000ee80000100a00 */
[----:B------:R-:W3:Y:S04]  /*cd80*/  LDL.64 R188, [R1+0x478] ;  /* 0x0004780001bc7983 */ /* 0x000ee80000100a00 */
[----:B----4-:R-:W-:Y:S04]  /*cd90*/  LDGSTS.E [R7+0x40000], desc[UR8][R222.64], !P3 ;  /* 0x40000000de077fae */ /* 0x010fe8000d921848 */
[----:B--2---:R-:W-:Y:S04]  /*cda0*/  LDGSTS.E [R7+0x48000], desc[UR8][R224.64], !P3 ;  /* 0x48000000e0077fae */ /* 0x004fe8000d921848 */
[----:B------:R-:W-:Y:S04]  /*cdb0*/  LDGSTS.E [R7+0x40004], desc[UR8][R226.64], !P5 ;  /* 0x40004000e2077fae */ /* 0x000fe8000e921848 */
[----:B---3--:R-:W-:Y:S04]  /*cdc0*/  LDGSTS.E [R7+0x48004], desc[UR8][R228.64], !P5 ;  /* 0x48004000e4077fae */ /* 0x008fe8000e921848 */
[----:B------:R-:W-:Y:S04]  /*cdd0*/  LDGSTS.E [R7+0x40008], desc[UR8][R230.64], !P0 ;  /* 0x40008000e6077fae */ /* 0x000fe8000c121848 */
[----:B------:R-:W-:Y:S04]  /*cde0*/  LDGSTS.E [R7+0x48008], desc[UR8][R232.64], !P0 ;  /* 0x48008000e8077fae */ /* 0x000fe8000c121848 */
[----:B------:R-:W-:Y:S01]  /*cdf0*/  LDGSTS.E [R7+0x4000c], desc[UR8][R2.64], !P1 ;  /* 0x4000c00002077fae */ /* 0x000fe2000c921848 */
[----:B------:R-:W-:Y:S01]  /*ce00*/  IADD3 R8, R10, -0x99, RZ ;  /* 0xffffff670a087810 */ /* 0x000fe20007ffe0ff */
[----:B------:R-:W-:Y:S01]  /*ce10*/  VIADD R4, R11, 0xffffff66 ;  /* 0xffffff660b047836 */ /* 0x000fe20000000000 */
[----:B------:R-:W2:Y:S01]  /*ce20*/  LDC R10, c[0x0][0x230] ;  /* 0x00008c00ff0a7b82 */ /* 0x000ea20000000800 */
[----:B-1----:R-:W-:Y:S01]  /*ce30*/  VIADD R6, R18, 0xffffff4a ;  /* 0xffffff4a12067836 */ /* 0x002fe20000000000 */
[----:B------:R-:W3:Y:S01]  /*ce40*/  LDL.64 R2, [R1+0x7c0] ;  /* 0x0007c00001027983 */ /* 0x000ee20000100a00 */
[----:B------:R-:W-:-:S05]  /*ce50*/  ISETP.GE.U32.AND P6, PT, R8, 0x7ffffee8, PT ;  /* 0x7ffffee80800780c */ /* 0x000fca0003fc6070 */
[----:B------:R-:W1:Y:S01]  /*ce60*/  LDC R11, c[0x0][0x230] ;  /* 0x00008c00ff0b7b82 */ /* 0x000e620000000800 */
[----:B------:R-:W-:Y:S01]  /*ce70*/  ISETP.GE.U32.AND P2, PT, R4, 0x7ffffee7, PT ;  /* 0x7ffffee70400780c */ /* 0x000fe20003f46070 */
[----:B------:R-:W-:Y:S01]  /*ce80*/  VIADD R4, R9, 0xffffff4b ;  /* 0xffffff4b09047836 */ /* 0x000fe20000000000 */
[----:B------:R-:W-:Y:S05]  /*ce90*/  LDGSTS.E [R7+0x4800c], desc[UR8][R236.64], !P1 ;  /* 0x4800c000ec077fae */ /* 0x000fea000c921848 */
[----:B------:R-:W4:Y:S01]  /*cea0*/  LDC R8, c[0x0][0x230] ;  /* 0x00008c00ff087b82 */ /* 0x000f220000000800 */
[----:B------:R-:W-:Y:S01]  /*ceb0*/  ISETP.GE.U32.AND P3, PT, R4, 0x7ffffecc, PT ;  /* 0x7ffffecc0400780c */ /* 0x000fe20003f66070 */
[----:B------:R-:W-:Y:S01]  /*cec0*/  VIADD R4, R24, 0xffffff49 ;  /* 0xffffff4918047836 */ /* 0x000fe20000000000 */
[----:B------:R-:W-:Y:S01]  /*ced0*/  ISETP.GE.U32.AND P5, PT, R6, 0x7ffffecb, PT ;  /* 0x7ffffecb0600780c */ /* 0x000fe20003fa6070 */
[----:B------:R-:W-:-:S03]  /*cee0*/  VIADD R6, R19, 0xffffff48 ;  /* 0xffffff4813067836 */ /* 0x000fc60000000000 */
[----:B------:R-:W-:Y:S01]  /*cef0*/  ISETP.GE.U32.AND P0, PT, R4, 0x7ffffeca, PT ;  /* 0x7ffffeca0400780c */ /* 0x000fe20003f06070 */
[----:B------:R-:W-:Y:S01]  /*cf00*/  VIADD R4, R25, 0xffffff2b ;  /* 0xffffff2b19047836 */ /* 0x000fe20000000000 */
[----:B------:R-:W-:Y:S01]  /*cf10*/  ISETP.GE.U32.AND P1, PT, R6, 0x7ffffec9, PT ;  /* 0x7ffffec90600780c */ /* 0x000fe20003f26070 */
[----:B------:R-:W1:Y:S04]  /*cf20*/  LDC R9, c[0x0][0x230] ;  /* 0x00008c00ff097b82 */ /* 0x000e680000000800 */
[----:B------:R-:W-:Y:S04]  /*cf30*/  LDGSTS.E [R7+0x50000], desc[UR8][R22.64], !P3 ;  /* 0x5000000016077fae */ /* 0x000fe8000d921848 */
[----:B------:R-:W-:Y:S01]  /*cf40*/  LDGSTS.E [R7+0x58000], desc[UR8][R152.64], !P3 ;  /* 0x5800000098077fae */ /* 0x000fe2000d921848 */
[----:B------:R-:W-:Y:S01]  /*cf50*/  ISETP.GE.U32.AND P3, PT, R4, 0x7ffffeac, PT ;  /* 0x7ffffeac0400780c */ /* 0x000fe20003f66070 */
[----:B------:R-:W1:Y:S02]  /*cf60*/  LDC R18, c[0x0][0x230] ;  /* 0x00008c00ff127b82 */ /* 0x000e640000000800 */
[----:B------:R-:W-:Y:S01]  /*cf70*/  LDGSTS.E [R7+0x50004], desc[UR8][R20.64], !P5 ;  /* 0x5000400014077fae */ /* 0x000fe2000e921848 */
[----:B----4-:R-:W-:-:S03]  /*cf80*/  IADD3 R4, R8, -0xd6, RZ ;  /* 0xffffff2a08047810 */ /* 0x010fc60007ffe0ff */
[----:B------:R-:W-:Y:S01]  /*cf90*/  LDGSTS.E [R7+0x58004], desc[UR8][R186.64], !P5 ;  /* 0x58004000ba077fae */ /* 0x000fe2000e921848 */
[----:B------:R-:W-:Y:S01]  /*cfa0*/  ISETP.GE.U32.AND P5, PT, R4, 0x7ffffeab, PT ;  /* 0x7ffffeab0400780c */ /* 0x000fe20003fa6070 */
[----:B------:R-:W4:Y:S02]  /*cfb0*/  LDC R8, c[0x0][0x230] ;  /* 0x00008c00ff087b82 */ /* 0x000f240000000800 */
[----:B------:R-:W-:Y:S04]  /*cfc0*/  LDGSTS.E [R7+0x50008], desc[UR8][R12.64], !P0 ;  /* 0x500080000c077fae */ /* 0x000fe8000c121848 */
[----:B------:R-:W-:Y:S02]  /*cfd0*/  LDGSTS.E [R7+0x58008], desc[UR8][R182.64], !P0 ;  /* 0x58008000b6077fae */ /* 0x000fe4000c121848 */
[----:B------:R-:W4:Y:S02]  /*cfe0*/  LDC R24, c[0x0][0x230] ;  /* 0x00008c00ff187b82 */ /* 0x000f240000000800 */
[----:B------:R-:W-:Y:S04]  /*cff0*/  LDGSTS.E [R7+0x5000c], desc[UR8][R16.64], !P1 ;  /* 0x5000c00010077fae */ /* 0x000fe8000c921848 */
[----:B------:R-:W4:Y:S02]  /*d000*/  LDL.64 R186, [R1+0x7d8] ;  /* 0x0007d80001ba7983 */ /* 0x000f240000100a00 */
[----:B------:R-:W4:Y:S02]  /*d010*/  LDC R19, c[0x0][0x230] ;  /* 0x00008c00ff137b82 */ /* 0x000f240000000800 */
[----:B------:R-:W4:Y:S04]  /*d020*/  LDL.64 R12, [R1+0x4a0] ;  /* 0x0004a000010c7983 */ /* 0x000f280000100a00 */
[----:B------:R-:W-:Y:S02]  /*d030*/  LDGSTS.E [R7+0x5800c], desc[UR8][R242.64], !P1 ;  /* 0x5800c000f2077fae */ /* 0x000fe4000c921848 */
[----:B------:R-:W4:Y:S02]  /*d040*/  LDC R25, c[0x0][0x230] ;  /* 0x00008c00ff197b82 */ /* 0x000f240000000800 */
[----:B------:R-:W-:Y:S04]  /*d050*/  LDGSTS.E [R7+0x60000], desc[UR8][R234.64], !P3 ;  /* 0x60000000ea077fae */ /* 0x000fe8000d921848 */
[----:B------:R-:W-:Y:S04]  /*d060*/  LDGSTS.E [R7+0x68000], desc[UR8][R188.64], !P3 ;  /* 0x68000000bc077fae */ /* 0x000fe8000d921848 */
[----:B------:R-:W4:Y:S04]  /*d070*/  LDL.LU.64 R242, [R1+0xb38] ;  /* 0x000b380001f27983 */ /* 0x000f280000300a00 */
[----:B------:R-:W4:Y:S04]  /*d080*/  LDL.64 R234, [R1+0x8c8] ;  /* 0x0008c80001ea7983 */ /* 0x000f280000100a00 */
[----:B------:R-:W4:Y:S04]  /*d090*/  LDL.64 R188, [R1+0x8d0] ;  /* 0x0008d00001bc7983 */ /* 0x000f280000100a00 */
[----:B---3--:R-:W-:Y:S04]  /*d0a0*/  LDGSTS.E [R7+0x60004], desc[UR8][R2.64], !P5 ;  /* 0x6000400002077fae */ /* 0x008fe8000e921848 */
[----:B------:R-:W-:Y:S04]  /*d0b0*/  LDGSTS.E [R7+0x68004], desc[UR8][R250.64], !P5 ;  /* 0x68004000fa077fae */ /* 0x000fe8000e921848 */
[----:B------:R-:W3:Y:S04]  /*d0c0*/  LDL.LU.64 R250, [R1+0xb30] ;  /* 0x000b300001fa7983 */ /* 0x000ee80000300a00 */
[----:B------:R-:W3:Y:S01]  /*d0d0*/  LDL.64 R2, [R1+0x8d8] ;  /* 0x0008d80001027983 */ /* 0x000ee20000100a00 */
[----:B--2---:R-:W-:-:S02]  /*d0e0*/  VIADD R6, R10, 0xffffff29 ;  /* 0xffffff290a067836 */ /* 0x004fc40000000000 */
[----:B-1----:R-:W-:Y:S01]  /*d0f0*/  VIADD R4, R11, 0xffffff28 ;  /* 0xffffff280b047836 */ /* 0x002fe20000000000 */
[----:B------:R-:W1:Y:S02]  /*d100*/  LDC R10, c[0x0][0x230] ;  /* 0x00008c00ff0a7b82 */ /* 0x000e640000000800 */
[----:B------:R-:W-:Y:S01]  /*d110*/  ISETP.GE.U32.AND P0, PT, R6, 0x7ffffeaa, PT ;  /* 0x7ffffeaa0600780c */ /* 0x000fe20003f06070 */
[----:B------:R-:W-:Y:S01]  /*d120*/  VIADD R6, R9, 0xffffff0b ;  /* 0xffffff0b09067836 */ /* 0x000fe20000000000 */
[----:B------:R-:W-:Y:S01]  /*d130*/  ISETP.GE.U32.AND P1, PT, R4, 0x7ffffea9, PT ;  /* 0x7ffffea90400780c */ /* 0x000fe20003f26070 */
[----:B------:R-:W-:-:S03]  /*d140*/  VIADD R4, R18, 0xffffff0a ;  /* 0xffffff0a12047836 */ /* 0x000fc60000000000 */
[----:B------:R-:W-:Y:S01]  /*d150*/  ISETP.GE.U32.AND P3, PT, R6, 0x7ffffe8c, PT ;  /* 0x7ffffe8c0600780c */ /* 0x000fe20003f66070 */
[----:B------:R-:W2:Y:S01]  /*d160*/  LDC R11, c[0x0][0x230] ;  /* 0x00008c00ff0b7b82 */ /* 0x000ea20000000800 */
[----:B------:R-:W-:Y:S01]  /*d170*/  ISETP.GE.U32.AND P5, PT, R4, 0x7ffffe8b, PT ;  /* 0x7ffffe8b0400780c */ /* 0x000fe20003fa6070 */
[----:B----4-:R-:W-:-:S06]  /*d180*/  VIADD R4, R8, 0xffffff09 ;  /* 0xffffff0908047836 */ /* 0x010fcc0000000000 */
[----:B------:R-:W4:Y:S08]  /*d190*/  LDC R8, c[0x0][0x230] ;  /* 0x00008c00ff087b82 */ /* 0x000f300000000800 */
[----:B------:R-:W4:Y:S01]  /*d1a0*/  LDC R9, c[0x0][0x230] ;  /* 0x00008c00ff097b82 */ /* 0x000f220000000800 */
[----:B------:R-:W-:Y:S07]  /*d1b0*/  LDGSTS.E [R7+0x60008], desc[UR8][R242.64], !P0 ;  /* 0x60008000f2077fae */ /* 0x000fee000c121848 */
[----:B------:R-:W4:Y:S01]  /*d1c0*/  LDC R18, c[0x0][0x230] ;  /* 0x00008c00ff127b82 */ /* 0x000f220000000800 */
[----:B------:R-:W-:Y:S01]  /*d1d0*/  LDGSTS.E [R7+0x68008], desc[UR8][R238.64], !P0 ;  /* 0x68008000ee077fae */ /* 0x000fe2000c121848 */
[----:B------:R-:W-:-:S02]  /*d1e0*/  ISETP.GE.U32.AND P0, PT, R4, 0x7ffffe8a, PT ;  /* 0x7ffffe8a0400780c */ /* 0x000fc40003f06070 */
[----:B------:R-:W-:Y:S01]  /*d1f0*/  IADD3 R4, R24, -0xf8, RZ ;  /* 0xffffff0818047810 */ /* 0x000fe20007ffe0ff */
[----:B------:R-:W-:Y:S01]  /*d200*/  LDGSTS.E [R7+0x6000c], desc[UR8][R186.64], !P1 ;  /* 0x6000c000ba077fae */ /* 0x000fe2000c921848 */
[----:B------:R-:W-:Y:S02]  /*d210*/  VIADD R6, R19, 0xffffff65 ;  /* 0xffffff6513067836 */ /* 0x000fe40000000000 */
[----:B------:R-:W4:Y:S01]  /*d220*/  LDC R24, c[0x0][0x230] ;  /* 0x00008c00ff187b82 */ /* 0x000f220000000800 */
[----:B------:R-:W-:Y:S04]  /*d230*/  LDGSTS.E [R7+0x6800c], desc[UR8][R12.64], !P1 ;  /* 0x6800c0000c077fae */ /* 0x000fe8000c921848 */
[----:B------:R-:W4:Y:S03]  /*d240*/  LDL.64 R238, [R1+0x90] ;  /* 0x0000900001ee7983 */ /* 0x000f260000100a00 */
[----:B------:R-:W4:Y:S01]  /*d250*/  LDC R19, c[0x0][0x230] ;  /* 0x00008c00ff137b82 */ /* 0x000f220000000800 */
[----:B------:R-:W4:Y:S04]  /*d260*/  LDL.64 R242, [R1+0x590] ;  /* 0x0005900001f27983 */ /* 0x000f280000100a00 */
[----:B---3--:R-:W-:Y:S04]  /*d270*/  LDGSTS.E [R7+0x70000], desc[UR8][R250.64], !P3 ;  /* 0x70000000fa077fae */ /* 0x008fe8000d921848 */
[----:B------:R-:W-:Y:S01]  /*d280*/  LDGSTS.E [R7+0x78000], desc[UR8][R246.64], !P3 ;  /* 0x78000000f6077fae */ /* 0x000fe2000d921848 */
[----:B------:R-:W-:-:S03]  /*d290*/  ISETP.GE.U32.AND P3, PT, R4, 0x7ffffe89, PT ;  /* 0x7ffffe890400780c */ /* 0x000fc60003f66070 */
[----:B------:R-:W-:Y:S04]  /*d2a0*/  LDGSTS.E [R7+0x70004], desc[UR8][R234.64], !P5 ;  /* 0x70004000ea077fae */ /* 0x000fe8000e921848 */
[----:B------:R-:W-:Y:S04]  /*d2b0*/  LDGSTS.E [R7+0x78004], desc[UR8][R248.64], !P5 ;  /* 0x78004000f8077fae */ /* 0x000fe8000e921848 */
[----:B------:R-:W3:Y:S04]  /*d2c0*/  LDL.64 R246, [R1+0x80] ;  /* 0x0000800001f67983 */ /* 0x000ee80000100a00 */
[----:B------:R-:W3:Y:S04]  /*d2d0*/  LDL.64 R250, [R1+0x598] ;  /* 0x0005980001fa7983 */ /* 0x000ee80000100a00 */
[----:B------:R-:W-:Y:S04]  /*d2e0*/  LDGSTS.E [R7+0x70008], desc[UR8][R188.64], !P0 ;  /* 0x70008000bc077fae */ /* 0x000fe8000c121848 */
[----:B------:R-:W3:Y:S04]  /*d2f0*/  LDL.LU.64 R248, [R1+0xb28] ;  /* 0x000b280001f87983 */ /* 0x000ee80000300a00 */
[----:B------:R-:W-:Y:S04]  /*d300*/  LDGSTS.E [R7+0x78008], desc[UR8][R244.64], !P0 ;  /* 0x78008000f4077fae */ /* 0x000fe8000c121848 */
[----:B------:R-:W-:Y:S04]  /*d310*/  LDGSTS.E [R7+0x7000c], desc[UR8][R2.64], !P3 ;  /* 0x7000c00002077fae */ /* 0x000fe8000d921848 */
[----:B------:R1:W-:Y:S04]  /*d320*/  LDGSTS.E [R7+0x7800c], desc[UR8][R240.64], !P3 ;  /* 0x7800c000f0077fae */ /* 0x0003e8000d921848 */
[----:B------:R-:W3:Y:S04]  /*d330*/  LDL.LU.64 R244, [R1+0xb20] ;  /* 0x000b200001f47983 */ /* 0x000ee80000300a00 */
[----:B------:R-:W3:Y:S04]  /*d340*/  LDL.64 R182, [R1] ;  /* 0x0000000001b67983 */ /* 0x000ee80000100a00 */
[----:B------:R-:W3:Y:S01]  /*d350*/  LDL.LU.64 R240, [R1+0xb18] ;  /* 0x000b180001f07983 */ /* 0x000ee20000300a00 */
[----:B--2---:R-:W-:Y:S01]  /*d360*/  VIADD R4, R11, 0xffffff47 ;  /* 0xffffff470b047836 */ /* 0x004fe20000000000 */
[----:B------:R-:W-:Y:S01]  /*d370*/  ISETP.GE.U32.AND P1, PT, R6, 0x7ffffee6, PT ;  /* 0x7ffffee60600780c */ /* 0x000fe20003f26070 */
[----:B-1----:R-:W1:Y:S01]  /*d380*/  LDC R7, c[0x0][0x230] ;  /* 0x00008c00ff077b82 */ /* 0x002e620000000800 */
[----:B------:R-:W2:Y:S04]  /*d390*/  LDL.64 R16, [R1+0x678] ;  /* 0x0006780001107983 */ /* 0x000ea80000100a00 */
[----:B------:R-:W2:Y:S04]  /*d3a0*/  LDL.64 R186, [R1+0x1c8] ;  /* 0x0001c80001ba7983 */ /* 0x000ea80000100a00 */
[----:B------:R-:W2:Y:S04]  /*d3b0*/  LDL.64 R12, [R1+0x680] ;  /* 0x00068000010c7983 */ /* 0x000ea80000100a00 */
[----:B------:R-:W2:Y:S04]  /*d3c0*/  LDL.64 R234, [R1+0x1d8] ;  /* 0x0001d80001ea7983 */ /* 0x000ea80000100a00 */
[----:B------:R-:W2:Y:S04]  /*d3d0*/  LDL.64 R188, [R1+0x688] ;  /* 0x0006880001bc7983 */ /* 0x000ea80000100a00 */
[----:B------:R-:W2:Y:S01]  /*d3e0*/  LDL.64 R2, [R1+0x1e8] ;  /* 0x0001e80001027983 */ /* 0x000ea20000100a00 */
[----:B------:R-:W-:Y:S01]  /*d3f0*/  VIADD R6, R10, 0xffffff64 ;  /* 0xffffff640a067836 */ /* 0x000fe20000000000 */
[----:B------:R-:W-:Y:S01]  /*d400*/  ISETP.GE.U32.AND P0, PT, R4, 0x7ffffec8, PT ;  /* 0x7ffffec80400780c */ /* 0x000fe20003f06070 */
[----:B----4-:R-:W-:Y:S01]  /*d410*/  VIADD R4, R8, 0xffffff46 ;  /* 0xffffff4608047836 */ /* 0x010fe20000000000 */
[----:B------:R-:W4:Y:S01]  /*d420*/  LDL.64 R166, [R1+0x690] ;  /* 0x0006900001a67983 */ /* 0x000f220000100a00 */
[----:B------:R-:W1:Y:S01]  /*d430*/  LDC R10, c[0x0][0x230] ;  /* 0x00008c00ff0a7b82 */ /* 0x000e620000000800 */
[----:B------:R-:W-:-:S02]  /*d440*/  ISETP.GE.U32.AND P5, PT, R6, 0x7ffffee5, PT ;  /* 0x7ffffee50600780c */ /* 0x000fc40003fa6070 */
[----:B------:R-:W4:Y:S01]  /*d450*/  LDL.64 R162, [R1+0x1f8] ;  /* 0x0001f80001a27983 */ /* 0x000f220000100a00 */
[----:B------:R-:W-:-:S03]  /*d460*/  VIADD R6, R9, 0xffffff45 ;  /* 0xffffff4509067836 */ /* 0x000fc60000000000 */
[----:B------:R-:W4:Y:S01]  /*d470*/  LDL.64 R180, [R1+0x7e0] ;  /* 0x0007e00001b47983 */ /* 0x000f220000100a00 */
[----:B------:R-:W-:Y:S01]  /*d480*/  ISETP.GE.U32.AND P3, PT, R4, 0x7ffffec7, PT ;  /* 0x7ffffec70400780c */ /* 0x000fe20003f66070 */
[----:B------:R-:W1:Y:S02]  /*d490*/  LDC R11, c[0x0][0x230] ;  /* 0x00008c00ff0b7b82 */ /* 0x000e640000000800 */
[----:B------:R-:W4:Y:S04]  /*d4a0*/  LDL.64 R158, [R1+0x498] ;  /* 0x00049800019e7983 */ /* 0x000f280000100a00 */
[----:B------:R-:W-:Y:S02]  /*d4b0*/  LDGSTS.E [R15+0x40000], desc[UR8][R238.64], !P6 ;  /* 0x40000000ee0f7fae */ /* 0x000fe4000f121848 */
[----:B------:R-:W4:Y:S02]  /*d4c0*/  LDC R8, c[0x0][0x230] ;  /* 0x00008c00ff087b82 */ /* 0x000f240000000800 */
[----:B------:R-:W4:Y:S04]  /*d4d0*/  LDL.64 R160, [R1+0x7e8] ;  /* 0x0007e80001a07983 */ /* 0x000f280000100a00 */
[----:B------:R-:W4:Y:S02]  /*d4e0*/  LDL.64 R154, [R1+0x490] ;  /* 0x00049000019a7983 */ /* 0x000f240000100a00 */
[----:B------:R-:W4:Y:S02]  /*d4f0*/  LDC R9, c[0x0][0x230] ;  /* 0x00008c00ff097b82 */ /* 0x000f240000000800 */
[----:B------:R-:W4:Y:S04]  /*d500*/  LDL.64 R156, [R1+0x7f0] ;  /* 0x0007f000019c7983 */ /* 0x000f280000100a00 */
        /* <DEDUP_REMOVED lines=10> */
[----:B---3--:R-:W-:Y:S01]  /*d5b0*/  LDGSTS.E [R15+0x48000], desc[UR8][R240.64], !P6 ;  /* 0x48000000f00f7fae */ /* 0x008fe2000f121848 */
[----:B------:R-:W-:-:S03]  /*d5c0*/  ISETP.GE.U32.AND P6, PT, R6, 0x7ffffec6, PT ;  /* 0x7ffffec60600780c */ /* 0x000fc60003fc6070 */
[----:B------:R-:W-:Y:S04]  /*d5d0*/  LDGSTS.E [R15+0x40004], desc[UR8][R242.64], !P2 ;  /* 0x40004000f20f7fae */ /* 0x000fe8000d121848 */
[----:B------:R-:W-:Y:S04]  /*d5e0*/  LDGSTS.E [R15+0x48004], desc[UR8][R244.64], !P2 ;  /* 0x48004000f40f7fae */ /* 0x000fe8000d121848 */
[----:B------:R-:W-:Y:S04]  /*d5f0*/  LDGSTS.E [R15+0x40008], desc[UR8][R246.64], !P1 ;  /* 0x40008000f60f7fae */ /* 0x000fe8000c921848 */
[----:B------:R-:W-:Y:S04]  /*d600*/  LDGSTS.E [R15+0x48008], desc[UR8][R248.64], !P1 ;  /* 0x48008000f80f7fae */ /* 0x000fe8000c921848 */
[----:B------:R-:W-:Y:S04]  /*d610*/  LDGSTS.E [R15+0x4000c], desc[UR8][R250.64], !P5 ;  /* 0x4000c000fa0f7fae */ /* 0x000fe8000e921848 */
[----:B------:R-:W-:Y:S04]  /*d620*/  LDGSTS.E [R15+0x4800c], desc[UR8][R182.64], !P5 ;  /* 0x4800c000b60f7fae */ /* 0x000fe8000e921848 */
[----:B--2---:R-:W-:Y:S04]  /*d630*/  LDGSTS.E [R15+0x50000], desc[UR8][R16.64], !P0 ;  /* 0x50000000100f7fae */ /* 0x004fe8000c121848 */
[----:B------:R-:W-:Y:S04]  /*d640*/  LDGSTS.E [R15+0x58000], desc[UR8][R186.64], !P0 ;  /* 0x58000000ba0f7fae */ /* 0x000fe8000c121848 */
[----:B------:R-:W2:Y:S04]  /*d650*/  LDL.64 R182, [R1+0x8e0] ;  /* 0x0008e00001b67983 */ /* 0x000ea80000100a00 */
[----:B------:R-:W3:Y:S04]  /*d660*/  LDL.64 R16, [R1+0x758] ;  /* 0x0007580001107983 */ /* 0x000ee80000100a00 */
[----:B------:R-:W-:Y:S04]  /*d670*/  LDGSTS.E [R15+0x50004], desc[UR8][R12.64], !P3 ;  /* 0x500040000c0f7fae */ /* 0x000fe8000d921848 */
[----:B------:R-:W3:Y:S04]  /*d680*/  LDL.64 R186, [R1+0x8e8] ;  /* 0x0008e80001ba7983 */ /* 0x000ee80000100a00 */
[----:B------:R-:W-:Y:S04]  /*d690*/  LDGSTS.E [R15+0x58004], desc[UR8][R234.64], !P3 ;  /* 0x58004000ea0f7fae */ /* 0x000fe8000d921848 */
[----:B------:R-:W3:Y:S04]  /*d6a0*/  LDL.64 R12, [R1+0x768] ;  /* 0x00076800010c7983 */ /* 0x000ee80000100a00 */
[----:B------:R-:W-:Y:S04]  /*d6b0*/  LDGSTS.E [R15+0x50008], desc[UR8][R188.64], !P6 ;  /* 0x50008000bc0f7fae */ /* 0x000fe8000f121848 */
[----:B------:R-:W3:Y:S04]  /*d6c0*/  LDL.64 R234, [R1+0x8f0] ;  /* 0x0008f00001ea7983 */ /* 0x000ee80000100a00 */
[----:B------:R-:W-:Y:S04]  /*d6d0*/  LDGSTS.E [R15+0x58008], desc[UR8][R2.64], !P6 ;  /* 0x58008000020f7fae */ /* 0x000fe8000f121848 */
[----:B------:R-:W3:Y:S04]  /*d6e0*/  LDL.64 R188, [R1+0x778] ;  /* 0x0007780001bc7983 */ /* 0x000ee80000100a00 */
[----:B------:R-:W3:Y:S01]  /*d6f0*/  LDL.64 R2, [R1+0x8f8] ;  /* 0x0008f80001027983 */ /* 0x000ee20000100a00 */
[----:B------:R-:W-:-:S02]  /*d700*/  VIADD R4, R25, 0xffffff44 ;  /* 0xffffff4419047836 */ /* 0x000fc40000000000 */
[----:B------:R-:W-:Y:S01]  /*d710*/  VIADD R6, R18, 0xffffff27 ;  /* 0xffffff2712067836 */ /* 0x000fe20000000000 */
[----:B------:R-:W3:Y:S02]  /*d720*/  LDC R25, c[0x0][0x230] ;  /* 0x00008c00ff197b82 */ /* 0x000ee40000000800 */
[----:B------:R-:W-:Y:S02]  /*d730*/  ISETP.GE.U32.AND P2, PT, R4, 0x7ffffec5, PT ;  /* 0x7ffffec50400780c */ /* 0x000fe40003f46070 */
[----:B------:R-:W-:-:S04]  /*d740*/  IADD3 R4, R19, -0xda, RZ ;  /* 0xffffff2613047810 */ /* 0x000fc80007ffe0ff */
[----:B------:R-:W-:Y:S01]  /*d750*/  ISETP.GE.U32.AND P5, PT, R4, 0x7ffffea7, PT ;  /* 0x7ffffea70400780c */ /* 0x000fe20003fa6070 */
[----:B-1----:R-:W-:Y:S01]  /*d760*/  VIADD R4, R10, 0xffffff25 ;  /* 0xffffff250a047836 */ /* 0x002fe20000000000 */
[----:B------:R-:W-:Y:S01]  /*d770*/  ISETP.GE.U32.AND P1, PT, R6, 0x7ffffea8, PT ;  /* 0x7ffffea80600780c */ /* 0x000fe20003f26070 */
[----:B------:R-:W1:Y:S03]  /*d780*/  LDC R10, c[0x0][0x230] ;  /* 0x00008c00ff0a7b82 */ /* 0x000e660000000800 */
[----:B------:R-:W-:Y:S01]  /*d790*/  ISETP.GE.U32.AND P0, PT, R4, 0x7ffffea6, PT ;  /* 0x7ffffea60400780c */ /* 0x000fe20003f06070 */
[----:B------:R-:W-:Y:S01]  /*d7a0*/  VIADD R4, R11, 0xffffff07 ;  /* 0xffffff070b047836 */ /* 0x000fe20000000000 */
[----:B----4-:R-:W-:Y:S01]  /*d7b0*/  LDGSTS.E [R15+0x5000c], desc[UR8][R166.64], !P2 ;  /* 0x5000c000a60f7fae */ /* 0x010fe2000d121848 */
[----:B------:R-:W-:Y:S02]  /*d7c0*/  VIADD R6, R8, 0xffffff24 ;  /* 0xffffff2408067836 */ /* 0x000fe40000000000 */
[----:B------:R-:W4:Y:S01]  /*d7d0*/  LDC R19, c[0x0][0x230] ;  /* 0x00008c00ff137b82 */ /* 0x000f220000000800 */
[----:B------:R-:W-:Y:S01]  /*d7e0*/  ISETP.GE.U32.AND P6, PT, R4, 0x7ffffe88, PT ;  /* 0x7ffffe880400780c */ /* 0x000fe20003fc6070 */
[----:B------:R-:W-:Y:S01]  /*d7f0*/  VIADD R4, R9, 0xffffff05 ;  /* 0xffffff0509047836 */ /* 0x000fe20000000000 */
[----:B------:R-:W-:Y:S01]  /*d800*/  ISETP.GE.U32.AND P3, PT, R6, 0x7ffffea5, PT ;  /* 0x7ffffea50600780c */ /* 0x000fe20003f66070 */
[----:B------:R-:W-:Y:S01]  /*d810*/  VIADD R6, R7, 0xffffff06 ;  /* 0xffffff0607067836 */ /* 0x000fe20000000000 */
[----:B------:R-:W-:Y:S03]  /*d820*/  LDGSTS.E [R15+0x5800c], desc[UR8][R162.64], !P2 ;  /* 0x5800c000a20f7fae */ /* 0x000fe6000d121848 */
[----:B------:R-:W4:Y:S01]  /*d830*/  LDC R8, c[0x0][0x230] ;  /* 0x00008c00ff087b82 */ /* 0x000f220000000800 */
[----:B------:R-:W-:Y:S01]  /*d840*/  LDGSTS.E [R15+0x60000], desc[UR8][R180.64], !P1 ;  /* 0x60000000b40f7fae */ /* 0x000fe2000c921848 */
[----:B------:R-:W-:-:S03]  /*d850*/  ISETP.GE.U32.AND P2, PT, R6, 0x7ffffe87, PT ;  /* 0x7ffffe870600780c */ /* 0x000fc60003f46070 */
[----:B------:R-:W-:Y:S01]  /*d860*/  LDGSTS.E [R15+0x68000], desc[UR8][R158.64], !P1 ;  /* 0x680000009e0f7fae */ /* 0x000fe2000c921848 */
[----:B------:R-:W-:Y:S01]  /*d870*/  ISETP.GE.U32.AND P1, PT, R4, 0x7ffffe86, PT ;  /* 0x7ffffe860400780c */ /* 0x000fe20003f26070 */
[----:B-1----:R-:W-:Y:S02]  /*d880*/  VIADD R4, R10, 0xffffff04 ;  /* 0xffffff040a047836 */ /* 0x002fe40000000000 */
[----:B------:R-:W-:Y:S01]  /*d890*/  LDGSTS.E [R15+0x60004], desc[UR8][R160.64], !P5 ;  /* 0x60004000a00f7fae */ /* 0x000fe2000e921848 */
[----:B------:R-:W1:Y:S03]  /*d8a0*/  LDC R7, c[0x0][0x230] ;  /* 0x00008c00ff077b82 */ /* 0x000e660000000800 */
[----:B------:R-:W-:Y:S01]  /*d8b0*/  LDGSTS.E [R15+0x68004], desc[UR8][R154.64], !P5 ;  /* 0x680040009a0f7fae */ /* 0x000fe2000e921848 */
[----:B------:R-:W-:-:S03]  /*d8c0*/  ISETP.GE.U32.AND P5, PT, R4, 0x7ffffe85, PT ;  /* 0x7ffffe850400780c */ /* 0x000fc60003fa6070 */
[----:B------:R-:W-:Y:S01]  /*d8d0*/  LDGSTS.E [R15+0x60008], desc[UR8][R156.64], !P0 ;  /* 0x600080009c0f7fae */ /* 0x000fe2000c121848 */
[----:B------:R-:W2:Y:S03]  /*d8e0*/  LDC R6, c[0x0][0x230] ;  /* 0x00008c00ff067b82 */ /* 0x000ea60000000800 */
[----:B------:R-:W-:Y:S04]  /*d8f0*/  LDGSTS.E [R15+0x68008], desc[UR8][R22.64], !P0 ;  /* 0x68008000160f7fae */ /* 0x000fe8000c121848 */
[----:B------:R-:W-:Y:S01]  /*d900*/  LDGSTS.E [R15+0x6000c], desc[UR8][R152.64], !P3 ;  /* 0x6000c000980f7fae */ /* 0x000fe2000d921848 */
[----:B------:R-:W3:Y:S03]  /*d910*/  LDC R10, c[0x0][0x230] ;  /* 0x00008c00ff0a7b82 */ /* 0x000ee60000000800 */
[----:B------:R-:W-:Y:S04]  /*d920*/  LDGSTS.E [R15+0x6800c], desc[UR8][R20.64], !P3 ;  /* 0x6800c000140f7fae */ /* 0x000fe8000d921848 */
[----:B------:R-:W3:Y:S01]  /*d930*/  LDL.64 R22, [R1+0x70] ;  /* 0x0000700001167983 */ /* 0x000ee20000100a00 */
[----:B------:R-:W3:Y:S03]  /*d940*/  LDC R9, c[0x0][0x230] ;  /* 0x00008c00ff097b82 */ /* 0x000ee60000000800 */
[----:B------:R-:W3:Y:S04]  /*d950*/  LDL.64 R152, [R1+0x8] ;  /* 0x0000080001987983 */ /* 0x000ee80000100a00 */
[----:B------:R-:W3:Y:S01]  /*d960*/  LDL.64 R20, [R1+0x5a0] ;  /* 0x0005a00001147983 */ /* 0x000ee20000100a00 */
[----:B----4-:R-:W-:Y:S01]  /*d970*/  IADD3 R4, R19, -0x9d, RZ ;  /* 0xffffff6313047810 */ /* 0x010fe20007ffe0ff */
[----:B------:R-:W-:Y:S01]  /*d980*/  VIADD R8, R8, 0xffffff62 ;  /* 0xffffff6208087836 */ /* 0x000fe20000000000 */
[----:B------:R-:W4:Y:S01]  /*d990*/  LDC R18, c[0x0][0x230] ;  /* 0x00008c00ff127b82 */ /* 0x000f220000000800 */
[----:B-1----:R-:W-:Y:S01]  /*d9a0*/  VIADD R7, R7, 0xffffff61 ;  /* 0xffffff6107077836 */ /* 0x002fe20000000000 */
[----:B------:R-:W4:Y:S04]  /*d9b0*/  LDL.64 R166, [R1+0x238] ;  /* 0x0002380001a67983 */ /* 0x000f280000100a00 */
[----:B------:R-:W4:Y:S02]  /*d9c0*/  LDL.64 R162, [R1+0x800] ;  /* 0x0008000001a27983 */ /* 0x000f240000100a00 */
[----:B------:R-:W1:Y:S02]  /*d9d0*/  LDC R11, c[0x0][0x230] ;  /* 0x00008c00ff0b7b82 */ /* 0x000e640000000800 */
[----:B------:R-:W4:Y:S04]  /*d9e0*/  LDL.64 R180, [R1+0x470] ;  /* 0x0004700001b47983 */ /* 0x000f280000100a00 */
[----:B------:R-:W4:Y:S04]  /*d9f0*/  LDL.64 R158, [R1+0x808] ;  /* 0x00080800019e7983 */ /* 0x000f280000100a00 */
[----:B------:R-:W4:Y:S04]  /*da00*/  LDL.64 R160, [R1+0x468] ;  /* 0x0004680001a07983 */ /* 0x000f280000100a00 */
[----:B------:R-:W4:Y:S04]  /*da10*/  LDL.64 R154, [R1+0x810] ;  /* 0x00081000019a7983 */ /* 0x000f280000100a00 */
[----:B------:R-:W4:Y:S04]  /*da20*/  LDL.64 R156, [R1+0x460] ;  /* 0x00046000019c7983 */ /* 0x000f280000100a00 */
[----:B--2---:R-:W-:Y:S01]  /*da30*/  LDGSTS.E [R15+0x70000], desc[UR8][R182.64], !P6 ;  /* 0x70000000b60f7fae */ /* 0x004fe2000f121848 */
[----:B------:R-:W-:Y:S01]  /*da40*/  VIADD R6, R6, 0xffffff60 ;  /* 0xffffff6006067836 */ /* 0x000fe20000000000 */
[----:B------:R-:W2:Y:S02]  /*da50*/  LDC R19, c[0x0][0x230] ;  /* 0x00008c00ff137b82 */ /* 0x000ea40000000800 */
[----:B---3--:R-:W-:Y:S04]  /*da60*/  LDGSTS.E [R15+0x78000], desc[UR8][R16.64], !P6 ;  /* 0x78000000100f7fae */ /* 0x008fe8000f121848 */
[----:B------:R-:W3:Y:S04]  /*da70*/  LDL.64 R182, [R1+0x18] ;  /* 0x0000180001b67983 */ /* 0x000ee80000100a00 */
[----:B------:R-:W-:Y:S04]  /*da80*/  LDGSTS.E [R15+0x70004], desc[UR8][R186.64], !P2 ;  /* 0x70004000ba0f7fae */ /* 0x000fe8000d121848 */
[----:B------:R-:W2:Y:S04]  /*da90*/  LDL.64 R16, [R1+0x60] ;  /* 0x0000600001107983 */ /* 0x000ea80000100a00 */
[----:B------:R-:W-:Y:S04]  /*daa0*/  LDGSTS.E [R15+0x78004], desc[UR8][R12.64], !P2 ;  /* 0x780040000c0f7fae */ /* 0x000fe8000d121848 */
[----:B------:R-:W2:Y:S04]  /*dab0*/  LDL.64 R186, [R1+0x28] ;  /* 0x0000280001ba7983 */ /* 0x000ea80000100a00 */
[----:B------:R-:W-:Y:S04]  /*dac0*/  LDGSTS.E [R15+0x70008], desc[UR8][R234.64], !P1 ;  /* 0x70008000ea0f7fae */ /* 0x000fe8000c921848 */
[----:B------:R-:W2:Y:S04]  /*dad0*/  LDL.64 R12, [R1+0x5a8] ;  /* 0x0005a800010c7983 */ /* 0x000ea80000100a00 */
[----:B------:R-:W-:Y:S04]  /*dae0*/  LDGSTS.E [R15+0x78008], desc[UR8][R188.64], !P1 ;  /* 0x78008000bc0f7fae */ /* 0x000fe8000c921848 */
[----:B------:R-:W2:Y:S04]  /*daf0*/  LDL.64 R234, [R1+0x38] ;  /* 0x0000380001ea7983 */ /* 0x000ea80000100a00 */
[----:B------:R-:W-:Y:S04]  /*db00*/  LDGSTS.E [R15+0x7000c], desc[UR8][R2.64], !P5 ;  /* 0x7000c000020f7fae */ /* 0x000fe8000e921848 */
[----:B------:R-:W2:Y:S01]  /*db10*/  LDL.64 R188, [R1+0x698] ;  /* 0x0006980001bc7983 */ /* 0x000ea20000100a00 */
[----:B------:R-:W-:-:S02]  /*db20*/  ISETP.GE.U32.AND P3, PT, R8, 0x7ffffee3, PT ;  /* 0x7ffffee30800780c */ /* 0x000fc40003f66070 */
[----:B------:R-:W-:Y:S01]  /*db30*/  ISETP.GE.U32.AND P2, PT, R7, 0x7ffffee2, PT ;  /* 0x7ffffee20700780c */ /* 0x000fe20003f46070 */
[----:B------:R1:W-:Y:S04]  /*db40*/  LDGSTS.E [R15+0x7800c], desc[UR8][R184.64], !P5 ;  /* 0x7800c000b80f7fae */ /* 0x0003e8000e921848 */
[----:B------:R-:W2:Y:S01]  /*db50*/  LDL.64 R2, [R1+0x208] ;  /* 0x0002080001027983 */ /* 0x000ea20000100a00 */
[----:B------:R-:W-:Y:S01]  /*db60*/  ISETP.GE.U32.AND P5, PT, R4, 0x7ffffee4, PT ;  /* 0x7ffffee40400780c */ /* 0x000fe20003fa6070 */
[----:B------:R-:W-:Y:S01]  /*db70*/  VIADD R4, R10, 0xffffff43 ;  /* 0xffffff430a047836 */ /* 0x000fe20000000000 */
[----:B------:R-:W-:Y:S01]  /*db80*/  ISETP.GE.U32.AND P1, PT, R6, 0x7ffffee1, PT ;  /* 0x7ffffee10600780c */ /* 0x000fe20003f26070 */
[----:B------:R-:W2:Y:S03]  /*db90*/  LDC R8, c[0x0][0x230] ;  /* 0x00008c00ff087b82 */ /* 0x000ea60000000800 */
[----:B------:R-:W-:-:S05]  /*dba0*/  ISETP.GE.U32.AND P0, PT, R4, 0x7ffffec4, PT ;  /* 0x7ffffec40400780c */ /* 0x000fca0003f06070 */
[----:B-1----:R-:W1:Y:S08]  /*dbb0*/  LDC R185, c[0x0][0x230] ;  /* 0x00008c00ffb97b82 */ /* 0x002e700000000800 */
[----:B------:R-:W2:Y:S01]  /*dbc0*/  LDC R15, c[0x0][0x230] ;  /* 0x00008c00ff0f7b82 */ /* 0x000ea20000000800 */
[----:B------:R-:W-:Y:S01]  /*dbd0*/  LDGSTS.E [R14+0x40000], desc[UR8][R22.64], !P5 ;  /* 0x40000000160e7fae */ /* 0x000fe2000e921848 */
[----:B----4-:R-:W-:Y:S01]  /*dbe0*/  IADD3 R7, R18, -0xbf, RZ ;  /* 0xffffff4112077810 */ /* 0x010fe20007ffe0ff */
[----:B------:R-:W-:Y:S01]  /*dbf0*/  VIADD R6, R9, 0xffffff42 ;  /* 0xffffff4209067836 */ /* 0x000fe20000000000 */
[----:B------:R-:W-:Y:S01]  /*dc00*/  SEL R4, RZ, 0x4, P4 ;  /* 0x00000004ff047807 */ /* 0x000fe20002000000 */
[----:B------:R-:W-:Y:S03]  /*dc10*/  LDGSTS.E [R14+0x48000], desc[UR8][R152.64], !P5 ;  /* 0x48000000980e7fae */ /* 0x000fe6000e921848 */
[----:B------:R-:W4:Y:S01]  /*dc20*/  LDC R9, c[0x0][0x230] ;  /* 0x00008c00ff097b82 */ /* 0x000f220000000800 */
[----:B------:R-:W-:Y:S04]  /*dc30*/  LDGSTS.E [R14+0x40004], desc[UR8][R20.64], !P3 ;  /* 0x40004000140e7fae */ /* 0x000fe8000d921848 */
[----:B------:R-:W4:Y:S01]  /*dc40*/  LDL.64 R22, [R1+0x818] ;  /* 0x0008180001167983 */ /* 0x000f220000100a00 */
[----:B-1----:R-:W-:-:S02]  /*dc50*/  VIADD R185, R185, 0x7f ;  /* 0x0000007fb9b97836 */ /* 0x002fc40000000000 */
[----:B------:R-:W1:Y:S01]  /*dc60*/  LDC R18, c[0x0][0x230] ;  /* 0x00008c00ff127b82 */ /* 0x000e620000000800 */
[----:B------:R-:W4:Y:S04]  /*dc70*/  LDL.64 R152, [R1+0x4c0] ;  /* 0x0004c00001987983 */ /* 0x000f280000100a00 */
[----:B------:R-:W4:Y:S03]  /*dc80*/  LDL.64 R20, [R1+0x900] ;  /* 0x0009000001147983 */ /* 0x000f260000100a00 */
[----:B------:R-:W1:Y:S01]  /*dc90*/  LDC R10, c[0x0][0x230] ;  /* 0x00008c00ff0a7b82 */ /* 0x000e620000000800 */
[----:B---3--:R-:W-:Y:S04]  /*dca0*/  LDGSTS.E [R14+0x48004], desc[UR8][R182.64], !P3 ;  /* 0x48004000b60e7fae */ /* 0x008fe8000d921848 */
[----:B--2---:R-:W-:Y:S01]  /*dcb0*/  LDGSTS.E [R14+0x40008], desc[UR8][R16.64], !P2 ;  /* 0x40008000100e7fae */ /* 0x004fe2000d121848 */
[----:B------:R-:W-:-:S02]  /*dcc0*/  ISETP.GT.AND P4, PT, R185, 0xff, PT ;  /* 0x000000ffb900780c */ /* 0x000fc40003f84270 */
[----:B------:R-:W-:Y:S01]  /*dcd0*/  ISETP.GE.U32.AND P6, PT, R6, 0x7ffffec3, PT ;  /* 0x7ffffec30600780c */ /* 0x000fe20003fc6070 */
[----:B------:R-:W2:Y:S04]  /*dce0*/  LDL.64 R182, [R1+0x908] ;  /* 0x0009080001b67983 */ /* 0x000ea80000100a00 */
[----:B------:R-:W-:Y:S04]  /*dcf0*/  LDGSTS.E [R14+0x48008], desc[UR8][R186.64], !P2 ;  /* 0x48008000ba0e7fae */ /* 0x000fe8000d121848 */
[----:B------:R-:W3:Y:S04]  /*dd00*/  LDL.64 R16, [R1+0x7a8] ;  /* 0x0007a80001107983 */ /* 0x000ee80000100a00 */
[----:B------:R-:W-:Y:S01]  /*dd10*/  LDGSTS.E [R14+0x4000c], desc[UR8][R12.64], !P1 ;  /* 0x4000c0000c0e7fae */ /* 0x000fe2000c921848 */
[----:B------:R-:W-:Y:S01]  /*dd20*/  VIADD R6, R24, 0xffffff40 ;  /* 0xffffff4018067836 */ /* 0x000fe20000000000 */
[----:B------:R-:W-:-:S02]  /*dd30*/  SEL R4, R4, RZ, P4 ;  /* 0x000000ff04047207 */ /* 0x000fc40002000000 */
[----:B------:R-:W3:Y:S04]  /*dd40*/  LDL.64 R186, [R1+0x910] ;  /* 0x0009100001ba7983 */ /* 0x000ee80000100a00 */
[----:B------:R-:W-:Y:S04]  /*dd50*/  LDGSTS.E [R14+0x4800c], desc[UR8][R234.64], !P1 ;  /* 0x4800c000ea0e7fae */ /* 0x000fe8000c921848 */
[----:B------:R-:W3:Y:S04]  /*dd60*/  LDL.64 R12, [R1+0x7b8] ;  /* 0x0007b800010c7983 */ /* 0x000ee80000100a00 */
[----:B------:R-:W-:Y:S01]  /*dd70*/  LDGSTS.E [R14+0x50000], desc[UR8][R188.64], !P0 ;  /* 0x50000000bc0e7fae */ /* 0x000fe2000c121848 */
[----:B------:R-:W-:-:S02]  /*dd80*/  ISETP.GE.U32.AND P4, PT, R7, 0x7ffffec2, PT ;  /* 0x7ffffec20700780c */ /* 0x000fc40003f86070 */
[----:B------:R-:W-:Y:S01]  /*dd90*/  ISETP.GE.U32.AND P5, PT, R6, 0x7ffffec1, PT ;  /* 0x7ffffec10600780c */ /* 0x000fe20003fa6070 */
[----:B------:R-:W3:Y:S04]  /*dda0*/  LDL.64 R234, [R1+0x918] ;  /* 0x0009180001ea7983 */ /* 0x000ee80000100a00 */
[----:B------:R-:W-:Y:S01]  /*ddb0*/  LDGSTS.E [R14+0x58000], desc[UR8][R2.64], !P0 ;  /* 0x58000000020e7fae */ /* 0x000fe2000c121848 */
[----:B------:R-:W-:Y:S02]  /*ddc0*/  VIADD R7, R19, 0xffffff23 ;  /* 0xffffff2313077836 */ /* 0x000fe40000000000 */
[----:B------:R-:W-:Y:S01]  /*ddd0*/  VIADD R6, R25, 0xffffff22 ;  /* 0xffffff2219067836 */ /* 0x000fe20000000000 */
[----:B------:R-:W-:Y:S04]  /*dde0*/  LDGSTS.E [R14+0x50004], desc[UR8][R172.64], !P6 ;  /* 0x50004000ac0e7fae */ /* 0x000fe8000f121848 */
[----:B------:R-:W3:Y:S04]  /*ddf0*/  LDL.64 R188, [R1+0x7c8] ;  /* 0x0007c80001bc7983 */ /* 0x000ee80000100a00 */
[----:B------:R-:W2:Y:S01]  /*de00*/  LDL.64 R2, [R1+0x798] ;  /* 0x0007980001027983 */ /* 0x000ea20000100a00 */
[----:B------:R-:W-:Y:S01]  /*de10*/  ISETP.GE.U32.AND P3, PT, R7, 0x7ffffea4, PT ;  /* 0x7ffffea40700780c */ /* 0x000fe20003f66070 */
[----:B----4-:R-:W-:Y:S01]  /*de20*/  VIADD R7, R9, 0xffffff21 ;  /* 0xffffff2109077836 */ /* 0x010fe20000000000 */
[----:B------:R-:W-:Y:S01]  /*de30*/  ISETP.GE.U32.AND P2, PT, R6, 0x7ffffea3, PT ;  /* 0x7ffffea30600780c */ /* 0x000fe20003f46070 */
[----:B------:R-:W-:Y:S01]  /*de40*/  VIADD R6, R15, 0xffffff20 ;  /* 0xffffff200f067836 */ /* 0x000fe20000000000 */
[----:B------:R-:W-:Y:S02]  /*de50*/  LDGSTS.E [R14+0x58004], desc[UR8][R174.64], !P6 ;  /* 0x58004000ae0e7fae */ /* 0x000fe4000f121848 */
[----:B------:R-:W-:Y:S01]  /*de60*/  ISETP.GE.U32.AND P1, PT, R7, 0x7ffffea2, PT ;  /* 0x7ffffea20700780c */ /* 0x000fe20003f26070 */
[----:B------:R-:W-:Y:S01]  /*de70*/  VIADD R7, R11, 0xffffff03 ;  /* 0xffffff030b077836 */ /* 0x000fe20000000000 */
[----:B------:R-:W-:Y:S01]  /*de80*/  ISETP.GE.U32.AND P0, PT, R6, 0x7ffffea1, PT ;  /* 0x7ffffea10600780c */ /* 0x000fe20003f06070 */
[----:B------:R-:W-:Y:S03]  /*de90*/  LDGSTS.E [R14+0x50008], desc[UR8][R168.64], !P4 ;  /* 0x50008000a80e7fae */ /* 0x000fe6000e121848 */
[----:B------:R-:W-:Y:S01]  /*dea0*/  ISETP.GE.U32.AND P6, PT, R7, 0x7ffffe84, PT ;  /* 0x7ffffe840700780c */ /* 0x000fe20003fc6070 */
[----:B------:R-:W-:Y:S04]  /*deb0*/  LDGSTS.E [R14+0x58008], desc[UR8][R170.64], !P4 ;  /* 0x58008000aa0e7fae */ /* 0x000fe8000e121848 */
        /* <DEDUP_REMOVED lines=10> */
[----:B------:R-:W-:Y:S01]  /*df60*/  LDGSTS.E [R14+0x70000], desc[UR8][R20.64], !P6 ;  /* 0x70000000140e7fae */ /* 0x000fe2000f121848 */
[----:B-1----:R-:W-:Y:S01]  /*df70*/  IADD3 R6, R18, -0xfe, RZ ;  /* 0xffffff0212067810 */ /* 0x002fe20007ffe0ff */
[----:B------:R-:W-:-:S02]  /*df80*/  VIADD R7, R10, 0xffffff00 ;  /* 0xffffff000a077836 */ /* 0x000fc40000000000 */
[----:B------:R-:W4:Y:S04]  /*df90*/  LDL.64 R172, [R1+0x980] ;  /* 0x0009800001ac7983 */ /* 0x000f280000100a00 */
[----:B------:R-:W4:Y:S04]  /*dfa0*/  LDL.64 R174, [R1+0x9a0] ;  /* 0x0009a00001ae7983 */ /* 0x000f280000100a00 */
[----:B------:R-:W4:Y:S04]  /*dfb0*/  LDL.64 R168, [R1+0x9c0] ;  /* 0x0009c00001a87983 */ /* 0x000f280000100a00 */
[----:B------:R-:W4:Y:S01]  /*dfc0*/  LDL.64 R170, [R1+0x9e0] ;  /* 0x0009e00001aa7983 */ /* 0x000f220000100a00 */
[----:B------:R-:W-:-:S03]  /*dfd0*/  ISETP.NE.U32.AND P2, PT, R4, RZ, PT ;  /* 0x000000ff0400720c */ /* 0x000fc60003f45070 */
        /* <DEDUP_REMOVED lines=11> */
[----:B--2---:R-:W-:Y:S01]  /*e090*/  LDGSTS.E [R14+0x78000], desc[UR8][R2.64], !P6 ;  /* 0x78000000020e7fae */ /* 0x004fe2000f121848 */
[----:B------:R-:W-:-:S03]  /*e0a0*/  ISETP.GE.U32.AND P4, PT, R6, 0x7ffffe83, PT ;  /* 0x7ffffe830600780c */ /* 0x000fc60003f86070 */
[----:B------:R-:W2:Y:S04]  /*e0b0*/  LDL.64 R10, [R1+0x998] ;  /* 0x00099800010a7983 */ /* 0x000ea80000100a00 */
[----:B------:R-:W2:Y:S04]  /*e0c0*/  LDL.64 R18, [R1+0x9d8] ;  /* 0x0009d80001127983 */ /* 0x000ea80000100a00 */
[----:B------:R-:W4:Y:S01]  /*e0d0*/  LDL.64 R2, [R1+0x920] ;  /* 0x0009200001027983 */ /* 0x000f220000100a00 */
[----:B------:R-:W-:Y:S01]  /*e0e0*/  VIADD R6, R8, 0xffffff01 ;  /* 0xffffff0108067836 */ /* 0x000fe20000000000 */
[----:B------:R-:W-:-:S02]  /*e0f0*/  ISETP.GE.U32.AND P3, PT, R7, 0x7ffffe81, PT ;  /* 0x7ffffe810700780c */ /* 0x000fc40003f66070 */
[----:B------:R-:W-:Y:S02]  /*e100*/  LDGSTS.E [R14+0x70004], desc[UR8][R182.64], !P4 ;  /* 0x70004000b60e7fae */ /* 0x000fe4000e121848 */
[----:B------:R-:W-:Y:S02]  /*e110*/  ISETP.GE.U32.AND P5, PT, R6, 0x7ffffe82, PT ;  /* 0x7ffffe820600780c */ /* 0x000fe40003fa6070 */
[----:B---3--:R-:W-:Y:S04]  /*e120*/  LDGSTS.E [R14+0x78004], desc[UR8][R16.64], !P4 ;  /* 0x78004000100e7fae */ /* 0x008fe8000e121848 */
[----:B------:R-:W3:Y:S04]  /*e130*/  LDL.64 R6, [R1+0x978] ;  /* 0x0009780001067983 */ /* 0x000ee80000100a00 */
[----:B------:R-:W2:Y:S04]  /*e140*/  LDL.64 R182, [R1+0x970] ;  /* 0x0009700001b67983 */ /* 0x000ea80000100a00 */
[----:B------:R-:W-:Y:S04]  /*e150*/  LDGSTS.E [R14+0x70008], desc[UR8][R186.64], !P5 ;  /* 0x70008000ba0e7fae */ /* 0x000fe8000e921848 */
[----:B------:R-:W-:Y:S04]  /*e160*/  LDGSTS.E [R14+0x78008], desc[UR8][R12.64], !P5 ;  /* 0x780080000c0e7fae */ /* 0x000fe8000e921848 */
[----:B------:R-:W3:Y:S04]  /*e170*/  LDL.64 R16, [R1+0x990] ;  /* 0x0009900001107983 */ /* 0x000ee80000100a00 */
[----:B------:R-:W-:Y:S04]  /*e180*/  LDGSTS.E [R14+0x7000c], desc[UR8][R234.64], !P3 ;  /* 0x7000c000ea0e7fae */ /* 0x000fe8000d921848 */
[----:B------:R-:W3:Y:S04]  /*e190*/  LDL.64 R186, [R1+0x9b0] ;  /* 0x0009b00001ba7983 */ /* 0x000ee80000100a00 */
[----:B------:R-:W-:Y:S04]  /*e1a0*/  LDGSTS.E [R14+0x7800c], desc[UR8][R188.64], !P3 ;  /* 0x7800c000bc0e7fae */ /* 0x000fe8000d921848 */
[----:B------:R-:W3:Y:S04]  /*e1b0*/  LDL.64 R12, [R1+0x9d0] ;  /* 0x0009d000010c7983 */ /* 0x000ee80000100a00 */
[----:B------:R-:W3:Y:S04]  /*e1c0*/  LDL.64 R234, [R1+0x9f0] ;  /* 0x0009f00001ea7983 */ /* 0x000ee80000100a00 */
[----:B------:R-:W0:Y:S04]  /*e1d0*/  LDGDEPBAR ;  /* 0x00000000000079af */ /* 0x000e280000000000 */
[----:B------:R-:W3:Y:S04]  /*e1e0*/  LDL.64 R188, [R1+0xa10] ;  /* 0x000a100001bc7983 */ /* 0x000ee80000100a00 */
[----:B------:R-:W3:Y:S04]  /*e1f0*/  LDL.64 R14, [R1+0x958] ;  /* 0x00095800010e7983 */ /* 0x000ee80000100a00 */
[----:B------:R-:W3:Y:S04]  /*e200*/  LDL.64 R8, [R1+0x9b8] ;  /* 0x0009b80001087983 */ /* 0x000ee80000100a00 */
[----:B----4-:R-:W-:Y:S04]  /*e210*/  LDGSTS.E [R86+-0x38000], desc[UR8][R2.64], P2 ;  /* 0xc800000002567fae */ /* 0x010fe80009121848 */
[----:B------:R-:W-:Y:S04]  /*e220*/  LDGSTS.E [R86+-0x37c00], desc[UR8][R176.64], P2 ;  /* 0xc8400000b0567fae */ /* 0x000fe80009121848 */
[----:B------:R-:W-:Y:S04]  /*e230*/  LDGSTS.E [R86+-0x37800], desc[UR8][R196.64], P2 ;  /* 0xc8800000c4567fae */ /* 0x000fe80009121848 */
[----:B------:R-:W4:Y:S04]  /*e240*/  LDL.64 R2, [R1+0x938] ;  /* 0x0009380001027983 */ /* 0x000f280000100a00 */
[----:B------:R-:W5:Y:S04]  /*e250*/  LDL.LU.64 R176, [R1+0xb10] ;  /* 0x000b100001b07983 */ /* 0x000f680000300a00 */
[----:B------:R-:W5:Y:S04]  /*e260*/  LDL.LU.64 R196, [R1+0xb08] ;  /* 0x000b080001c47983 */ /* 0x000f680000300a00 */
[----:B------:R-:W-:Y:S04]  /*e270*/  LDGSTS.E [R86+-0x37400], desc[UR8][R172.64], P2 ;  /* 0xc8c00000ac567fae */ /* 0x000fe80009121848 */
[----:B------:R-:W-:Y:S04]  /*e280*/  LDGSTS.E [R86+-0x37000], desc[UR8][R174.64], P2 ;  /* 0xc9000000ae567fae */ /* 0x000fe80009121848 */
[----:B------:R-:W-:Y:S04]  /*e290*/  LDGSTS.E [R86+-0x36c00], desc[UR8][R168.64], P2 ;  /* 0xc9400000a8567fae */ /* 0x000fe80009121848 */
[----:B------:R-:W5:Y:S04]  /*e2a0*/  LDL.LU.64 R172, [R1+0xb00] ;  /* 0x000b000001ac7983 */ /* 0x000f680000300a00 */
        /* <DEDUP_REMOVED lines=26> */
[----:B--2---:R-:W-:Y:S04]  /*e450*/  LDGSTS.E [R89+-0x37600], desc[UR8][R182.64], P2 ;  /* 0xc8a00000b6597fae */ /* 0x004fe80009121848 */
[----:B---3--:R-:W-:Y:S04]  /*e460*/  LDGSTS.E [R89+-0x37200], desc[UR8][R16.64], P2 ;  /* 0xc8e0000010597fae */ /* 0x008fe80009121848 */
[----:B------:R-:W-:Y:S04]  /*e470*/  LDGSTS.E [R89+-0x36e00], desc[UR8][R186.64], P2 ;  /* 0xc9200000ba597fae */ /* 0x000fe80009121848 */
[----:B------:R-:W5:Y:S04]  /*e480*/  LDL.LU.64 R182, [R1+0xa88] ;  /* 0x000a880001b67983 */ /* 0x000f680000300a00 */
[----:B------:R-:W5:Y:S04]  /*e490*/  LDL.LU.64 R16, [R1+0xa80] ;  /* 0x000a800001107983 */ /* 0x000f680000300a00 */
[----:B------:R-:W5:Y:S04]  /*e4a0*/  LDL.LU.64 R186, [R1+0xa78] ;  /* 0x000a780001ba7983 */ /* 0x000f680000300a00 */
[----:B------:R-:W-:Y:S04]  /*e4b0*/  LDGSTS.E [R89+-0x36a00], desc[UR8][R12.64], P2 ;  /* 0xc96000000c597fae */ /* 0x000fe80009121848 */
[----:B------:R-:W-:Y:S04]  /*e4c0*/  LDGSTS.E [R89+-0x36600], desc[UR8][R234.64], P2 ;  /* 0xc9a00000ea597fae */ /* 0x000fe80009121848 */
[----:B------:R1:W-:Y:S04]  /*e4d0*/  LDGSTS.E [R89+-0x36200], desc[UR8][R188.64], P2 ;  /* 0xc9e00000bc597fae */ /* 0x0003e80009121848 */
[----:B------:R-:W5:Y:S04]  /*e4e0*/  LDL.LU.64 R12, [R1+0xa70] ;  /* 0x000a7000010c7983 */ /* 0x000f680000300a00 */
[----:B------:R-:W5:Y:S04]  /*e4f0*/  LDL.LU.64 R234, [R1+0xa68] ;  /* 0x000a680001ea7983 */ /* 0x000f680000300a00 */
[----:B------:R-:W2:Y:S04]  /*e500*/  LDL.LU.64 R188, [R1+0xa60] ;  /* 0x000a600001bc7983 */ /* 0x000ea80000300a00 */
[----:B----4-:R-:W-:Y:S04]  /*e510*/  LDGSTS.E [R87+-0x37d00], desc[UR8][R2.64], P2 ;  /* 0xc830000002577fae */ /* 0x010fe80009121848 */
[----:B------:R-:W-:Y:S04]  /*e520*/  LDGSTS.E [R87+-0x37900], desc[UR8][R14.64], P2 ;  /* 0xc87000000e577fae */ /* 0x000fe80009121848 */
[----:B------:R-:W-:Y:S04]  /*e530*/  LDGSTS.E [R87+-0x37500], desc[UR8][R6.64], P2 ;  /* 0xc8b0000006577fae */ /* 0x000fe80009121848 */
[----:B------:R-:W3:Y:S04]  /*e540*/  LDL.LU.64 R2, [R1+0xa58] ;  /* 0x000a580001027983 */ /* 0x000ee80000300a00 */
[----:B------:R-:W-:Y:S04]  /*e550*/  LDGSTS.E [R87+-0x37100], desc[UR8][R10.64], P2 ;  /* 0xc8f000000a577fae */ /* 0x000fe80009121848 */
[----:B------:R-:W-:Y:S04]  /*e560*/  LDGSTS.E [R87+-0x36d00], desc[UR8][R8.64], P2 ;  /* 0xc930000008577fae */ /* 0x000fe80009121848 */
[----:B------:R-:W-:Y:S01]  /*e570*/  LDGSTS.E [R87+-0x36900], desc[UR8][R18.64], P2 ;  /* 0xc970000012577fae */ /* 0x000fe20009121848 */
[----:B------:R-:W-:-:S03]  /*e580*/  ISETP.GE.AND P0, PT, R185, 0x80, PT ;  /* 0x00000080b900780c */ /* 0x000fc60003f06270 */
[----:B---3--:R-:W-:Y:S04]  /*e590*/  LDGSTS.E [R87+-0x36500], desc[UR8][R2.64], P2 ;  /* 0xc9b0000002577fae */ /* 0x008fe80009121848 */
[----:B--2---:R2:W-:Y:S01]  /*e5a0*/  LDGSTS.E [R87+-0x36100], desc[UR8][R188.64], P2 ;  /* 0xc9f00000bc577fae */ /* 0x0045e20009121848 */
[----:B------:R-:W-:-:S03]  /*e5b0*/  CS2R R120, SRZ ;  /* 0x0000000000787805 */ /* 0x000fc6000001ff00 */
[----:B------:R-:W0:Y:S04]  /*e5c0*/  LDGDEPBAR ;  /* 0x00000000000079af */ /* 0x000e280000000000 */
[----:B------:R3:W5:Y:S04]  /*e5d0*/  LDL.LU.64 R2, [R1+0xa50] ;  /* 0x000a500001027983 */ /* 0x0007680000300a00 */
[----:B------:R3:W5:Y:S01]  /*e5e0*/  LDL.LU.64 R188, [R1+0xa48] ;  /* 0x000a480001bc7983 */ /* 0x0007620000300a00 */
[----:B------:R-:W-:Y:S02]  /*e5f0*/  CS2R R122, SRZ ;  /* 0x00000000007a7805 */ /* 0x000fe4000001ff00 */
[----:B------:R-:W-:-:S02]  /*e600*/  CS2R R124, SRZ ;  /* 0x00000000007c7805 */ /* 0x000fc4000001ff00 */
[----:B------:R-:W-:Y:S02]  /*e610*/  CS2R R126, SRZ ;  /* 0x00000000007e7805 */ /* 0x000fe4000001ff00 */
[----:B------:R-:W-:Y:S02]  /*e620*/  CS2R R128, SRZ ;  /* 0x0000000000807805 */ /* 0x000fe4000001ff00 */
[----:B------:R-:W-:Y:S02]  /*e630*/  CS2R R130, SRZ ;  /* 0x0000000000827805 */ /* 0x000fe4000001ff00 */
[----:B------:R-:W-:Y:S02]  /*e640*/  CS2R R132, SRZ ;  /* 0x0000000000847805 */ /* 0x000fe4000001ff00 */
        /* <DEDUP_REMOVED lines=9> */
[----:B-1----:R-:W-:Y:S02]  /*e6e0*/  CS2R R88, SRZ ;  /* 0x0000000000587805 */ /* 0x002fe4000001ff00 */
        /* <DEDUP_REMOVED lines=30> */
[----:B--2---:R-:W-:Y:S02]  /*e8d0*/  CS2R R86, SRZ ;  /* 0x0000000000567805 */ /* 0x004fe4000001ff00 */
        /* <DEDUP_REMOVED lines=15> */
[----:B------:R-:W-:Y:S01]  /*e9d0*/  CS2R R54, SRZ ;  /* 0x0000000000367805 */ /* 0x000fe2000001ff00 */
[----:B---3--:R-:W-:Y:S06]  /*e9e0*/  @!P0 BRA `(.L_x_0) ;  /* 0x0000011000548947 */ /* 0x008fec0003800000 */
[----:B------:R-:W2:Y:S04]  /*e9f0*/  LDL.LU.64 R8, [R1+0x608] ;  /* 0x0006080001087983 */ /* 0x000ea80000300a00 */
[----:B------:R-:W3:Y:S01]  /*ea00*/  LDL.LU.64 R18, [R1+0x600] ;  /* 0x0006000001127983 */ /* 0x000ee20000300a00 */
[----:B-----5:R-:W-:Y:S02]  /*ea10*/  IMAD.MOV.U32 R11, RZ, RZ, R12 ;  /* 0x000000ffff0b7224 */ /* 0x020fe400078e000c */
[----:B------:R-:W-:Y:S01]  /*ea20*/  IMAD.MOV.U32 R10, RZ, RZ, R235 ;  /* 0x000000ffff0a7224 */ /* 0x000fe200078e00eb */
[----:B------:R1:W-:Y:S01]  /*ea30*/  STL.64 [R1+0xa50], R188 ;  /* 0x000a50bc01007387 */ /* 0x0003e20000100a00 */
[----:B------:R-:W-:Y:S02]  /*ea40*/  IMAD.MOV.U32 R12, RZ, RZ, R13 ;  /* 0x000000ffff0c7224 */ /* 0x000fe400078e000d */
[----:B------:R-:W-:Y:S01]  /*ea50*/  IMAD.MOV.U32 R13, RZ, RZ, R186 ;  /* 0x000000ffff0d7224 */ /* 0x000fe200078e00ba */
[----:B------:R-:W-:Y:S01]  /*ea60*/  STL.64 [R1+0xa48], R2 ;  /* 0x000a480201007387 */ /* 0x000fe20000100a00 */
[----:B------:R-:W-:Y:S01]  /*ea70*/  IMAD.MOV.U32 R15, RZ, RZ, R16 ;  /* 0x000000ffff0f7224 */ /* 0x000fe200078e0010 */
[----:B------:R-:W-:Y:S01]  /*ea80*/  MOV R16, R17 ;  /* 0x0000001100107202 */ /* 0x000fe20000000f00 */
[----:B------:R-:W-:-:S02]  /*ea90*/  IMAD.MOV.U32 R14, RZ, RZ, R187 ;  /* 0x000000ffff0e7224 */ /* 0x000fc400078e00bb */
[----:B------:R-:W-:Y:S01]  /*eaa0*/  IMAD.MOV.U32 R17, RZ, RZ, R182 ;  /* 0x000000ffff117224 */ /* 0x000fe200078e00b6 */
[----:B------:R-:W-:Y:S01]  /*eab0*/  MOV R182, R22 ;  /* 0x0000001600b67202 */ /* 0x000fe20000000f00 */
[----:B------:R-:W-:Y:S02]  /*eac0*/  IMAD.MOV.U32 R186, RZ, RZ, R152 ;  /* 0x000000ffffba7224 */ /* 0x000fe400078e0098 */
[----:B------:R-:W-:Y:S02]  /*ead0*/  IMAD.MOV.U32 R152, RZ, RZ, R157 ;  /* 0x000000ffff987224 */ /* 0x000fe400078e009d */
[----:B------:R-:W-:Y:S02]  /*eae0*/  IMAD.MOV.U32 R157, RZ, RZ, R155 ;  /* 0x000000ffff9d7224 */ /* 0x000fe400078e009b */
[----:B------:R-:W-:Y:S02]  /*eaf0*/  IMAD.MOV.U32 R155, RZ, RZ, R160 ;  /* 0x000000ffff9b7224 */ /* 0x000fe400078e00a0 */
[----:B------:R-:W-:-:S02]  /*eb00*/  IMAD.MOV.U32 R22, RZ, RZ, R166 ;  /* 0x000000ffff167224 */ /* 0x000fc400078e00a6 */
[----:B------:R-:W-:Y:S02]  /*eb10*/  IMAD.MOV.U32 R166, RZ, RZ, R171 ;  /* 0x000000ffffa67224 */ /* 0x000fe400078e00ab */
[----:B------:R-:W-:Y:S02]  /*eb20*/  IMAD.MOV.U32 R171, RZ, RZ, R169 ;  /* 0x000000ffffab7224 */ /* 0x000fe400078e00a9 */
[----:B------:R-:W-:Y:S02]  /*eb30*/  IMAD.MOV.U32 R169, RZ, RZ, R174 ;  /* 0x000000ffffa97224 */ /* 0x000fe400078e00ae */
[----:B------:R-:W-:Y:S02]  /*eb40*/  IMAD.MOV.U32 R174, RZ, RZ, R197 ;  /* 0x000000ffffae7224 */ /* 0x000fe400078e00c5 */
[----:B------:R-:W-:Y:S01]  /*eb50*/  IMAD.MOV.U32 R197, RZ, RZ, R198 ;  /* 0x000000ffffc57224 */ /* 0x000fe200078e00c6 */
[----:B------:R-:W-:Y:S01]  /*eb60*/  MOV R198, R201 ;  /* 0x000000c900c67202 */ /* 0x000fe20000000f00 */
[----:B------:R-:W-:-:S02]  /*eb70*/  IMAD.MOV.U32 R201, RZ, RZ, R202 ;  /* 0x000000ffffc97224 */ /* 0x000fc400078e00ca */
[----:B------:R-:W-:Y:S02]  /*eb80*/  IMAD.MOV.U32 R184, RZ, RZ, R178 ;  /* 0x000000ffffb87224 */ /* 0x000fe400078e00b2 */
[----:B--2---:R-:W-:Y:S02]  /*eb90*/  IMAD.MOV.U32 R4, RZ, RZ, R8 ;  /* 0x000000ffff047224 */ /* 0x004fe400078e0008 */
[----:B------:R-:W-:Y:S01]  /*eba0*/  IMAD.MOV.U32 R6, RZ, RZ, R9 ;  /* 0x000000ffff067224 */ /* 0x000fe200078e0009 */
[----:B------:R-:W-:Y:S01]  /*ebb0*/  MOV R9, R234 ;  /* 0x000000ea00097202 */ /* 0x000fe20000000f00 */
[----:B---3--:R-:W-:Y:S01]  /*ebc0*/  IMAD.MOV.U32 R7, RZ, RZ, R18 ;  /* 0x000000ffff077224 */ /* 0x008fe200078e0012 */
[----:B------:R-:W-:Y:S01]  /*ebd0*/  STL.64 [R1+0xa58], R4 ;  /* 0x000a580401007387 */ /* 0x000fe20000100a00 */
[----:B------:R-:W-:Y:S02]  /*ebe0*/  IMAD.MOV.U32 R8, RZ, RZ, R19 ;  /* 0x000000ffff087224 */ /* 0x000fe400078e0013 */
[----:B------:R-:W-:Y:S01]  /*ebf0*/  IMAD.MOV.U32 R18, RZ, RZ, R183 ;  /* 0x000000ffff127224 */ /* 0x000fe200078e00b7 */
[----:B------:R-:W-:Y:S01]  /*ec00*/  STL.64 [R1+0xa60], R6 ;  /* 0x000a600601007387 */ /* 0x000fe20000100a00 */
[----:B------:R-:W-:-:S02]  /*ec10*/  IMAD.MOV.U32 R19, RZ, RZ, R20 ;  /* 0x000000ffff137224 */ /* 0x000fc400078e0014 */
[----:B------:R-:W-:Y:S01]  /*ec20*/  IMAD.MOV.U32 R20, RZ, RZ, R21 ;  /* 0x000000ffff147224 */ /* 0x000fe200078e0015 */
[----:B------:R2:W-:Y:S01]  /*ec30*/  STL.64 [R1+0xa68], R8 ;  /* 0x000a680801007387 */ /* 0x0005e20000100a00 */
[----:B------:R-:W-:Y:S02]  /*ec40*/  IMAD.MOV.U32 R21, RZ, RZ, R153 ;  /* 0x000000ffff157224 */ /* 0x000fe400078e0099 */
[----:B------:R-:W-:Y:S01]  /*ec50*/  IMAD.MOV.U32 R153, RZ, RZ, R23 ;  /* 0x000000ffff997224 */ /* 0x000fe200078e0017 */
[----:B------:R-:W-:Y:S01]  /*ec60*/  STL.64 [R1+0xa70], R10 ;  /* 0x000a700a01007387 */ /* 0x000fe20000100a00 */
[----:B------:R-:W-:Y:S02]  /*ec70*/  IMAD.MOV.U32 R23, RZ, RZ, R156 ;  /* 0x000000ffff177224 */ /* 0x000fe400078e009c */
[----:B------:R-:W-:Y:S01]  /*ec80*/  IMAD.MOV.U32 R156, RZ, RZ, R161 ;  /* 0x000000ffff9c7224 */ /* 0x000fe200078e00a1 */
[----:B------:R-:W-:Y:S01]  /*ec90*/  STL.64 [R1+0xa78], R12 ;  /* 0x000a780c01007387 */ /* 0x000fe20000100a00 */
[----:B------:R-:W-:Y:S01]  /*eca0*/  MOV R161, R159 ;  /* 0x0000009f00a17202 */ /* 0x000fe20000000f00 */
[----:B------:R-:W-:-:S02]  /*ecb0*/  IMAD.MOV.U32 R159, RZ, RZ, R180 ;  /* 0x000000ffff9f7224 */ /* 0x000fc400078e00b4 */
[----:B------:R-:W-:Y:S01]  /*ecc0*/  STL.64 [R1+0xa80], R14 ;  /* 0x000a800e01007387 */ /* 0x000fe20000100a00 */
[----:B------:R-:W-:Y:S02]  /*ecd0*/  IMAD.MOV.U32 R180, RZ, RZ, R163 ;  /* 0x000000ffffb47224 */ /* 0x000fe400078e00a3 */
[----:B------:R-:W-:Y:S01]  /*ece0*/  IMAD.MOV.U32 R163, RZ, RZ, R167 ;  /* 0x000000ffffa37224 */ /* 0x000fe200078e00a7 */
[----:B------:R-:W-:Y:S01]  /*ecf0*/  STL.64 [R1+0xa88], R16 ;  /* 0x000a881001007387 */ /* 0x000fe20000100a00 */
[----:B------:R-:W-:Y:S01]  /*ed00*/  MOV R167, R165 ;  /* 0x000000a500a77202 */ /* 0x000fe20000000f00 */
[----:B------:R-:W-:Y:S02]  /*ed10*/  IMAD.MOV.U32 R165, RZ, RZ, R170 ;  /* 0x000000ffffa57224 */ /* 0x000fe400078e00aa */
[----:B------:R3:W-:Y:S01]  /*ed20*/  STL.64 [R1+0xa90], R18 ;  /* 0x000a901201007387 */ /* 0x0007e20000100a00 */
[----:B------:R-:W-:Y:S02]  /*ed30*/  IMAD.MOV.U32 R170, RZ, RZ, R175 ;  /* 0x000000ffffaa7224 */ /* 0x000fe400078e00af */
[----:B------:R-:W-:Y:S01]  /*ed40*/  IMAD.MOV.U32 R175, RZ, RZ, R173 ;  /* 0x000000ffffaf7224 */ /* 0x000fe200078e00ad */
[----:B------:R-:W-:Y:S01]  /*ed50*/  STL [R1+0xa98], R186 ;  /* 0x000a98ba01007387 */ /* 0x000fe20000100800 */
[----:B------:R-:W-:Y:S01]  /*ed60*/  MOV R173, R196 ;  /* 0x000000c400ad7202 */ /* 0x000fe20000000f00 */
[----:B------:R-:W-:-:S02]  /*ed70*/  IMAD.MOV.U32 R196, RZ, RZ, R199 ;  /* 0x000000ffffc47224 */ /* 0x000fc400078e00c7 */
[----:B------:R4:W-:Y:S01]  /*ed80*/  STL.64 [R1+0xaa0], R20 ;  /* 0x000aa01401007387 */ /* 0x0009e20000100a00 */
[----:B------:R-:W-:Y:S02]  /*ed90*/  IMAD.MOV.U32 R199, RZ, RZ, R200 ;  /* 0x000000ffffc77224 */ /* 0x000fe400078e00c8 */
[----:B------:R-:W-:Y:S01]  /*eda0*/  IMAD.MOV.U32 R200, RZ, RZ, R203 ;  /* 0x000000ffffc87224 */ /* 0x000fe200078e00cb */
[----:B------:R-:W-:Y:S01]  /*edb0*/  STL.64 [R1+0xaa8], R152 ;  /* 0x000aa89801007387 */ /* 0x000fe20000100a00 */
[----:B------:R-:W-:Y:S01]  /*edc0*/  IMAD.MOV.U32 R202, RZ, RZ, R205 ;  /* 0x000000ffffca7224 */ /* 0x000fe200078e00cd */
[----:B------:R-:W-:Y:S01]  /*edd0*/  MOV R235, R236 ;  /* 0x000000ec00eb7202 */ /* 0x000fe20000000f00 */
[----:B------:R-:W-:Y:S01]  /*ede0*/  IMAD.MOV.U32 R234, RZ, RZ, R237 ;  /* 0x000000ffffea7224 */ /* 0x000fe200078e00ed */
[----:B------:R-:W-:Y:S01]  /*edf0*/  STL.64 [R1+0xab0], R154 ;  /* 0x000ab09a01007387 */ /* 0x000fe20000100a00 */
[----:B------:R-:W-:Y:S02]  /*ee00*/  IMAD.MOV.U32 R160, RZ, RZ, R181 ;  /* 0x000000ffffa07224 */ /* 0x000fe400078e00b5 */
[----:B------:R-:W-:Y:S01]  /*ee10*/  IMAD.MOV.U32 R203, RZ, RZ, R204 ;  /* 0x000000ffffcb7224 */ /* 0x000fe200078e00cc */
[----:B------:R-:W-:Y:S01]  /*ee20*/  STL.64 [R1+0xab8], R156 ;  /* 0x000ab89c01007387 */ /* 0x000fe20000100a00 */
[----:B------:R-:W-:-:S02]  /*ee30*/  IMAD.MOV.U32 R205, RZ, RZ, R206 ;  /* 0x000000ffffcd7224 */ /* 0x000fc400078e00ce */
[----:B------:R-:W-:Y:S01]  /*ee40*/  IMAD.MOV.U32 R237, RZ, RZ, R238 ;  /* 0x000000ffffed7224 */ /* 0x000fe200078e00ee */
[----:B-1----:R-:W4:Y:S01]  /*ee50*/  LDL.LU.64 R188, [R1+0x588] ;  /* 0x0005880001bc7983 */ /* 0x002f220000300a00 */
[----:B------:R-:W-:Y:S02]  /*ee60*/  IMAD.MOV.U32 R236, RZ, RZ, R239 ;  /* 0x000000ffffec7224 */ /* 0x000fe400078e00ef */
[----:B------:R-:W-:Y:S01]  /*ee70*/  IMAD.MOV.U32 R183, RZ, RZ, R164 ;  /* 0x000000ffffb77224 */ /* 0x000fe200078e00a4 */
[----:B--2---:R-:W2:Y:S01]  /*ee80*/  LDL.LU.64 R8, [R1] ;  /* 0x0000000001087983 */ /* 0x004ea20000300a00 */
[----:B------:R-:W-:Y:S02]  /*ee90*/  IMAD.MOV.U32 R204, RZ, RZ, R207 ;  /* 0x000000ffffcc7224 */ /* 0x000fe400078e00cf */
[----:B------:R-:W-:Y:S01]  /*eea0*/  IMAD.MOV.U32 R206, RZ, RZ, R209 ;  /* 0x000000ffffce7224 */ /* 0x000fe200078e00d1 */
[----:B---3--:R-:W3:Y:S01]  /*eeb0*/  LDL.LU.64 R18, [R1+0x70] ;  /* 0x0000700001127983 */ /* 0x008ee20000300a00 */
[----:B------:R-:W-:-:S02]  /*eec0*/  IMAD.MOV.U32 R239, RZ, RZ, R240 ;  /* 0x000000ffffef7224 */ /* 0x000fc400078e00f0 */
[----:B------:R-:W-:Y:S01]  /*eed0*/  IMAD.MOV.U32 R238, RZ, RZ, R241 ;  /* 0x000000ffffee7224 */ /* 0x000fe200078e00f1 */
[----:B------:R-:W2:Y:S01]  /*eee0*/  LDL.LU.64 R16, [R1+0x8] ;  /* 0x0000080001107983 */ /* 0x000ea20000300a00 */
[----:B------:R-:W-:Y:S01]  /*eef0*/  IMAD.MOV.U32 R181, RZ, RZ, R177 ;  /* 0x000000ffffb57224 */ /* 0x000fe200078e00b1 */
[----:B------:R-:W-:Y:S01]  /*ef00*/  MOV R207, R208 ;  /* 0x000000d000cf7202 */ /* 0x000fe20000000f00 */
[----:B------:R-:W-:Y:S01]  /*ef10*/  IMAD.MOV.U32 R164, RZ, RZ, R192 ;  /* 0x000000ffffa47224 */ /* 0x000fe200078e00c0 */
[----:B------:R-:W2:Y:S01]  /*ef20*/  LDL.LU.64 R6, [R1+0x5a0] ;  /* 0x0005a00001067983 */ /* 0x000ea20000300a00 */
[----:B------:R-:W-:Y:S02]  /*ef30*/  IMAD.MOV.U32 R209, RZ, RZ, R210 ;  /* 0x000000ffffd17224 */ /* 0x000fe400078e00d2 */
[----:B------:R-:W-:Y:S01]  /*ef40*/  IMAD.MOV.U32 R208, RZ, RZ, R211 ;  /* 0x000000ffffd07224 */ /* 0x000fe200078e00d3 */
[----:B------:R-:W2:Y:S01]  /*ef50*/  LDL.LU.64 R4, [R1+0x18] ;  /* 0x0000180001047983 */ /* 0x000ea20000300a00 */
[----:B------:R-:W-:Y:S01]  /*ef60*/  IMAD.MOV.U32 R211, RZ, RZ, R212 ;  /* 0x000000ffffd37224 */ /* 0x000fe200078e00d4 */
[----:B------:R-:W-:Y:S01]  /*ef70*/  MOV R212, R215 ;  /* 0x000000d700d47202 */ /* 0x000fe20000000f00 */
[----:B------:R-:W-:Y:S01]  /*ef80*/  IMAD.MOV.U32 R210, RZ, RZ, R213 ;  /* 0x000000ffffd27224 */ /* 0x000fe200078e00d5 */
[----:B------:R-:W2:Y:S01]  /*ef90*/  LDL.LU.64 R2, [R1+0x60] ;  /* 0x0000600001027983 */ /* 0x000ea20000300a00 */
[----:B------:R-:W-:-:S02]  /*efa0*/  IMAD.MOV.U32 R213, RZ, RZ, R214 ;  /* 0x000000ffffd57224 */ /* 0x000fc400078e00d6 */
[----:B------:R-:W-:Y:S02]  /*efb0*/  IMAD.MOV.U32 R215, RZ, RZ, R216 ;  /* 0x000000ffffd77224 */ /* 0x000fe400078e00d8 */
        /* <DEDUP_REMOVED lines=8> */
[----:B------:R-:W-:Y:S02]  /*f040*/  IMAD.MOV.U32 R222, RZ, RZ, R225 ;  /* 0x000000ffffde7224 */ /* 0x000fe400078e00e1 */
[----:B------:R-:W-:Y:S01]  /*f050*/  IMAD.MOV.U32 R225, RZ, RZ, R226 ;  /* 0x000000ffffe17224 */ /* 0x000fe200078e00e2 */
[----:B------:R-:W-:Y:S01]  /*f060*/  MOV R226, R229 ;  /* 0x000000e500e27202 */ /* 0x000fe20000000f00 */
[----:B------:R-:W-:Y:S02]  /*f070*/  IMAD.MOV.U32 R224, RZ, RZ, R227 ;  /* 0x000000ffffe07224 */ /* 0x000fe400078e00e3 */
[----:B------:R-:W-:Y:S02]  /*f080*/  IMAD.MOV.U32 R227, RZ, RZ, R228 ;  /* 0x000000ffffe37224 */ /* 0x000fe400078e00e4 */
[----:B------:R-:W-:-:S02]  /*f090*/  IMAD.MOV.U32 R229, RZ, RZ, R230 ;  /* 0x000000ffffe57224 */ /* 0x000fc400078e00e6 */
[----:B------:R-:W-:Y:S02]  /*f0a0*/  IMAD.MOV.U32 R228, RZ, RZ, R231 ;  /* 0x000000ffffe47224 */ /* 0x000fe400078e00e7 */
[----:B------:R-:W-:Y:S02]  /*f0b0*/  IMAD.MOV.U32 R231, RZ, RZ, R232 ;  /* 0x000000ffffe77224 */ /* 0x000fe400078e00e8 */
[----:B------:R-:W-:Y:S01]  /*f0c0*/  IMAD.MOV.U32 R230, RZ, RZ, R233 ;  /* 0x000000ffffe67224 */ /* 0x000fe200078e00e9 */
[----:B------:R-:W-:Y:S01]  /*f0d0*/  MOV R240, R243 ;  /* 0x000000f300f07202 */ /* 0x000fe20000000f00 */
[----:B------:R-:W-:Y:S02]  /*f0e0*/  IMAD.MOV.U32 R241, RZ, RZ, R242 ;  /* 0x000000fffff17224 */ /* 0x000fe400078e00f2 */
[----:B------:R-:W-:Y:S02]  /*f0f0*/  IMAD.MOV.U32 R243, RZ, RZ, R244 ;  /* 0x000000fffff37224 */ /* 0x000fe400078e00f4 */
[----:B------:R-:W-:Y:S01]  /*f100*/  IMAD.MOV.U32 R177, RZ, RZ, R193 ;  /* 0x000000ffffb17224 */ /* 0x000fe200078e00c1 */
[----:B------:R-:W-:Y:S01]  /*f110*/  MOV R193, R194 ;  /* 0x000000c200c17202 */ /* 0x000fe20000000f00 */
[----:B------:R-:W-:-:S02]  /*f120*/  IMAD.MOV.U32 R192, RZ, RZ, R195 ;  /* 0x000000ffffc07224 */ /* 0x000fc400078e00c3 */
[----:B------:R-:W-:Y:S02]  /*f130*/  IMAD.MOV.U32 R178, RZ, RZ, R179 ;  /* 0x000000ffffb27224 */ /* 0x000fe400078e00b3 */
[----:B----4-:R-:W-:Y:S02]  /*f140*/  IMAD.MOV.U32 R233, RZ, RZ, R188 ;  /* 0x000000ffffe97224 */ /* 0x010fe400078e00bc */
[----:B------:R-:W-:Y:S02]  /*f150*/  IMAD.MOV.U32 R232, RZ, RZ, R189 ;  /* 0x000000ffffe87224 */ /* 0x000fe400078e00bd */
[----:B------:R-:W4:Y:S01]  /*f160*/  LDL.LU.64 R188, [R1+0x28] ;  /* 0x0000280001bc7983 */ /* 0x000f220000300a00 */
[----:B------:R-:W-:Y:S02]  /*f170*/  IMAD.MOV.U32 R242, RZ, RZ, R245 ;  /* 0x000000fffff27224 */ /* 0x000fe400078e00f5 */
[----:B------:R-:W-:Y:S01]  /*f180*/  IMAD.MOV.U32 R244, RZ, RZ, R247 ;  /* 0x000000fffff47224 */ /* 0x000fe200078e00f7 */
[----:B------:R-:W4:Y:S01]  /*f190*/  LDL.LU.64 R14, [R1+0x5a8] ;  /* 0x0005a800010e7983 */ /* 0x000f220000300a00 */
[----:B---3--:R-:W-:-:S02]  /*f1a0*/  IMAD.MOV.U32 R252, RZ, RZ, R19 ;  /* 0x000000fffffc7224 */ /* 0x008fc400078e0013 */
[----:B------:R-:W-:Y:S01]  /*f1b0*/  IMAD.MOV.U32 R195, RZ, RZ, R190 ;  /* 0x000000ffffc37224 */ /* 0x000fe200078e00be */
[----:B------:R-:W3:Y:S01]  /*f1c0*/  LDL.LU.64 R12, [R1+0x38] ;  /* 0x00003800010c7983 */ /* 0x000ee20000300a00 */
[----:B--2---:R-:W-:Y:S02]  /*f1d0*/  IMAD.MOV.U32 R20, RZ, RZ, R17 ;  /* 0x000000ffff147224 */ /* 0x004fe400078e0011 */
[----:B------:R-:W-:Y:S01]  /*f1e0*/  IMAD.MOV.U32 R194, RZ, RZ, R191 ;  /* 0x000000ffffc27224 */ /* 0x000fe200078e00bf */
[----:B------:R-:W2:Y:S01]  /*f1f0*/  LDL.LU.64 R186, [R1+0x50] ;  /* 0x0000500001ba7983 */ /* 0x000ea20000300a00 */
[----:B------:R-:W-:-:S03]  /*f200*/  IMAD.MOV.U32 R245, RZ, RZ, R246 ;  /* 0x000000fffff57224 */ /* 0x000fc600078e00f6 */
[----:B------:R-:W2:Y:S01]  /*f210*/  LDL.LU.64 R10, [R1+0x48] ;  /* 0x00004800010a7983 */ /* 0x000ea20000300a00 */
[----:B------:R-:W-:Y:S02]  /*f220*/  IMAD.MOV.U32 R247, RZ, RZ, R248 ;  /* 0x000000fffff77224 */ /* 0x000fe400078e00f8 */
[----:B------:R-:W-:Y:S01]  /*f230*/  IMAD.MOV.U32 R246, RZ, RZ, R249 ;  /* 0x000000fffff67224 */ /* 0x000fe200078e00f9 */
[----:B------:R-:W-:Y:S01]  /*f240*/  MOV R249, R250 ;  /* 0x000000fa00f97202 */ /* 0x000fe20000000f00 */
[----:B------:R-:W-:Y:S02]  /*f250*/  IMAD.MOV.U32 R248, RZ, RZ, R251 ;  /* 0x000000fffff87224 */ /* 0x000fe400078e00fb */
[----:B------:R-:W-:Y:S02]  /*f260*/  IMAD.MOV.U32 R251, RZ, RZ, R8 ;  /* 0x000000fffffb7224 */ /* 0x000fe400078e0008 */
[----:B------:R-:W-:Y:S02]  /*f270*/  IMAD.MOV.U32 R250, RZ, RZ, R9 ;  /* 0x000000fffffa7224 */ /* 0x000fe400078e0009 */
[----:B------:R-:W2:Y:S04]  /*f280*/  LDL.LU.64 R8, [R1+0x5b0] ;  /* 0x0005b00001087983 */ /* 0x000ea80000300a00 */
[----:B------:R1:W-:Y:S04]  /*f290*/  STL [R1], R18 ;  /* 0x0000001201007387 */ /* 0x0003e80000100800 */
[----:B-1----:R-:W2:Y:S04]  /*f2a0*/  LDL.LU.64 R18, [R1+0x58] ;  /* 0x0000580001127983 */ /* 0x002ea80000300a00 */
[----:B------:R1:W-:Y:S04]  /*f2b0*/  STL [R1+0x8], R16 ;  /* 0x0000081001007387 */ /* 0x0003e80000100800 */
[----:B-1----:R-:W2:Y:S04]  /*f2c0*/  LDL.LU.64 R16, [R1+0x5b8] ;  /* 0x0005b80001107983 */ /* 0x002ea80000300a00 */
[----:B------:R1:W-:Y:S04]  /*f2d0*/  STL [R1+0x4], R20 ;  /* 0x0000041401007387 */ /* 0x0003e80000100800 */
[----:B------:R1:W-:Y:S02]  /*f2e0*/  STL [R1+0x10], R6 ;  /* 0x0000100601007387 */ /* 0x0003e40000100800 */
[----:B-1----:R-:W-:-:S02]  /*f2f0*/  IMAD.MOV.U32 R20, RZ, RZ, R7 ;  /* 0x000000ffff147224 */ /* 0x002fc400078e0007 */
[----:B------:R-:W2:Y:S04]  /*f300*/  LDL.LU.64 R6, [R1+0x68] ;  /* 0x0000680001067983 */ /* 0x000ea80000300a00 */
[----:B------:R1:W-:Y:S04]  /*f310*/  STL [R1+0xc], R20 ;  /* 0x00000c1401007387 */ /* 0x0003e80000100800 */
[----:B------:R1:W-:Y:S02]  /*f320*/  STL [R1+0x18], R4 ;  /* 0x0000180401007387 */ /* 0x0003e40000100800 */
[----:B-1----:R-:W-:-:S02]  /*f330*/  MOV R20, R5 ;  /* 0x0000000500147202 */ /* 0x002fc40000000f00 */
[----:B------:R-:W2:Y:S04]  /*f340*/  LDL.LU.64 R4, [R1+0x5c0] ;  /* 0x0005c00001047983 */ /* 0x000ea80000300a00 */
[----:B------:R1:W-:Y:S04]  /*f350*/  STL [R1+0x14], R20 ;  /* 0x0000141401007387 */ /* 0x0003e80000100800 */
[----:B------:R1:W-:Y:S02]  /*f360*/  STL [R1+0x20], R2 ;  /* 0x0000200201007387 */ /* 0x0003e40000100800 */
[----:B-1----:R-:W-:-:S02]  /*f370*/  IMAD.MOV.U32 R20, RZ, RZ, R3 ;  /* 0x000000ffff147224 */ /* 0x002fc400078e0003 */
[----:B------:R-:W2:Y:S04]  /*f380*/  LDL.LU.64 R2, [R1+0x78] ;  /* 0x0000780001027983 */ /* 0x000ea80000300a00 */
[----:B------:R1:W-:Y:S04]  /*f390*/  STL [R1+0x1c], R20 ;  /* 0x00001c1401007387 */ /* 0x0003e80000100800 */
[----:B----4-:R4:W-:Y:S01]  /*f3a0*/  STL [R1+0x28], R188 ;  /* 0x000028bc01007387 */ /* 0x0109e20000100800 */
[----:B-1----:R-:W-:-:S03]  /*f3b0*/  IMAD.MOV.U32 R20, RZ, RZ, R189 ;  /* 0x000000ffff147224 */ /* 0x002fc600078e00bd */
[----:B----4-:R-:W4:Y:S04]  /*f3c0*/  LDL.LU.64 R188, [R1+0x5c8] ;  /* 0x0005c80001bc7983 */ /* 0x010f280000300a00 */
[----:B------:R1:W-:Y:S04]  /*f3d0*/  STL [R1+0x24], R20 ;  /* 0x0000241401007387 */ /* 0x0003e80000100800 */
[----:B------:R3:W-:Y:S01]  /*f3e0*/  STL [R1+0x30], R14 ;  /* 0x0000300e01007387 */ /* 0x0007e20000100800 */
[----:B-1----:R-:W-:-:S03]  /*f3f0*/  IMAD.MOV.U32 R20, RZ, RZ, R15 ;  /* 0x000000ffff147224 */ /* 0x002fc600078e000f */
[----:B---3--:R-:W3:Y:S04]  /*f400*/  LDL.LU.64 R14, [R1+0x88] ;  /* 0x00008800010e7983 */ /* 0x008ee80000300a00 */
[----:B------:R1:W-:Y:S04]  /*f410*/  STL [R1+0x2c], R20 ;  /* 0x00002c1401007387 */ /* 0x0003e80000100800 */
[----:B------:R1:W-:Y:S02]  /*f420*/  STL [R1+0x38], R12 ;  /* 0x0000380c01007387 */ /* 0x0003e40000100800 */
[----:B-1----:R-:W-:-:S02]  /*f430*/  IMAD.MOV.U32 R20, RZ, RZ, R13 ;  /* 0x000000ffff147224 */ /* 0x002fc400078e000d */
[----:B------:R-:W3:Y:S04]  /*f440*/  LDL.LU.64 R12, [R1+0x5d0] ;  /* 0x0005d000010c7983 */ /* 0x000ee80000300a00 */
[----:B------:R1:W-:Y:S04]  /*f450*/  STL [R1+0x34], R20 ;  /* 0x0000341401007387 */ /* 0x0003e80000100800 */
[----:B--2---:R2:W-:Y:S01]  /*f460*/  STL [R1+0x40], R186 ;  /* 0x000040ba01007387 */ /* 0x0045e20000100800 */
[----:B-1----:R-:W-:-:S03]  /*f470*/  IMAD.MOV.U32 R20, RZ, RZ, R187 ;  /* 0x000000ffff147224 */ /* 0x002fc600078e00bb */
[----:B--2---:R-:W2:Y:S04]  /*f480*/  LDL.LU.64 R186, [R1+0x98] ;  /* 0x0000980001ba7983 */ /* 0x004ea80000300a00 */
        /* <DEDUP_REMOVED lines=33> */
[----:B---3--:R3:W-:Y:S01]  /*f6a0*/  STL [R1+0x88], R14 ;  /* 0x0000880e01007387 */ /* 0x0087e20000100800 */
[----:B-1----:R-:W-:-:S03]  /*f6b0*/  MOV R20, R15 ;  /* 0x0000000f00147202 */ /* 0x002fc60000000f00 */
        /* <DEDUP_REMOVED lines=83> */
[----:B-1----:R-:W-:-:S03]  /*fbf0*/  MOV R20, R189 ;  /* 0x000000bd00147202 */ /* 0x002fc60000000f00 */
        /* <DEDUP_REMOVED lines=55> */
[----:B-1----:R-:W-:-:S03]  /*ff70*/  MOV R20, R187 ;  /* 0x000000bb00147202 */ /* 0x002fc60000000f00 */
        /* <DEDUP_REMOVED lines=83> */
[----:B-1----:R-:W-:-:S02]  /*104b0*/  MOV R20, R13 ;  /* 0x0000000d00147202 */ /* 0x002fc40000000f00 */
        /* <DEDUP_REMOVED lines=56> */
[----:B------:R-:W2:Y:S04]  /*10840*/  LDL.64 R8, [R1+0x740] ;  /* 0x0007400001087983 */ /* 0x000ea80000100a00 */
        /* <DEDUP_REMOVED lines=313> */
[----:B------:R1:W-:Y:S04]  /*11be0*/  STL [R1+0x530], R16 ;  /* 0x0005301001007387 */ /* 0x0003e80000100800 */
[----:B-1----:R-:W2:Y:S01]  /*11bf0*/  LDL.LU.64 R20, [R1+0x710] ;  /* 0x0007100001147983 */ /* 0x002ea20000300a00 */
[----:B------:R-:W-:-:S05]  /*11c00*/  IMAD.MOV.U32 R16, RZ, RZ, R17 ;  /* 0x000000ffff107224 */ /* 0x000fca00078e0011 */
[----:B------:R1:W-:Y:S04]  /*11c10*/  STL [R1+0x52c], R16 ;  /* 0x00052c1001007387 */ /* 0x0003e80000100800 */
[----:B------:R1:W-:Y:S02]  /*11c20*/  STL [R1+0x538], R6 ;  /* 0x0005380601007387 */ /* 0x0003e40000100800 */
[----:B-1----:R-:W-:Y:S02]  /*11c30*/  IMAD.MOV.U32 R16, RZ, RZ, R7 ;  /* 0x000000ffff107224 */ /* 0x002fe400078e0007 */
        /* <DEDUP_REMOVED lines=14> */
[----:B---3--:R3:W-:Y:S04]  /*11d20*/  STL [R1+0x558], R14 ;  /* 0x0005580e01007387 */ /* 0x0087e80000100800 */
[----:B-1----:R-:W4:Y:S01]  /*11d30*/  LDL.LU.64 R16, [R1+0x8d8] ;  /* 0x0008d80001107983 */ /* 0x002f220000300a00 */
[----:B---3--:R-:W-:-:S05]  /*11d40*/  MOV R14, R15 ;  /* 0x0000000f000e7202 */ /* 0x008fca0000000f00 */
[----:B------:R1:W-:Y:S04]  /*11d50*/  STL [R1+0x554], R14 ;  /* 0x0005540e01007387 */ /* 0x0003e80000100800 */
[----:B------:R3:W-:Y:S04]  /*11d60*/  STL [R1+0x560], R12 ;  /* 0x0005600c01007387 */ /* 0x0007e80000100800 */
[----:B-1----:R-:W4:Y:S01]  /*11d70*/  LDL.LU.64 R14, [R1+0x748] ;  /* 0x00074800010e7983 */ /* 0x002f220000300a00 */
[----:B---3--:R-:W-:-:S05]  /*11d80*/  IMAD.MOV.U32 R12, RZ, RZ, R13 ;  /* 0x000000ffff0c7224 */ /* 0x008fca00078e000d */
[----:B------:R1:W-:Y:S04]  /*11d90*/  STL [R1+0x55c], R12 ;  /* 0x00055c0c01007387 */ /* 0x0003e80000100800 */
[----:B--2---:R2:W-:Y:S04]  /*11da0*/  STL [R1+0x568], R186 ;  /* 0x000568ba01007387 */ /* 0x0045e80000100800 */
[----:B-1----:R-:W3:Y:S01]  /*11db0*/  LDL.LU.64 R12, [R1+0x8e0] ;  /* 0x0008e000010c7983 */ /* 0x002ee20000300a00 */
[----:B------:R-:W-:-:S03]  /*11dc0*/  IMAD.MOV.U32 R152, RZ, RZ, R187 ;  /* 0x000000ffff987224 */ /* 0x000fc600078e00bb */
[----:B------:R1:W-:Y:S04]  /*11dd0*/  STL [R1+0x570], R10 ;  /* 0x0005700a01007387 */ /* 0x0003e80000100800 */
[----:B------:R-:W-:Y:S04]  /*11de0*/  STL [R1+0x564], R152 ;  /* 0x0005649801007387 */ /* 0x000fe80000100800 */
[----:B--2---:R-:W2:Y:S01]  /*11df0*/  LDL.LU.64 R186, [R1+0x758] ;  /* 0x0007580001ba7983 */ /* 0x004ea20000300a00 */
[----:B-1----:R-:W-:-:S03]  /*11e00*/  IMAD.MOV.U32 R10, RZ, RZ, R11 ;  /* 0x000000ffff0a7224 */ /* 0x002fc600078e000b */
[----:B------:R-:W-:Y:S04]  /*11e10*/  STL [R1+0x578], R8 ;  /* 0x0005780801007387 */ /* 0x000fe80000100800 */
[----:B------:R1:W-:Y:S04]  /*11e20*/  STL [R1+0x56c], R10 ;  /* 0x00056c0a01007387 */ /* 0x0003e80000100800 */
[----:B-1----:R-:W2:Y:S01]  /*11e30*/  LDL.LU.64 R10, [R1+0x8e8] ;  /* 0x0008e800010a7983 */ /* 0x002ea20000300a00 */
[----:B------:R-:W-:-:S03]  /*11e40*/  IMAD.MOV.U32 R8, RZ, RZ, R9 ;  /* 0x000000ffff087224 */ /* 0x000fc600078e0009 */
[----:B------:R1:W-:Y:S04]  /*11e50*/  STL [R1+0x580], R18 ;  /* 0x0005801201007387 */ /* 0x0003e80000100800 */
[----:B------:R1:W-:Y:S02]  /*11e60*/  STL [R1+0x574], R8 ;  /* 0x0005740801007387 */ /* 0x0003e40000100800 */
[----:B-1----:R-:W-:Y:S02]  /*11e70*/  IMAD.MOV.U32 R18, RZ, RZ, R19 ;  /* 0x000000ffff127224 */ /* 0x002fe400078e0013 */
[----:B------:R-:W2:Y:S04]  /*11e80*/  LDL.LU.64 R8, [R1+0x768] ;  /* 0x0007680001087983 */ /* 0x000ea80000300a00 */
[----:B------:R-:W-:Y:S04]  /*11e90*/  STL [R1+0x588], R20 ;  /* 0x0005881401007387 */ /* 0x000fe80000100800 */
[----:B------:R1:W-:Y:S04]  /*11ea0*/  STL [R1+0x57c], R18 ;  /* 0x00057c1201007387 */ /* 0x0003e80000100800 */
[----:B-1----:R-:W2:Y:S01]  /*11eb0*/  LDL.LU.64 R18, [R1+0x8f0] ;  /* 0x0008f00001127983 */ /* 0x002ea20000300a00 */
[----:B------:R-:W-:-:S03]  /*11ec0*/  IMAD.MOV.U32 R20, RZ, RZ, R21 ;  /* 0x000000ffff147224 */ /* 0x000fc600078e0015 */
[----:B------:R-:W-:Y:S04]  /*11ed0*/  STL [R1+0x590], R6 ;  /* 0x0005900601007387 */ /* 0x000fe80000100800 */
[----:B------:R1:W-:Y:S02]  /*11ee0*/  STL [R1+0x584], R20 ;  /* 0x0005841401007387 */ /* 0x0003e40000100800 */
[----:B-1----:R-:W-:Y:S02]  /*11ef0*/  MOV R20, R7 ;  /* 0x0000000700147202 */ /* 0x002fe40000000f00 */
        /* <DEDUP_REMOVED lines=14> */
[----:B------:R1:W-:Y:S02]  /*11fe0*/  STL [R1+0x5b0], R16 ;  /* 0x0005b01001007387 */ /* 0x0003e40000100800 */
[----:B-1----:R-:W-:-:S02]  /*11ff0*/  IMAD.MOV.U32 R20, RZ, RZ, R17 ;  /* 0x000000ffff147224 */ /* 0x002fc400078e0011 */
[----:B------:R-:W4:Y:S04]  /*12000*/  LDL.LU.64 R16, [R1+0x798] ;  /* 0x0007980001107983 */ /* 0x000f280000300a00 */
[----:B------:R-:W-:Y:S04]  /*12010*/  STL [R1+0x5ac], R20 ;  /* 0x0005ac1401007387 */ /* 0x000fe80000100800 */
[----:B------:R1:W-:Y:S02]  /*12020*/  STL [R1+0x5b8], R14 ;  /* 0x0005b80e01007387 */ /* 0x0003e40000100800 */
[----:B-1----:R-:W-:-:S02]  /*12030*/  IMAD.MOV.U32 R14, RZ, RZ, R15 ;  /* 0x000000ffff0e7224 */ /* 0x002fc400078e000f */
[----:B---3--:R-:W-:Y:S04]  /*12040*/  STL [R1+0x5c0], R12 ;  /* 0x0005c00c01007387 */ /* 0x008fe80000100800 */
[----:B------:R1:W-:Y:S04]  /*12050*/  STL [R1+0x5b4], R14 ;  /* 0x0005b40e01007387 */ /* 0x0003e80000100800 */
[----:B-1----:R-:W3:Y:S01]  /*12060*/  LDL.LU.64 R14, [R1+0x908] ;  /* 0x00090800010e7983 */ /* 0x002ee20000300a00 */
[----:B------:R-:W-:-:S03]  /*12070*/  IMAD.MOV.U32 R12, RZ, RZ, R13 ;  /* 0x000000ffff0c7224 */ /* 0x000fc600078e000d */
[----:B--2---:R-:W-:Y:S01]  /*12080*/  STL [R1+0x5c8], R186 ;  /* 0x0005c8ba01007387 */ /* 0x004fe20000100800 */
[----:B------:R-:W-:-:S03]  /*12090*/  MOV R20, R187 ;  /* 0x000000bb00147202 */ /* 0x000fc60000000f00 */
[----:B------:R1:W-:Y:S04]  /*120a0*/  STL [R1+0x5bc], R12 ;  /* 0x0005bc0c01007387 */ /* 0x0003e80000100800 */
[----:B-1----:R-:W2:Y:S04]  /*120b0*/  LDL.LU.64 R12, [R1+0x7a8] ;  /* 0x0007a800010c7983 */ /* 0x002ea80000300a00 */
[----:B------:R1:W-:Y:S04]  /*120c0*/  STL [R1+0x5d0], R10 ;  /* 0x0005d00a01007387 */ /* 0x0003e80000100800 */
[----:B------:R-:W-:Y:S04]  /*120d0*/  STL [R1+0x5c4], R20 ;  /* 0x0005c41401007387 */ /* 0x000fe80000100800 */
[----:B------:R-:W2:Y:S01]  /*120e0*/  LDL.LU.64 R152, [R1+0x910] ;  /* 0x0009100001987983 */ /* 0x000ea20000300a00 */
[----:B-1----:R-:W-:-:S03]  /*120f0*/  IMAD.MOV.U32 R10, RZ, RZ, R11 ;  /* 0x000000ffff0a7224 */ /* 0x002fc600078e000b */
[----:B------:R1:W-:Y:S04]  /*12100*/  STL [R1+0x5d8], R8 ;  /* 0x0005d80801007387 */ /* 0x0003e80000100800 */
[----:B------:R1:W-:Y:S02]  /*12110*/  STL [R1+0x5cc], R10 ;  /* 0x0005cc0a01007387 */ /* 0x0003e40000100800 */
[----:B-1----:R-:W-:Y:S02]  /*12120*/  IMAD.MOV.U32 R8, RZ, RZ, R9 ;  /* 0x000000ffff087224 */ /* 0x002fe400078e0009 */
[----:B------:R-:W2:Y:S04]  /*12130*/  LDL.LU.64 R10, [R1+0x7b8] ;  /* 0x0007b800010a7983 */ /* 0x000ea80000300a00 */
[----:B------:R-:W-:Y:S04]  /*12140*/  STL [R1+0x5e0], R18 ;  /* 0x0005e01201007387 */ /* 0x000fe80000100800 */
[----:B------:R1:W-:Y:S04]  /*12150*/  STL [R1+0x5d4], R8 ;  /* 0x0005d40801007387 */ /* 0x0003e80000100800 */
[----:B-1----:R-:W2:Y:S04]  /*12160*/  LDL.LU.64 R8, [R1+0x918] ;  /* 0x0009180001087983 */ /* 0x002ea80000300a00 */
[----:B------:R-:W2:Y:S01]  /*12170*/  LDL.LU.64 R20, [R1+0x7c8] ;  /* 0x0007c80001147983 */ /* 0x000ea20000300a00 */
        /* <DEDUP_REMOVED lines=9> */
[----:B------:R-:W-:Y:S04]  /*12210*/  STL [R1+0x5ec], R18 ;  /* 0x0005ec1201007387 */ /* 0x000fe80000100800 */
[----:B------:R1:W-:Y:S04]  /*12220*/  STL [R1+0x5f8], R2 ;  /* 0x0005f80201007387 */ /* 0x0003e80000100800 */
[----:B------:R-:W2:Y:S01]  /*12230*/  LDL.LU.64 R186, [R1+0x930] ;  /* 0x0009300001ba7983 */ /* 0x000ea20000300a00 */
[----:B-1----:R-:W-:-:S03]  /*12240*/  IMAD.MOV.U32 R2, RZ, RZ, R3 ;  /* 0x000000ffff027224 */ /* 0x002fc600078e0003 */
[----:B----4-:R-:W-:Y:S04]  /*12250*/  STL [R1+0x600], R188 ;  /* 0x000600bc01007387 */ /* 0x010fe80000100800 */
[----:B------:R1:W-:Y:S01]  /*12260*/  STL [R1+0x5f4], R2 ;  /* 0x0005f40201007387 */ /* 0x0003e20000100800 */
[----:B------:R-:W-:-:S03]  /*12270*/  MOV R18, R189 ;  /* 0x000000bd00127202 */ /* 0x000fc60000000f00 */
[----:B-1----:R-:W4:Y:S04]  /*12280*/  LDL.LU.64 R2, [R1+0x938] ;  /* 0x0009380001027983 */ /* 0x002f280000300a00 */
[----:B------:R-:W-:Y:S04]  /*12290*/  STL [R1+0x608], R16 ;  /* 0x0006081001007387 */ /* 0x000fe80000100800 */
[----:B------:R1:W-:Y:S04]  /*122a0*/  STL [R1+0x5fc], R18 ;  /* 0x0005fc1201007387 */ /* 0x0003e80000100800 */
[----:B------:R-:W4:Y:S04]  /*122b0*/  LDL.LU.64 R188, [R1+0x940] ;  /* 0x0009400001bc7983 */ /* 0x000f280000300a00 */
[----:B-1----:R-:W4:Y:S01]  /*122c0*/  LDL.LU.64 R18, [R1+0x948] ;  /* 0x0009480001127983 */ /* 0x002f220000300a00 */
[----:B------:R-:W-:-:S05]  /*122d0*/  IMAD.MOV.U32 R16, RZ, RZ, R17 ;  /* 0x000000ffff107224 */ /* 0x000fca00078e0011 */
[----:B------:R1:W-:Y:S04]  /*122e0*/  STL [R1+0x604], R16 ;  /* 0x0006041001007387 */ /* 0x0003e80000100800 */
[----:B---3--:R3:W-:Y:S04]  /*122f0*/  STL [R1+0x610], R14 ;  /* 0x0006100e01007387 */ /* 0x0087e80000100800 */
[----:B-1----:R-:W4:Y:S01]  /*12300*/  LDL.LU.64 R16, [R1+0x950] ;  /* 0x0009500001107983 */ /* 0x002f220000300a00 */
[----:B---3--:R-:W-:-:S05]  /*12310*/  IMAD.MOV.U32 R14, RZ, RZ, R15 ;  /* 0x000000ffff0e7224 */ /* 0x008fca00078e000f */
[----:B------:R1:W-:Y:S04]  /*12320*/  STL [R1+0x60c], R14 ;  /* 0x00060c0e01007387 */ /* 0x0003e80000100800 */
[----:B--2---:R2:W-:Y:S04]  /*12330*/  STL [R1+0x618], R12 ;  /* 0x0006180c01007387 */ /* 0x0045e80000100800 */
[----:B-1----:R-:W3:Y:S01]  /*12340*/  LDL.LU.64 R14, [R1+0x958] ;  /* 0x00095800010e7983 */ /* 0x002ee20000300a00 */
[----:B--2---:R-:W-:-:S05]  /*12350*/  IMAD.MOV.U32 R12, RZ, RZ, R13 ;  /* 0x000000ffff0c7224 */ /* 0x004fca00078e000d */
[----:B------:R1:W-:Y:S04]  /*12360*/  STL [R1+0x614], R12 ;  /* 0x0006140c01007387 */ /* 0x0003e80000100800 */
[----:B------:R2:W-:Y:S04]  /*12370*/  STL [R1+0x620], R152 ;  /* 0x0006209801007387 */ /* 0x0005e80000100800 */
[----:B-1----:R-:W3:Y:S01]  /*12380*/  LDL.LU.64 R12, [R1+0x960] ;  /* 0x00096000010c7983 */ /* 0x002ee20000300a00 */
[----:B--2---:R-:W-:-:S03]  /*12390*/  IMAD.MOV.U32 R152, RZ, RZ, R153 ;  /* 0x000000ffff987224 */ /* 0x004fc600078e0099 */
[----:B------:R-:W-:Y:S04]  /*123a0*/  STL [R1+0x628], R10 ;  /* 0x0006280a01007387 */ /* 0x000fe80000100800 */
[----:B------:R1:W-:Y:S02]  /*123b0*/  STL [R1+0x61c], R152 ;  /* 0x00061c9801007387 */ /* 0x0003e40000100800 */
[----:B-1----:R-:W-:Y:S02]  /*123c0*/  IMAD.MOV.U32 R152, RZ, RZ, R11 ;  /* 0x000000ffff987224 */ /* 0x002fe400078e000b */
[----:B------:R-:W2:Y:S04]  /*123d0*/  LDL.LU.64 R10, [R1+0x968] ;  /* 0x00096800010a7983 */ /* 0x000ea80000300a00 */
[----:B------:R-:W-:Y:S04]  /*123e0*/  STL [R1+0x624], R152 ;  /* 0x0006249801007387 */ /* 0x000fe80000100800 */
[----:B------:R1:W-:Y:S04]  /*123f0*/  STL [R1+0x630], R8 ;  /* 0x0006300801007387 */ /* 0x0003e80000100800 */
[----:B------:R1:W-:Y:S02]  /*12400*/  STL [R1+0x638], R20 ;  /* 0x0006381401007387 */ /* 0x0003e40000100800 */
[----:B-1----:R-:W-:-:S05]  /*12410*/  IMAD.MOV.U32 R8, RZ, RZ, R9 ;  /* 0x000000ffff087224 */ /* 0x002fca00078e0009 */
[----:B------:R1:W-:Y:S01]  /*12420*/  STL [R1+0x62c], R8 ;  /* 0x00062c0801007387 */ /* 0x0003e20000100800 */
[----:B------:R-:W-:-:S03]  /*12430*/  MOV R20, R21 ;  /* 0x0000001500147202 */ /* 0x000fc60000000f00 */
[----:B-1----:R-:W2:Y:S04]  /*12440*/  LDL.LU.64 R8, [R1+0x970] ;  /* 0x0009700001087983 */ /* 0x002ea80000300a00 */
[----:B------:R-:W-:Y:S04]  /*12450*/  STL [R1+0x640], R6 ;  /* 0x0006400601007387 */ /* 0x000fe80000100800 */
[----:B------:R1:W-:Y:S02]  /*12460*/  STL [R1+0x634], R20 ;  /* 0x0006341401007387 */ /* 0x0003e40000100800 */
[----:B-1----:R-:W-:-:S02]  /*12470*/  IMAD.MOV.U32 R20, RZ, RZ, R7 ;  /* 0x000000ffff147224 */ /* 0x002fc400078e0007 */
[----:B------:R-:W2:Y:S04]  /*12480*/  LDL.LU.64 R6, [R1+0x978] ;  /* 0x0009780001067983 */ /* 0x000ea80000300a00 */
[----:B------:R-:W-:Y:S04]  /*12490*/  STL [R1+0x63c], R20 ;  /* 0x00063c1401007387 */ /* 0x000fe80000100800 */
[----:B------:R1:W-:Y:S04]  /*124a0*/  STL [R1+0x648], R4 ;  /* 0x0006480401007387 */ /* 0x0003e80000100800 */
[----:B------:R-:W-:Y:S01]  /*124b0*/  STL [R1+0x650], R186 ;  /* 0x000650ba01007387 */ /* 0x000fe20000100800 */
[----:B-1----:R-:W-:-:S05]  /*124c0*/  IMAD.MOV.U32 R4, RZ, RZ, R5 ;  /* 0x000000ffff047224 */ /* 0x002fca00078e0005 */
[----:B------:R1:W-:Y:S01]  /*124d0*/  STL [R1+0x644], R4 ;  /* 0x0006440401007387 */ /* 0x0003e20000100800 */
[----:B------:R-:W-:-:S03]  /*124e0*/  IMAD.MOV.U32 R20, RZ, RZ, R187 ;  /* 0x000000ffff147224 */ /* 0x000fc600078e00bb */
[----:B-1----:R-:W2:Y:S04]  /*124f0*/  LDL.LU.64 R4, [R1+0x980] ;  /* 0x0009800001047983 */ /* 0x002ea80000300a00 */
[----:B----4-:R-:W-:Y:S04]  /*12500*/  STL [R1+0x658], R2 ;  /* 0x0006580201007387 */ /* 0x010fe80000100800 */
[----:B------:R1:W-:Y:S02]  /*12510*/  STL [R1+0x64c], R20 ;  /* 0x00064c1401007387 */ /* 0x0003e40000100800 */
[----:B-1----:R-:W-:-:S02]  /*12520*/  IMAD.MOV.U32 R20, RZ, RZ, R3 ;  /* 0x000000ffff147224 */ /* 0x002fc400078e0003 */
[----:B------:R-:W4:Y:S04]  /*12530*/  LDL.LU.64 R2, [R1+0x988] ;  /* 0x0009880001027983 */ /* 0x000f280000300a00 */
[----:B------:R1:W-:Y:S04]  /*12540*/  STL [R1+0x654], R20 ;  /* 0x0006541401007387 */ /* 0x0003e80000100800 */
[----:B------:R1:W-:Y:S02]  /*12550*/  STL [R1+0x660], R188 ;  /* 0x000660bc01007387 */ /* 0x0003e40000100800 */
[----:B-1----:R-:W-:-:S02]  /*12560*/  IMAD.MOV.U32 R20, RZ, RZ, R189 ;  /* 0x000000ffff147224 */ /* 0x002fc400078e00bd */
[----:B------:R1:W-:Y:S04]  /*12570*/  STL [R1+0x668], R18 ;  /* 0x0006681201007387 */ /* 0x0003e80000100800 */
[----:B------:R-:W-:Y:S04]  /*12580*/  STL [R1+0x65c], R20 ;  /* 0x00065c1401007387 */ /* 0x000fe80000100800 */
[----:B------:R-:W4:Y:S01]  /*12590*/  LDL.LU.64 R188, [R1+0x990] ;  /* 0x0009900001bc7983 */ /* 0x000f220000300a00 */
[----:B-1----:R-:W-:-:S03]  /*125a0*/  IMAD.MOV.U32 R18, RZ, RZ, R19 ;  /* 0x000000ffff127224 */ /* 0x002fc600078e0013 */
[----:B------:R1:W-:Y:S04]  /*125b0*/  STL [R1+0x670], R16 ;  /* 0x0006701001007387 */ /* 0x0003e80000100800 */
[----:B------:R-:W-:Y:S04]  /*125c0*/  STL [R1+0x664], R18 ;  /* 0x0006641201007387 */ /* 0x000fe80000100800 */
[----:B------:R-:W4:Y:S01]  /*125d0*/  LDL.LU.64 R190, [R1+0x998] ;  /* 0x0009980001be7983 */ /* 0x000f220000300a00 */
[----:B-1----:R-:W-:-:S05]  /*125e0*/  MOV R16, R17 ;  /* 0x0000001100107202 */ /* 0x002fca0000000f00 */
[----:B------:R-:W-:Y:S04]  /*125f0*/  STL [R1+0x66c], R16 ;  /* 0x00066c1001007387 */ /* 0x000fe80000100800 */
[----:B---3--:R1:W-:Y:S02]  /*12600*/  STL [R1+0x678], R14 ;  /* 0x0006780e01007387 */ /* 0x0083e40000100800 */
[----:B-1----:R-:W-:Y:S02]  /*12610*/  IMAD.MOV.U32 R14, RZ, RZ, R15 ;  /* 0x000000ffff0e7224 */ /* 0x002fe400078e000f */
[----:B------:R1:W-:Y:S04]  /*12620*/  STL [R1+0x680], R12 ;  /* 0x0006800c01007387 */ /* 0x0003e80000100800 */
[----:B------:R-:W-:Y:S04]  /*12630*/  STL [R1+0x674], R14 ;  /* 0x0006740e01007387 */ /* 0x000fe80000100800 */
[----:B------:R-:W3:Y:S01]  /*12640*/  LDL.LU.64 R156, [R1+0x9a0] ;  /* 0x0009a000019c7983 */ /* 0x000ee20000300a00 */
[----:B-1----:R-:W-:-:S03]  /*12650*/  IMAD.MOV.U32 R12, RZ, RZ, R13 ;  /* 0x000000ffff0c7224 */ /* 0x002fc600078e000d */
[----:B------:R-:W3:Y:S04]  /*12660*/  LDL.LU.64 R154, [R1+0x9a8] ;  /* 0x0009a800019a7983 */ /* 0x000ee80000300a00 */
[----:B------:R-:W-:Y:S04]  /*12670*/  STL [R1+0x67c], R12 ;  /* 0x00067c0c01007387 */ /* 0x000fe80000100800 */
[----:B--2---:R1:W-:Y:S04]  /*12680*/  STL [R1+0x688], R10 ;  /* 0x0006880a01007387 */ /* 0x0043e80000100800 */
[----:B------:R-:W2:Y:S04]  /*12690*/  LDL.LU.64 R152, [R1+0x9b0] ;  /* 0x0009b00001987983 */ /* 0x000ea80000300a00 */
[----:B------:R-:W2:Y:S01]  /*126a0*/  LDL.LU.64 R20, [R1+0x9b8] ;  /* 0x0009b80001147983 */ /* 0x000ea20000300a00 */
[----:B-1----:R-:W-:-:S05]  /*126b0*/  IMAD.MOV.U32 R10, RZ, RZ, R11 ;  /* 0x000000ffff0a7224 */ /* 0x002fca00078e000b */
[----:B------:R-:W-:Y:S04]  /*126c0*/  STL [R1+0x684], R10 ;  /* 0x0006840a01007387 */ /* 0x000fe80000100800 */
[----:B------:R1:W-:Y:S04]  /*126d0*/  STL [R1+0x690], R8 ;  /* 0x0006900801007387 */ /* 0x0003e80000100800 */
        /* <DEDUP_REMOVED lines=14> */
[----:B----4-:R1:W-:Y:S04]  /*127c0*/  STL [R1+0x6a8], R2 ;  /* 0x0006a80201007387 */ /* 0x0103e80000100800 */
[----:B------:R-:W4:Y:S04]  /*127d0*/  LDL.LU.64 R8, [R1+0x9f0] ;  /* 0x0009f00001087983 */ /* 0x000f280000300a00 */
[----:B------:R-:W4:Y:S01]  /*127e0*/  LDL.LU.64 R6, [R1+0x9f8] ;  /* 0x0009f80001067983 */ /* 0x000f220000300a00 */
[----:B-1----:R-:W-:-:S05]  /*127f0*/  MOV R2, R3 ;  /* 0x0000000300027202 */ /* 0x002fca0000000f00 */
[----:B------:R1:W-:Y:S04]  /*12800*/  STL [R1+0x6a4], R2 ;  /* 0x0006a40201007387 */ /* 0x0003e80000100800 */
[----:B------:R1:W-:Y:S04]  /*12810*/  STL [R1+0x6b0], R188 ;  /* 0x0006b0bc01007387 */ /* 0x0003e80000100800 */
[----:B------:R-:W4:Y:S01]  /*12820*/  LDL.LU.64 R4, [R1+0xa00] ;  /* 0x000a000001047983 */ /* 0x000f220000300a00 */
[----:B-1----:R-:W-:-:S03]  /*12830*/  IMAD.MOV.U32 R2, RZ, RZ, R189 ;  /* 0x000000ffff027224 */ /* 0x002fc600078e00bd */
[----:B------:R-:W4:Y:S04]  /*12840*/  LDL.LU.64 R188, [R1+0xa08] ;  /* 0x000a080001bc7983 */ /* 0x000f280000300a00 */
[----:B------:R1:W-:Y:S04]  /*12850*/  STL [R1+0x6ac], R2 ;  /* 0x0006ac0201007387 */ /* 0x0003e80000100800 */
[----:B------:R1:W-:Y:S01]  /*12860*/  STL [R1+0x6b8], R190 ;  /* 0x0006b8be01007387 */ /* 0x0003e20000100800 */
[----:B------:R-:W-:-:S03]  /*12870*/  IMAD.MOV.U32 R179, RZ, RZ, R191 ;  /* 0x000000ffffb37224 */ /* 0x000fc600078e00bf */
[----:B-1----:R-:W4:Y:S04]  /*12880*/  LDL.LU.64 R2, [R1+0xa10] ;  /* 0x000a100001027983 */ /* 0x002f280000300a00 */
[----:B------:R-:W4:Y:S04]  /*12890*/  LDL.LU.64 R190, [R1+0xa18] ;  /* 0x000a180001be7983 */ /* 0x000f280000300a00 */
[----:B------:R3:W-:Y:S02]  /*128a0*/  STL [R1+0x6b4], R179 ;  /* 0x0006b4b301007387 */ /* 0x0007e40000100800 */
[----:B---3--:R-:W-:-:S02]  /*128b0*/  IMAD.MOV.U32 R179, RZ, RZ, R157 ;  /* 0x000000ffffb37224 */ /* 0x008fc400078e009d */
[----:B------:R1:W-:Y:S04]  /*128c0*/  STL [R1+0x6c0], R156 ;  /* 0x0006c09c01007387 */ /* 0x0003e80000100800 */
[----:B-1----:R1:W5:Y:S04]  /*128d0*/  LDL.LU.64 R156, [R1+0xab8] ;  /* 0x000ab800019c7983 */ /* 0x0023680000300a00 */
[----:B------:R-:W-:Y:S04]  /*128e0*/  STL [R1+0x6c8], R154 ;  /* 0x0006c89a01007387 */ /* 0x000fe80000100800 */
[----:B------:R3:W-:Y:S02]  /*128f0*/  STL [R1+0x6bc], R179 ;  /* 0x0006bcb301007387 */ /* 0x0007e40000100800 */
[----:B---3--:R-:W-:-:S02]  /*12900*/  IMAD.MOV.U32 R179, RZ, RZ, R155 ;  /* 0x000000ffffb37224 */ /* 0x008fc400078e009b */
[----:B------:R1:W5:Y:S04]  /*12910*/  LDL.LU.64 R154, [R1+0xab0] ;  /* 0x000ab000019a7983 */ /* 0x0003680000300a00 */
[----:B--2---:R-:W-:Y:S04]  /*12920*/  STL [R1+0x6d0], R152 ;  /* 0x0006d09801007387 */ /* 0x004fe80000100800 */
[----:B------:R2:W-:Y:S02]  /*12930*/  STL [R1+0x6c4], R179 ;  /* 0x0006c4b301007387 */ /* 0x0005e40000100800 */
[----:B--2---:R-:W-:-:S02]  /*12940*/  IMAD.MOV.U32 R179, RZ, RZ, R153 ;  /* 0x000000ffffb37224 */ /* 0x004fc400078e0099 */
[----:B------:R1:W5:Y:S04]  /*12950*/  LDL.LU.64 R152, [R1+0xaa8] ;  /* 0x000aa80001987983 */ /* 0x0003680000300a00 */
[----:B------:R-:W-:Y:S04]  /*12960*/  STL [R1+0x6d8], R20 ;  /* 0x0006d81401007387 */ /* 0x000fe80000100800 */
[----:B------:R2:W-:Y:S02]  /*12970*/  STL [R1+0x6cc], R179 ;  /* 0x0006ccb301007387 */ /* 0x0005e40000100800 */
[----:B--2---:R-:W-:-:S02]  /*12980*/  IMAD.MOV.U32 R179, RZ, RZ, R21 ;  /* 0x000000ffffb37224 */ /* 0x004fc400078e0015 */
[----:B------:R1:W5:Y:S04]  /*12990*/  LDL.LU.64 R20, [R1+0xaa0] ;  /* 0x000aa00001147983 */ /* 0x0003680000300a00 */
[----:B------:R2:W-:Y:S04]  /*129a0*/  STL [R1+0x6e0], R186 ;  /* 0x0006e0ba01007387 */ /* 0x0005e80000100800 */
[----:B------:R3:W-:Y:S04]  /*129b0*/  STL [R1+0x6d4], R179 ;  /* 0x0006d4b301007387 */ /* 0x0007e80000100800 */
[----:B--2---:R1:W5:Y:S01]  /*129c0*/  LDL.LU R186, [R1+0xa98] ;  /* 0x000a980001ba7983 */ /* 0x0043620000300800 */
[----:B---3--:R-:W-:-:S03]  /*129d0*/  MOV R179, R187 ;  /* 0x000000bb00b37202 */ /* 0x008fc60000000f00 */
[----:B------:R-:W-:Y:S04]  /*129e0*/  STL [R1+0x6e8], R18 ;  /* 0x0006e81201007387 */ /* 0x000fe80000100800 */
[----:B------:R2:W-:Y:S02]  /*129f0*/  STL [R1+0x6dc], R179 ;  /* 0x0006dcb301007387 */ /* 0x0005e40000100800 */
[----:B--2---:R-:W-:Y:S02]  /*12a00*/  IMAD.MOV.U32 R179, RZ, RZ, R19 ;  /* 0x000000ffffb37224 */ /* 0x004fe400078e0013 */
[----:B------:R1:W5:Y:S04]  /*12a10*/  LDL.LU.64 R18, [R1+0xa90] ;  /* 0x000a900001127983 */ /* 0x0003680000300a00 */
[----:B------:R-:W-:Y:S04]  /*12a20*/  STL [R1+0x6f0], R16 ;  /* 0x0006f01001007387 */ /* 0x000fe80000100800 */
[----:B------:R2:W-:Y:S02]  /*12a30*/  STL [R1+0x6e4], R179 ;  /* 0x0006e4b301007387 */ /* 0x0005e40000100800 */
[----:B--2---:R-:W-:-:S02]  /*12a40*/  IMAD.MOV.U32 R179, RZ, RZ, R17 ;  /* 0x000000ffffb37224 */ /* 0x004fc400078e0011 */
        /* <DEDUP_REMOVED lines=12> */
[----:B------:R1:W5:Y:S01]  /*12b10*/  LDL.LU.64 R10, [R1+0xa70] ;  /* 0x000a7000010a7983 */ /* 0x0003620000300a00 */
[----:B------:R-:W2:Y:S03]  /*12b20*/  S2R R187, SR_TID.X ;  /* 0x0000000000bb7919 */ /* 0x000ea60000002100 */
[----:B----4-:R-:W-:Y:S04]  /*12b30*/  STL [R1+0x710], R8 ;  /* 0x0007100801007387 */ /* 0x010fe80000100800 */
[----:B------:R3:W-:Y:S02]  /*12b40*/  STL [R1+0x704], R179 ;  /* 0x000704b301007387 */ /* 0x0007e40000100800 */
[----:B---3--:R-:W-:-:S02]  /*12b50*/  IMAD.MOV.U32 R179, RZ, RZ, R9 ;  /* 0x000000ffffb37224 */ /* 0x008fc400078e0009 */
[----:B------:R1:W5:Y:S04]  /*12b60*/  LDL.LU.64 R8, [R1+0xa68] ;  /* 0x000a680001087983 */ /* 0x0003680000300a00 */
[----:B------:R-:W-:Y:S04]  /*12b70*/  STL [R1+0x718], R6 ;  /* 0x0007180601007387 */ /* 0x000fe80000100800 */
[----:B------:R3:W-:Y:S02]  /*12b80*/  STL [R1+0x70c], R179 ;  /* 0x00070cb301007387 */ /* 0x0007e40000100800 */
[----:B---3--:R-:W-:-:S02]  /*12b90*/  MOV R179, R7 ;  /* 0x0000000700b37202 */ /* 0x008fc40000000f00 */
[----:B------:R1:W5:Y:S04]  /*12ba0*/  LDL.LU.64 R6, [R1+0xa60] ;  /* 0x000a600001067983 */ /* 0x0003680000300a00 */
[----:B------:R-:W-:Y:S04]  /*12bb0*/  STL [R1+0x720], R4 ;  /* 0x0007200401007387 */ /* 0x000fe80000100800 */
[----:B------:R3:W-:Y:S02]  /*12bc0*/  STL [R1+0x714], R179 ;  /* 0x000714b301007387 */ /* 0x0007e40000100800 */
[----:B---3--:R-:W-:-:S02]  /*12bd0*/  IMAD.MOV.U32 R179, RZ, RZ, R5 ;  /* 0x000000ffffb37224 */ /* 0x008fc400078e0005 */
[----:B------:R1:W5:Y:S04]  /*12be0*/  LDL.LU.64 R4, [R1+0xa58] ;  /* 0x000a580001047983 */ /* 0x0003680000300a00 */
[----:B------:R-:W-:Y:S04]  /*12bf0*/  STL [R1+0x728], R188 ;  /* 0x000728bc01007387 */ /* 0x000fe80000100800 */
[----:B------:R3:W-:Y:S02]  /*12c00*/  STL [R1+0x71c], R179 ;  /* 0x00071cb301007387 */ /* 0x0007e40000100800 */
[----:B---3--:R-:W-:-:S02]  /*12c10*/  IMAD.MOV.U32 R179, RZ, RZ, R189 ;  /* 0x000000ffffb37224 */ /* 0x008fc400078e00bd */
[----:B------:R1:W5:Y:S04]  /*12c20*/  LDL.LU.64 R188, [R1+0xa50] ;  /* 0x000a500001bc7983 */ /* 0x0003680000300a00 */
[----:B------:R-:W-:Y:S04]  /*12c30*/  STL [R1+0x730], R2 ;  /* 0x0007300201007387 */ /* 0x000fe80000100800 */
[----:B------:R3:W-:Y:S01]  /*12c40*/  STL [R1+0x724], R179 ;  /* 0x000724b301007387 */ /* 0x0007e20000100800 */
[----:B------:R-:W-:Y:S01]  /*12c50*/  SHF.R.S32.HI R24, RZ, 0x1f, R185 ;  /* 0x0000001fff187819 */ /* 0x000fe200000114b9 */
[----:B---3--:R-:W-:-:S02]  /*12c60*/  IMAD.MOV.U32 R179, RZ, RZ, R3 ;  /* 0x000000ffffb37224 */ /* 0x008fc400078e0003 */
[----:B------:R1:W5:Y:S04]  /*12c70*/  LDL.LU.64 R2, [R1+0xa48] ;  /* 0x000a480001027983 */ /* 0x0003680000300a00 */
[----:B------:R-:W-:Y:S01]  /*12c80*/  STL [R1+0x738], R190 ;  /* 0x000738be01007387 */ /* 0x000fe20000100800 */
[----:B------:R-:W-:-:S03]  /*12c90*/  LEA.HI R24, R24, R185, RZ, 0x7 ;  /* 0x000000b918187211 */ /* 0x000fc600078f38ff */
[----:B------:R3:W-:Y:S01]  /*12ca0*/  STL [R1+0x72c], R179 ;  /* 0x00072cb301007387 */ /* 0x0007e20000100800 */
[----:B--2---:R-:W-:Y:S01]  /*12cb0*/  SHF.R.U32.HI R25, RZ, 0x5, R187 ;  /* 0x00000005ff197819 */ /* 0x004fe200000116bb */
[----:B------:R-:W-:Y:S01]  /*12cc0*/  USHF.R.S32.HI UR11, URZ, 0x1f, UR6 ;  /* 0x0000001f3f0b7899 */ /* 0x000fe20008011406 */
[----:B---3--:R-:W-:-:S05]  /*12cd0*/  IMAD.MOV.U32 R179, RZ, RZ, R191 ;  /* 0x000000ffffb37224 */ /* 0x008fca00078e00bf */
[----:B------:R2:W-:Y:S01]  /*12ce0*/  STL [R1+0x734], R179 ;  /* 0x000734b301007387 */ /* 0x0005e20000100800 */
[----:B------:R-:W-:Y:S01]  /*12cf0*/  USHF.R.S32.HI UR12, URZ, 0x1f, UR7 ;  /* 0x0000001f3f0c7899 */ /* 0x000fe20008011407 */
[----:B------:R-:W-:Y:S01]  /*12d00*/  R2UR UR61, R25 ;  /* 0x00000000193d72ca */ /* 0x000fe200000e0000 */
[----:B------:R-:W-:Y:S01]  /*12d10*/  IMAD.MOV.U32 R185, RZ, RZ, RZ ;  /* 0x000000ffffb97224 */ /* 0x000fe200078e00ff */
[----:B------:R-:W-:Y:S02]  /*12d20*/  CS2R R120, SRZ ;  /* 0x0000000000787805 */ /* 0x000fe4000001ff00 */
[----:B------:R-:W-:Y:S02]  /*12d30*/  CS2R R122, SRZ ;  /* 0x00000000007a7805 */ /* 0x000fe4000001ff00 */
[----:B--2---:R-:W-:Y:S02]  /*12d40*/  SHF.R.S32.HI R179, RZ, 0x7, R24 ;  /* 0x00000007ffb37819 */ /* 0x004fe40000011418 */
        /* <DEDUP_REMOVED lines=62> */
[----:B------:R-:W-:Y:S01]  /*13130*/  VIADD R179, R179, 0xfffffffe ;  /* 0xfffffffeb3b37836 */ /* 0x000fe20000000000 */
[----:B------:R-:W-:Y:S02]  /*13140*/  USHF.L.U32 UR4, UR6, 0x2, URZ ;  /* 0x0000000206047899 */ /* 0x000fe4000800063f */
[----:B------:R-:W-:Y:S02]  /*13150*/  USHF.L.U32 UR5, UR7, 0x2, URZ ;  /* 0x0000000207057899 */ /* 0x000fe4000800063f */
[----:B------:R-:W-:Y:S01]  /*13160*/  USHF.L.U64.HI UR6, UR6, 0x2, UR11 ;  /* 0x0000000206067899 */ /* 0x000fe2000801020b */
[----:B------:R-:W-:Y:S01]  /*13170*/  UMOV UR60, 0x1 ;  /* 0x00000001003c7882 */ /* 0x000fe20000000000 */
[----:B------:R-:W-:Y:S01]  /*13180*/  USHF.L.U64.HI UR7, UR7, 0x2, UR12 ;  /* 0x0000000207077899 */ /* 0x000fe2000801020c */
[----:B-1----:R-:W-:-:S11]  /*13190*/  UMOV UR11, 0xffffffff ;  /* 0xffffffff000b7882 */ /* 0x002fd60000000000 */
.L_x_1:
[----:B------:R-:W-:Y:S01]  /*131a0*/  UIADD3 UR11, UR11, 0x1, URZ ;  /* 0x000000010b0b7890 */ /* 0x000fe2000fffe03f */
[----:B------:R-:W-:-:S04]  /*131b0*/  DEPBAR.LE SB0, 0x2 ;  /* 0x000080800000791a */ /* 0x000fc80000000000 */
[----:B------:R-:W-:Y:S01]  /*131c0*/  BAR.SYNC.DEFER_BLOCKING 0x0 ;  /* 0x0000000000007b1d */ /* 0x000fe20000010000 */
[----:B------:R-:W-:Y:S02]  /*131d0*/  UISETP.GT.AND UP0, UPT, UR11, 0x2, UPT ;  /* 0x000000020b00788c */ /* 0x000fe4000bf04270 */
[----:B------:R-:W-:Y:S02]  /*131e0*/  USHF.L.U32 UR12, UR61, 0x7, URZ ;  /* 0x000000073d0c7899 */ /* 0x000fe4000800063f */
[----:B------:R-:W-:-:S03]  /*131f0*/  USEL UR11, UR11, URZ, !UP0 ;  /* 0x0000003f0b0b7287 */ /* 0x000fc6000c000000 */
[----:B------:R-:W1:Y:S01]  /*13200*/  LDC R190, c[0x0][0x230] ;  /* 0x00008c00ffbe7b82 */ /* 0x000e620000000800 */
[----:B------:R-:W-:Y:S01]  /*13210*/  ULOP3.LUT UR14, UR12, 0x200, URZ, 0xc0, !UPT ;  /* 0x000002000c0e7892 */ /* 0x000fe2000f8ec03f */
[----:B-----5:R2:W-:Y:S01]  /*13220*/  STL [R1+0xa58], R189 ;  /* 0x000a58bd01007387 */ /* 0x0205e20000100800 */
[----:B------:R-:W-:Y:S02]  /*13230*/  ULEA UR13, UR11, UR10, 0xf ;  /* 0x0000000a0b0d7291 */ /* 0x000fe4000f8e783f */
[----:B------:R-:W-:Y:S01]  /*13240*/  ULEA UR12, UR11, UR10, 0x12 ;  /* 0x0000000a0b0c7291 */ /* 0x000fe2000f8e903f */
[----:B------:R3:W-:Y:S01]  /*13250*/  STL [R1+0xa54], R188 ;  /* 0x000a54bc01007387 */ /* 0x0007e20000100800 */
[----:B------:R-:W-:Y:S01]  /*13260*/  UIADD3 UR13, UR13, 0xc0000, URZ ;  /* 0x000c00000d0d7890 */ /* 0x000fe2000fffe03f */
[----:B------:R-:W4:Y:S01]  /*13270*/  LDC R179, c[0x0][0x230] ;  /* 0x00008c00ffb37b82 */ /* 0x000f220000000800 */
[----:B------:R-:W-:Y:S01]  /*13280*/  ULEA.HI UR12, UR12, UR14, URZ, 0x1c ;  /* 0x0000000e0c0c7291 */ /* 0x000fe2000f8fe03f */
[----:B------:R3:W-:Y:S01]  /*13290*/  STL [R1+0xa50], R5 ;  /* 0x000a500501007387 */ /* 0x0007e20000100800 */
[----:B------:R-:W-:-:S02]  /*132a0*/  USHF.R.U32.HI UR13, URZ, 0x4, UR13 ;  /* 0x000000043f0d7899 */ /* 0x000fc4000801160d */
[----:B------:R-:W-:Y:S01]  /*132b0*/  ULOP3.LUT UR36, UR12, 0x3fff, URZ, 0xc0, !UPT ;  /* 0x00003fff0c247892 */ /* 0x000fe2000f8ec03f */
[----:B------:R3:W-:Y:S01]  /*132c0*/  STL [R1+0xa4c], R3 ;  /* 0x000a4c0301007387 */ /* 0x0007e20000100800 */
[----:B------:R-:W-:Y:S01]  /*132d0*/  USGXT.U32 UR38, UR13, 0xe ;  /* 0x0000000e0d26789a */ /* 0x000fe20008000000 */
[----:B------:R-:W-:Y:S01]  /*132e0*/  UMOV UR37, 0x40000040 ;  /* 0x4000004000257882 */ /* 0x000fe20000000000 */
[----:B------:R-:W-:Y:S01]  /*132f0*/  WARPGROUP.ARRIVE ;  /* 0x00000000000079c5 */ /* 0x000fe20000000000 */
[----:B------:R-:W-:Y:S01]  /*13300*/  UMOV UR39, 0x40000040 ;  /* 0x4000004000277882 */ /* 0x000fe20000000000 */
[----:B------:R-:W-:Y:S01]  /*13310*/  UIADD3 UR40, UP0, UR36, 0x2, URZ ;  /* 0x0000000224287890 */ /* 0x000fe2000ff1e03f */
[----:B------:R3:W-:Y:S01]  /*13320*/  STL [R1+0xa48], R0 ;  /* 0x000a480001007387 */ /* 0x0007e20000100800 */
[----:B------:R-:W-:-:S03]  /*13330*/  UIADD3 UR42, UP1, UR38, 0x2, URZ ;  /* 0x00000002262a7890 */ /* 0x000fc6000ff3e03f */
[----:B------:R-:W-:Y:S01]  /*13340*/  HGMMA.64x64x8.F32.TF32 R120, gdesc[UR36], R120 ;  /* 0x04e00000247879f0 */ /* 0x000fe20008702878 */
[----:B------:R-:W-:Y:S01]  /*13350*/  UMOV UR12, URZ ;  /* 0x0000003f000c7c82 */ /* 0x000fe20008000000 */
[----:B------:R-:W-:Y:S01]  /*13360*/  UMOV UR13, URZ ;  /* 0x0000003f000d7c82 */ /* 0x000fe20008000000 */
[----:B------:R-:W-:Y:S01]  /*13370*/  UIADD3.X UR41, UR12, 0x40000040, URZ, UP0, !UPT ;  /* 0x400000400c297890 */ /* 0x000fe200087fe43f */
[----:B-1----:R-:W-:Y:S01]  /*13380*/  IADD3 R190, R190, 0x7f, RZ ;  /* 0x0000007fbebe7810 */ /* 0x002fe20007ffe0ff */
[----:B------:R-:W-:Y:S01]  /*13390*/  UIADD3.X UR43, UR13, 0x40000040, URZ, UP1, !UPT ;  /* 0x400000400d2b7890 */ /* 0x000fe20008ffe43f */
[----:B--2---:R-:W2:Y:S01]  /*133a0*/  LDL.LU R189, [R1+0x3c] ;  /* 0x00003c0001bd7983 */ /* 0x004ea20000300800 */
[----:B------:R-:W-:Y:S01]  /*133b0*/  UIADD3.64 UR52, UR40, 0x2, URZ ;  /* 0x0000000228347897 */ /* 0x000fe2000fffe03f */
[----:B------:R-:W-:Y:S01]  /*133c0*/  SHF.R.S32.HI R187, RZ, 0x1f, R190 ;  /* 0x0000001fffbb7819 */ /* 0x000fe200000114be */
[----:B------:R-:W-:Y:S01]  /*133d0*/  UIADD3.64 UR54, UR42, 0x2, URZ ;  /* 0x000000022a367897 */ /* 0x000fe2000fffe03f */
[----:B----4-:R-:W-:Y:S01]  /*133e0*/  VIADD R179, R179, 0xffffff00 ;  /* 0xffffff00b3b37836 */ /* 0x010fe20000000000 */
[----:B------:R-:W-:Y:S01]  /*133f0*/  UIADD3.64 UR56, UR40, 0x4, URZ ;  /* 0x0000000428387897 */ /* 0x000fe2000fffe03f */
[----:B------:R-:W-:Y:S01]  /*13400*/  LEA.HI R187, R187, R190, RZ, 0x7 ;  /* 0x000000bebbbb7211 */ /* 0x000fe200078f38ff */
[----:B------:R-:W-:Y:S01]  /*13410*/  UIADD3.64 UR58, UR42, 0x4, URZ ;  /* 0x000000042a3a7897 */ /* 0x000fe2000fffe03f */
[----:B---3--:R-:W3:Y:S01]  /*13420*/  LDL.LU R188, [R1+0x40] ;  /* 0x0000400001bc7983 */ /* 0x008ee20000300800 */
[----:B------:R-:W-:Y:S01]  /*13430*/  UIADD3.64 UR16, UR40, 0xffe, URZ ;  /* 0x00000ffe28107897 */ /* 0x000fe2000fffe03f */
[----:B------:R-:W-:Y:S01]  /*13440*/  SHF.R.S32.HI R187, RZ, 0x7, R187 ;  /* 0x00000007ffbb7819 */ /* 0x000fe200000114bb */
[----:B------:R-:W-:Y:S01]  /*13450*/  UIADD3.64 UR18, UR42, 0x1fe, URZ ;  /* 0x000001fe2a127897 */ /* 0x000fe2000fffe03f */
[----:B------:R-:W-:Y:S01]  /*13460*/  IMAD R179, R185, -0x80, R179 ;  /* 0xffffff80b9b37824 */ /* 0x000fe200078e02b3 */
[----:B------:R-:W-:Y:S01]  /*13470*/  UIADD3.64 UR12, UR40, 0x1000, URZ ;  /* 0x00001000280c7897 */ /* 0x000fe2000fffe03f */
[----:B------:R-:W4:Y:S01]  /*13480*/  LDL.LU R5, [R1+0x48] ;  /* 0x0000480001057983 */ /* 0x000f220000300800 */
[----:B------:R-:W-:Y:S01]  /*13490*/  UIADD3.64 UR14, UR42, 0x200, URZ ;  /* 0x000002002a0e7897 */ /* 0x000fe2000fffe03f */
[----:B------:R-:W-:Y:S01]  /*134a0*/  VIADD R187, R187, 0xfffffffe ;  /* 0xfffffffebbbb7836 */ /* 0x000fe20000000000 */
[----:B------:R-:W-:Y:S01]  /*134b0*/  UIADD3.64 UR48, UR40, 0x2000, URZ ;  /* 0x0000200028307897 */ /* 0x000fe2000fffe03f */
[----:B------:R-:W-:Y:S01]  /*134c0*/  ISETP.GT.AND P1, PT, R179, RZ, PT ;  /* 0x000000ffb300720c */ /* 0x000fe20003f24270 */
[----:B------:R-:W-:Y:S01]  /*134d0*/  UIADD3.64 UR50, UR42, 0x400, URZ ;  /* 0x000004002a327897 */ /* 0x000fe2000fffe03f */
[----:B------:R-:W4:Y:S01]  /*134e0*/  LDL.LU R3, [R1+0x4c] ;  /* 0x00004c0001037983 */ /* 0x000f220000300800 */
[----:B------:R-:W-:Y:S01]  /*134f0*/  UIADD3.64 UR32, UR40, 0x2002, URZ ;  /* 0x0000200228207897 */ /* 0x000fe2000fffe03f */
[----:B------:R-:W-:Y:S01]  /*13500*/  ISETP.GE.AND P0, PT, R185, R187, PT ;  /* 0x000000bbb900720c */ /* 0x000fe20003f06270 */
[----:B------:R-:W-:-:S02]  /*13510*/  UIADD3.64 UR34, UR42, 0x402, URZ ;  /* 0x000004022a227897 */ /* 0x000fc4000fffe03f */
[----:B------:R-:W-:Y:S02]  /*13520*/  UIADD3.64 UR28, UR40, 0x2004, URZ ;  /* 0x00002004281c7897 */ /* 0x000fe4000fffe03f */
[----:B------:R-:W-:Y:S02]  /*13530*/  UIADD3.64 UR30, UR42, 0x404, URZ ;  /* 0x000004042a1e7897 */ /* 0x000fe4000fffe03f */
[----:B------:R-:W-:Y:S02]  /*13540*/  UIADD3.64 UR24, UR40, 0x2ffe, URZ ;  /* 0x00002ffe28187897 */ /* 0x000fe4000fffe03f */
[----:B------:R-:W-:Y:S02]  /*13550*/  UIADD3.64 UR26, UR42, 0x5fe, URZ ;  /* 0x000005fe2a1a7897 */ /* 0x000fe4000fffe03f */
[----:B------:R-:W-:Y:S02]  /*13560*/  UIADD3.64 UR20, UR40, 0x3000, URZ ;  /* 0x0000300028147897 */ /* 0x000fe4000fffe03f */
[----:B------:R-:W-:-:S02]  /*13570*/  UIADD3.64 UR22, UR42, 0x600, URZ ;  /* 0x000006002a167897 */ /* 0x000fc4000fffe03f */
[----:B------:R-:W-:Y:S02]  /*13580*/  UIADD3.64 UR36, UR40, 0x3fe, URZ ;  /* 0x000003fe28247897 */ /* 0x000fe4000fffe03f */
[----:B------:R-:W-:Y:S01]  /*13590*/  UIADD3.64 UR44, UR40, 0x400, URZ ;  /* 0x00000400282c7897 */ /* 0x000fe2000fffe03f */
[----:B------:R-:W-:Y:S01]  /*135a0*/  UMOV UR46, UR42 ;  /* 0x0000002a002e7c82 */ /* 0x000fe20008000000 */
[----:B------:R-:W-:Y:S01]  /*135b0*/  UMOV UR47, UR43 ;  /* 0x0000002b002f7c82 */ /* 0x000fe20008000000 */
[----:B------:R-:W-:Y:S01]  /*135c0*/  UIADD3 UR60, UR60, 0x1, URZ ;  /* 0x000000013c3c7890 */ /* 0x000fe2000fffe03f */
[----:B------:R-:W4:Y:S01]  /*135d0*/  LDL.LU R0, [R1+0x50] ;  /* 0x0000500001007983 */ /* 0x000f220000300800 */
[----:B------:R-:W-:Y:S04]  /*135e0*/  HGMMA.64x64x8.F32.TF32 R120, gdesc[UR40], R120 ;  /* 0x04e00000287879f0 */ /* 0x000fe80008702878 */
[----:B------:R-:W-:Y:S01]  /*135f0*/  HGMMA.64x64x8.F32.TF32 R120, gdesc[UR52], R120 ;  /* 0x04e00000347879f0 */ /* 0x000fe20008702878 */
[----:B------:R-:W-:Y:S01]  /*13600*/  UMOV UR52, UR18 ;  /* 0x0000001200347c82 */ /* 0x000fe20008000000 */
[----:B------:R-:W-:-:S02]  /*13610*/  UMOV UR53, UR19 ;  /* 0x0000001300357c82 */ /* 0x000fc40008000000 */
[----:B------:R-:W-:Y:S01]  /*13620*/  HGMMA.64x64x8.F32.TF32 R120, gdesc[UR56], R120 ;  /* 0x04e00000387879f0 */ /* 0x000fe20008702878 */
[----:B------:R-:W-:Y:S01]  /*13630*/  UMOV UR56, UR14 ;  /* 0x0000000e00387c82 */ /* 0x000fe20008000000 */
[----:B------:R-:W-:Y:S02]  /*13640*/  UMOV UR57, UR15 ;  /* 0x0000000f00397c82 */ /* 0x000fe40008000000 */
[----:B------:R-:W-:Y:S01]  /*13650*/  HGMMA.64x64x8.F32.TF32 R120, gdesc[UR16], R120 ;  /* 0x04e00000107879f0 */ /* 0x000fe20008702878 */
[----:B------:R-:W-:Y:S02]  /*13660*/  UIADD3.64 UR16, UR40, 0x3002, URZ ;  /* 0x0000300228107897 */ /* 0x000fe4000fffe03f */
[----:B------:R-:W-:Y:S01]  /*13670*/  UIADD3.64 UR18, UR42, 0x602, URZ ;  /* 0x000006022a127897 */ /* 0x000fe2000fffe03f */
[----:B------:R-:W-:Y:S01]  /*13680*/  HGMMA.64x64x8.F32.TF32 R120, gdesc[UR12], R120 ;  /* 0x04e000000c7879f0 */ /* 0x000fe20008702878 */
[----:B------:R-:W-:Y:S02]  /*13690*/  UIADD3.64 UR12, UR40, 0x1002, URZ ;  /* 0x00001002280c7897 */ /* 0x000fe4000fffe03f */
[----:B------:R-:W-:-:S09]  /*136a0*/  UIADD3.64 UR14, UR42, 0x202, URZ ;  /* 0x000002022a0e7897 */ /* 0x000fd2000fffe03f */
        /* <DEDUP_REMOVED lines=8> */
[----:B------:R-:W-:Y:S01]  /*13730*/  UIADD3.64 UR14, UR42, 0x604, URZ ;  /* 0x000006042a0e7897 */ /* 0x000fe2000fffe03f */
[----:B------:R-:W-:Y:S01]  /*13740*/  HGMMA.64x64x8.F32.TF32 R120, gdesc[UR48], R120 ;  /* 0x04e00000307879f0 */ /* 0x000fe20008702878 */
[----:B------:R-:W-:-:S03]  /*13750*/  UIADD3.64 UR48, UR42, 0x202, URZ ;  /* 0x000002022a307897 */ /* 0x000fc6000fffe03f */
        /* <DEDUP_REMOVED lines=15> */
[----:B------:R-:W-:Y:S01]  /*13850*/  UIADD3.64 UR44, UR40, 0x402, URZ ;  /* 0x00000402282c7897 */ /* 0x000fe2000fffe03f */
[----:B------:R-:W-:Y:S01]  /*13860*/  UMOV UR46, UR54 ;  /* 0x00000036002e7c82 */ /* 0x000fe20008000000 */
[----:B------:R-:W-:-:S07]  /*13870*/  UMOV UR47, UR55 ;  /* 0x00000037002f7c82 */ /* 0x000fce0008000000 */
        /* <DEDUP_REMOVED lines=15> */
[----:B------:R-:W-:Y:S01]  /*13970*/  UMOV UR47, UR49 ;  /* 0x00000031002f7c82 */ /* 0x000fe20008000000 */
[----:B------:R-:W-:-:S06]  /*13980*/  UIADD3.64 UR48, UR42, 0x3fe, URZ ;  /* 0x000003fe2a307897 */ /* 0x000fcc000fffe03f */
        /* <DEDUP_REMOVED lines=64> */
[----:B------:R-:W-:Y:S01]  /*13d90*/  UMOV UR44, UR32 ;  /* 0x00000020002c7c82 */ /* 0x000fe20008000000 */
[----:B------:R-:W-:Y:S01]  /*13da0*/  UMOV UR45, UR33 ;  /* 0x00000021002d7c82 */ /* 0x000fe20008000000 */
[----:B------:R-:W-:Y:S01]  /*13db0*/  UIADD3.64 UR32, UR40, 0x2802, URZ ;  /* 0x0000280228207897 */ /* 0x000fe2000fffe03f */
[----:B------:R-:W-:Y:S01]  /*13dc0*/  UMOV UR46, UR28 ;  /* 0x0000001c002e7c82 */ /* 0x000fe20008000000 */
[----:B------:R-:W-:Y:S01]  /*13dd0*/  UMOV UR47, UR29 ;  /* 0x0000001d002f7c82 */ /* 0x000fe20008000000 */
[----:B------:R-:W-:-:S06]  /*13de0*/  UIADD3.64 UR28, UR40, 0x2804, URZ ;  /* 0x00002804281c7897 */ /* 0x000fcc000fffe03f */
[----:B------:R-:W-:Y:S01]  /*13df0*/  HGMMA.64x64x8.F32.TF32 R56, gdesc[UR32], R56 ;  /* 0x04e00000203879f0 */ /* 0x000fe20008702838 */
[----:B------:R-:W-:Y:S01]  /*13e00*/  UMOV UR32, UR56 ;  /* 0x0000003800207c82 */ /* 0x000fe20008000000 */
[----:B------:R-:W-:Y:S01]  /*13e10*/  UMOV UR33, UR57 ;  /* 0x0000003900217c82 */ /* 0x000fe20008000000 */
[----:B------:R-:W-:Y:S01]  /*13e20*/  UIADD3.64 UR56, UR40, 0xc04, URZ ;  /* 0x00000c0428387897 */ /* 0x000fe2000fffe03f */
[----:B------:R-:W-:Y:S01]  /*13e30*/  HGMMA.64x64x8.F32.TF32 R56, gdesc[UR28], R56 ;  /* 0x04e000001c3879f0 */ /* 0x000fe20008702838 */
[----:B------:R-:W-:Y:S01]  /*13e40*/  UMOV UR28, UR52 ;  /* 0x00000034001c7c82 */ /* 0x000fe20008000000 */
[----:B------:R-:W-:Y:S01]  /*13e50*/  UMOV UR29, UR53 ;  /* 0x00000035001d7c82 */ /* 0x000fe20008000000 */
        /* <DEDUP_REMOVED lines=17> */
[----:B------:R-:W-:Y:S01]  /*13f70*/  UIADD3.64 UR28, UR40, 0x2c04, URZ ;  /* 0x00002c04281c7897 */ /* 0x000fe2000fffe03f */
[----:B------:R-:W-:Y:S04]  /*13f80*/  HGMMA.64x64x8.F32.TF32 R24, gdesc[UR52], R24 ;  /* 0x04e00000341879f0 */ /* 0x000fe80008702818 */
[----:B------:R-:W-:Y:S04]  /*13f90*/  HGMMA.64x64x8.F32.TF32 R24, gdesc[UR56], R24 ;  /* 0x04e00000381879f0 */ /* 0x000fe80008702818 */
        /* <DEDUP_REMOVED lines=18> */
[----:B------:R-:W-:Y:S04]  /*140c0*/  HGMMA.64x64x8.F32.TF32 R24, gdesc[UR36], R24 ;  /* 0x04e00000241879f0 */ /* 0x000fe80008702818 */
[----:B------:R-:W-:Y:S04]  /*140d0*/  HGMMA.64x64x8.F32.TF32 R24, gdesc[UR48], R24 ;  /* 0x04e00000301879f0 */ /* 0x000fe80008702818 */
[----:B------:R-:W-:Y:S04]  /*140e0*/  HGMMA.64x64x8.F32.TF32 R24, gdesc[UR32], R24 ;  /* 0x04e00000201879f0 */ /* 0x000fe80008702818 */
[----:B------:R-:W-:Y:S04]  /*140f0*/  HGMMA.64x64x8.F32.TF32 R24, gdesc[UR28], R24 ;  /* 0x04e000001c1879f0 */ /* 0x000fe80008702818 */
[----:B------:R-:W-:Y:S04]  /*14100*/  HGMMA.64x64x8.F32.TF32 R24, gdesc[UR24], R24 ;  /* 0x04e00000181879f0 */ /* 0x000fe80008702818 */
[----:B------:R-:W-:Y:S01]  /*14110*/  HGMMA.64x64x8.F32.TF32 R24, gdesc[UR20], R24 ;  /* 0x04e00000141879f0 */ /* 0x000fe20008702818 */
[----:B------:R-:W-:Y:S01]  /*14120*/  UISETP.GT.AND UP0, UPT, UR60, 0x2, UPT ;  /* 0x000000023c00788c */ /* 0x000fe2000bf04270 */
[----:B------:R-:W-:-:S02]  /*14130*/  SEL R187, RZ, 0x4, !P1 ;  /* 0x00000004ffbb7807 */ /* 0x000fc40004800000 */
[----:B------:R-:W-:Y:S01]  /*14140*/  HGMMA.64x64x8.F32.TF32 R24, gdesc[UR16], R24 ;  /* 0x04e00000101879f0 */ /* 0x000fe20008702818 */
[----:B------:R-:W-:Y:S01]  /*14150*/  USEL UR60, UR60, URZ, !UP0 ;  /* 0x0000003f3c3c7287 */ /* 0x000fe2000c000000 */
[----:B------:R-:W-:Y:S01]  /*14160*/  SEL R187, R187, RZ, !P0 ;  /* 0x000000ffbbbb7207 */ /* 0x000fe20004000000 */
[----:B------:R-:W-:Y:S03]  /*14170*/  STL [R1+0xa5c], R185 ;  /* 0x000a5cb901007387 */ /* 0x000fe60000100800 */
[----:B------:R-:W-:Y:S01]  /*14180*/  ISETP.NE.U32.AND P2, PT, R187, RZ, PT ;  /* 0x000000ffbb00720c */ /* 0x000fe20003f45070 */
[----:B------:R1:W-:Y:S01]  /*14190*/  STL [R1+0xa60], R2 ;  /* 0x000a600201007387 */ /* 0x0003e20000100800 */
[----:B------:R-:W-:Y:S01]  /*141a0*/  HGMMA.64x64x8.F32.TF32 R24, gdesc[UR12], R24, gsb0 ;  /* 0x04e000000c1879f0 */ /* 0x000fe20008002818 */
[----:B------:R-:W-:-:S06]  /*141b0*/  ULEA UR12, UR60, UR10, 0x12 ;  /* 0x0000000a3c0c7291 */ /* 0x000fcc000f8e903f */
[----:B------:R-:W-:Y:S02]  /*141c0*/  VIADD R187, R2, UR12 ;  /* 0x0000000c02bb7c36 */ /* 0x000fe40008000000 */
[----:B-1----:R-:W4:Y:S01]  /*141d0*/  LDL.LU R2, [R1+0x44] ;  /* 0x0000440001027983 */ /* 0x002f220000300800 */
[----:B------:R-:W-:-:S04]  /*141e0*/  IADD3 R4, P1, R4, UR4, RZ ;  /* 0x0000000404047c10 */ /* 0x000fc8000ff3e0ff */
[----:B------:R-:W-:Y:S01]  /*141f0*/  IADD3.X R6, R6, UR6, RZ, P1, !PT ;  /* 0x0000000606067c10 */ /* 0x000fe20008ffe4ff */
[----:B------:R-:W-:Y:S01]  /*14200*/  IMAD.MOV.U32 R190, RZ, RZ, R4 ;  /* 0x000000ffffbe7224 */ /* 0x000fe200078e0004 */
[----:B------:R-:W-:-:S03]  /*14210*/  ISETP.GT.AND P1, PT, R179, 0x1, PT ;  /* 0x00000001b300780c */ /* 0x000fc60003f24270 */
[----:B------:R-:W-:Y:S01]  /*14220*/  IMAD.MOV.U32 R191, RZ, RZ, R6 ;  /* 0x000000ffffbf7224 */ /* 0x000fe200078e0006 */
[----:B------:R-:W-:Y:S02]  /*14230*/  IADD3 R7, P3, R7, UR4, RZ ;  /* 0x0000000407077c10 */ /* 0x000fe4000ff7e0ff */
[----:B------:R-:W-:Y:S02]  /*14240*/  IADD3 R9, P4, R9, UR4, RZ ;  /* 0x0000000409097c10 */ /* 0x000fe4000ff9e0ff */
[----:B------:R-:W-:Y:S02]  /*14250*/  IADD3.X R8, R8, UR6, RZ, P3, !PT ;  /* 0x0000000608087c10 */ /* 0x000fe40009ffe4ff */
[----:B------:R-:W-:Y:S01]  /*14260*/  IADD3.X R10, R10, UR6, RZ, P4, !PT ;  /* 0x000000060a0a7c10 */ /* 0x000fe2000a7fe4ff */
[----:B------:R-:W-:Y:S02]  /*14270*/  WARPGROUP.DEPBAR.LE gsb0, 0x1 ;  /* 0x00008000000079c5 */ /* 0x000fe40000010100 */
[----:B------:R-:W-:Y:S06]  /*14280*/  BAR.SYNC.DEFER_BLOCKING 0x0 ;  /* 0x0000000000007b1d */ /* 0x000fec0000010000 */
[----:B------:R-:W-:Y:S01]  /*14290*/  @!PT LDS RZ, [RZ] ;  /* 0x00000000fffff984 */ /* 0x000fe20000000800 */
[----:B------:R-:W-:Y:S01]  /*142a0*/  @!PT LDS RZ, [RZ] ;  /* 0x00000000fffff984 */ /* 0x000fe20000000800 */
[----:B------:R-:W-:Y:S01]  /*142b0*/  @!PT LDS RZ, [RZ] ;  /* 0x00000000fffff984 */ /* 0x000fe20000000800 */
[----:B------:R1:W-:Y:S02]  /*142c0*/  LDGSTS.E [R187], desc[UR8][R190.64], P2 ;  /* 0x00000000bebb7fae */ /* 0x0003e40009121848 */
[----:B-1----:R-:W-:-:S04]  /*142d0*/  SEL R190, RZ, 0x4, !P1 ;  /* 0x00000004ffbe7807 */ /* 0x002fc80004800000 */
[----:B------:R-:W-:Y:S02]  /*142e0*/  SEL R190, R190, RZ, !P0 ;  /* 0x000000ffbebe7207 */ /* 0x000fe40004000000 */
[----:B------:R-:W-:Y:S02]  /*142f0*/  MOV R191, R8 ;  /* 0x0000000800bf7202 */ /* 0x000fe40000000f00 */
[----:B------:R-:W-:Y:S01]  /*14300*/  ISETP.NE.U32.AND P1, PT, R190, RZ, PT ;  /* 0x000000ffbe00720c */ /* 0x000fe20003f25070 */
[----:B------:R-:W-:-:S05]  /*14310*/  IMAD.MOV.U32 R190, RZ, RZ, R7 ;  /* 0x000000ffffbe7224 */ /* 0x000fca00078e0007 */
[----:B------:R1:W-:Y:S01]  /*14320*/  LDGSTS.E [R187+0x8000], desc[UR8][R190.64], P2 ;  /* 0x08000000bebb7fae */ /* 0x0003e20009121848 */
[----:B------:R-:W-:Y:S02]  /*14330*/  ISETP.GT.AND P2, PT, R179, 0x2, PT ;  /* 0x00000002b300780c */ /* 0x000fe40003f44270 */
[----:B------:R-:W-:Y:S01]  /*14340*/  IADD3 R11, P3, R11, UR4, RZ ;  /* 0x000000040b0b7c10 */ /* 0x000fe2000ff7e0ff */
[----:B-1----:R-:W-:Y:S02]  /*14350*/  IMAD.MOV.U32 R190, RZ, RZ, R9 ;  /* 0x000000ffffbe7224 */ /* 0x002fe400078e0009 */
[----:B------:R-:W-:-:S05]  /*14360*/  IMAD.MOV.U32 R191, RZ, RZ, R10 ;  /* 0x000000ffffbf7224 */ /* 0x000fca00078e000a */
[----:B------:R1:W-:Y:S01]  /*14370*/  LDGSTS.E [R187+0x4], desc[UR8][R190.64], P1 ;  /* 0x00004000bebb7fae */ /* 0x0003e20008921848 */
[----:B------:R-:W-:Y:S02]  /*14380*/  IADD3.X R12, R12, UR6, RZ, P3, !PT ;  /* 0x000000060c0c7c10 */ /* 0x000fe40009ffe4ff */
[----:B------:R-:W-:Y:S02]  /*14390*/  IADD3 R13, P4, R13, UR4, RZ ;  /* 0x000000040d0d7c10 */ /* 0x000fe4000ff9e0ff */
[----:B-1----:R-:W-:-:S04]  /*143a0*/  SEL R190, RZ, 0x4, !P2 ;  /* 0x00000004ffbe7807 */ /* 0x002fc80005000000 */
[----:B------:R-:W-:Y:S01]  /*143b0*/  SEL R190, R190, RZ, !P0 ;  /* 0x000000ffbebe7207 */ /* 0x000fe20004000000 */
[----:B------:R-:W-:-:S03]  /*143c0*/  IMAD.MOV.U32 R191, RZ, RZ, R12 ;  /* 0x000000ffffbf7224 */ /* 0x000fc600078e000c */
[----:B------:R-:W-:Y:S01]  /*143d0*/  ISETP.NE.U32.AND P2, PT, R190, RZ, PT ;  /* 0x000000ffbe00720c */ /* 0x000fe20003f45070 */
[----:B------:R-:W-:Y:S01]  /*143e0*/  IMAD.MOV.U32 R190, RZ, RZ, R11 ;  /* 0x000000ffffbe7224 */ /* 0x000fe200078e000b */
[----:B------:R-:W-:-:S04]  /*143f0*/  IADD3.X R14, R14, UR6, RZ, P4, !PT ;  /* 0x000000060e0e7c10 */ /* 0x000fc8000a7fe4ff */
        /* <DEDUP_REMOVED lines=11> */
[----:B------:R-:W-:Y:S02]  /*144b0*/  ISETP.NE.U32.AND P1, PT, R190, RZ, PT ;  /* 0x000000ffbe00720c */ /* 0x000fe40003f25070 */
[----:B------:R-:W-:Y:S02]  /*144c0*/  MOV R190, R15 ;  /* 0x0000000f00be7202 */ /* 0x000fe40000000f00 */
[----:B------:R-:W-:-:S03]  /*144d0*/  IADD3.X R18, R18, UR6, RZ, P4, !PT ;  /* 0x0000000612127c10 */ /* 0x000fc6000a7fe4ff */
[----:B------:R1:W-:Y:S01]  /*144e0*/  LDGSTS.E [R187+0x8008], desc[UR8][R190.64], P2 ;  /* 0x08008000bebb7fae */ /* 0x0003e20009121848 */
[----:B------:R-:W-:Y:S02]  /*144f0*/  ISETP.GT.AND P2, PT, R179, 0x20, PT ;  /* 0x00000020b300780c */ /* 0x000fe40003f44270 */
[----:B------:R-:W-:Y:S01]  /*14500*/  IADD3 R19, P3, R19, UR4, RZ ;  /* 0x0000000413137c10 */ /* 0x000fe2000ff7e0ff */
[----:B-1----:R-:W-:Y:S02]  /*14510*/  IMAD.MOV.U32 R190, RZ, RZ, R17 ;  /* 0x000000ffffbe7224 */ /* 0x002fe400078e0011 */
[----:B------:R-:W-:-:S05]  /*14520*/  IMAD.MOV.U32 R191, RZ, RZ, R18 ;  /* 0x000000ffffbf7224 */ /* 0x000fca00078e0012 */
[----:B------:R1:W-:Y:S01]  /*14530*/  LDGSTS.E [R187+0xc], desc[UR8][R190.64], P1 ;  /* 0x0000c000bebb7fae */ /* 0x0003e20008921848 */
[----:B------:R-:W-:Y:S02]  /*14540*/  IADD3.X R20, R20, UR6, RZ, P3, !PT ;  /* 0x0000000614147c10 */ /* 0x000fe40009ffe4ff */
[----:B---3--:R-:W-:Y:S02]  /*14550*/  IADD3 R188, P4, R188, UR4, RZ ;  /* 0x00000004bcbc7c10 */ /* 0x008fe4000ff9e0ff */
[----:B-1----:R-:W-:-:S04]  /*14560*/  SEL R190, RZ, 0x4, !P2 ;  /* 0x00000004ffbe7807 */ /* 0x002fc80005000000 */
[----:B------:R-:W-:Y:S01]  /*14570*/  SEL R190, R190, RZ, !P0 ;  /* 0x000000ffbebe7207 */ /* 0x000fe20004000000 */
[----:B------:R-:W-:Y:S01]  /*14580*/  IMAD.MOV.U32 R191, RZ, RZ, R20 ;  /* 0x000000ffffbf7224 */ /* 0x000fe200078e0014 */
[----:B--2---:R-:W-:Y:S02]  /*14590*/  IADD3.X R189, R189, UR6, RZ, P4, !PT ;  /* 0x00000006bdbd7c10 */ /* 0x004fe4000a7fe4ff */
[----:B------:R-:W-:Y:S01]  /*145a0*/  ISETP.NE.U32.AND P2, PT, R190, RZ, PT ;  /* 0x000000ffbe00720c */ /* 0x000fe20003f45070 */
[----:B------:R-:W-:Y:S01]  /*145b0*/  IMAD.MOV.U32 R190, RZ, RZ, R19 ;  /* 0x000000ffffbe7224 */ /* 0x000fe200078e0013 */
[----:B------:R-:W-:Y:S04]  /*145c0*/  STL [R1+0xa64], R6 ;  /* 0x000a640601007387 */ /* 0x000fe80000100800 */
[----:B------:R-:W-:Y:S04]  /*145d0*/  STL [R1+0x40], R188 ;  /* 0x000040bc01007387 */ /* 0x000fe80000100800 */
[----:B------:R1:W-:Y:S04]  /*145e0*/  LDGSTS.E [R187+0x800c], desc[UR8][R190.64], P1 ;  /* 0x0800c000bebb7fae */ /* 0x0003e80008921848 */
[----:B------:R2:W-:Y:S01]  /*145f0*/  STL [R1+0x3c], R189 ;  /* 0x00003cbd01007387 */ /* 0x0005e20000100800 */
[----:B------:R-:W-:-:S02]  /*14600*/  ISETP.GT.AND P1, PT, R179, 0x21, PT ;  /* 0x00000021b300780c */ /* 0x000fc40003f24270 */
[----:B-1----:R-:W-:Y:S01]  /*14610*/  MOV R191, R189 ;  /* 0x000000bd00bf7202 */ /* 0x002fe20000000f00 */
[----:B------:R-:W-:Y:S01]  /*14620*/  IMAD.MOV.U32 R190, RZ, RZ, R188 ;  /* 0x000000ffffbe7224 */ /* 0x000fe200078e00bc */
[----:B--2---:R-:W2:Y:S04]  /*14630*/  LDL.LU R189, [R1+0x54] ;  /* 0x0000540001bd7983 */ /* 0x004ea80000300800 */
[----:B------:R-:W3:Y:S04]  /*14640*/  LDL.LU R188, [R1+0x58] ;  /* 0x0000580001bc7983 */ /* 0x000ee80000300800 */
[----:B------:R-:W2:Y:S01]  /*14650*/  LDL.LU R185, [R1+0x5c] ;  /* 0x00005c0001b97983 */ /* 0x000ea20000300800 */
[----:B----4-:R-:W-:-:S03]  /*14660*/  IADD3 R5, P3, R5, UR4, RZ ;  /* 0x0000000405057c10 */ /* 0x010fc6000ff7e0ff */
[----:B------:R-:W4:Y:S04]  /*14670*/  LDL.LU R6, [R1+0x60] ;  /* 0x0000600001067983 */ /* 0x000f280000300800 */
[----:B------:R1:W-:Y:S01]  /*14680*/  LDGSTS.E [R187+0x10000], desc[UR8][R190.64], P2 ;  /* 0x10000000bebb7fae */ /* 0x0003e20009121848 */
[----:B------:R-:W-:Y:S02]  /*14690*/  IADD3 R0, P4, R0, UR4, RZ ;  /* 0x0000000400007c10 */ /* 0x000fe4000ff9e0ff */
[----:B-1----:R-:W-:Y:S02]  /*146a0*/  SEL R190, RZ, 0x4, !P1 ;  /* 0x00000004ffbe7807 */ /* 0x002fe40004800000 */
[----:B------:R-:W-:Y:S02]  /*146b0*/  IADD3.X R2, R2, UR6, RZ, P3, !PT ;  /* 0x0000000602027c10 */ /* 0x000fe40009ffe4ff */
[----:B------:R-:W-:-:S02]  /*146c0*/  SEL R190, R190, RZ, !P0 ;  /* 0x000000ffbebe7207 */ /* 0x000fc40004000000 */
[----:B------:R-:W-:Y:S01]  /*146d0*/  IADD3.X R3, R3, UR6, RZ, P4, !PT ;  /* 0x0000000603037c10 */ /* 0x000fe2000a7fe4ff */
[----:B------:R-:W-:Y:S01]  /*146e0*/  IMAD.MOV.U32 R191, RZ, RZ, R2 ;  /* 0x000000ffffbf7224 */ /* 0x000fe200078e0002 */
[----:B------:R-:W-:Y:S01]  /*146f0*/  ISETP.NE.U32.AND P1, PT, R190, RZ, PT ;  /* 0x000000ffbe00720c */ /* 0x000fe20003f25070 */
[----:B------:R-:W-:Y:S01]  /*14700*/  IMAD.MOV.U32 R190, RZ, RZ, R5 ;  /* 0x000000ffffbe7224 */ /* 0x000fe200078e0005 */
[----:B------:R1:W-:Y:S04]  /*14710*/  STL [R1+0x48], R5 ;  /* 0x0000480501007387 */ /* 0x0003e80000100800 */
[----:B------:R-:W-:Y:S04]  /*14720*/  STL [R1+0x44], R2 ;  /* 0x0000440201007387 */ /* 0x000fe80000100800 */
[----:B------:R-:W-:Y:S04]  /*14730*/  STL [R1+0x50], R0 ;  /* 0x0000500001007387 */ /* 0x000fe80000100800 */
[----:B------:R1:W-:Y:S04]  /*14740*/  LDGSTS.E [R187+0x18000], desc[UR8][R190.64], P2 ;  /* 0x18000000bebb7fae */ /* 0x0003e80009121848 */
[----:B------:R1:W-:Y:S04]  /*14750*/  STL [R1+0x4c], R3 ;  /* 0x00004c0301007387 */ /* 0x0003e80000100800 */
[----:B-1----:R-:W4:Y:S01]  /*14760*/  LDL.LU R5, [R1+0x64] ;  /* 0x0000640001057983 */ /* 0x002f220000300800 */
[----:B------:R-:W-:-:S03]  /*14770*/  IMAD.MOV.U32 R191, RZ, RZ, R3 ;  /* 0x000000ffffbf7224 */ /* 0x000fc600078e0003 */
[----:B------:R-:W4:Y:S01]  /*14780*/  LDL.LU R3, [R1+0x68] ;  /* 0x0000680001037983 */ /* 0x000f220000300800 */
[----:B------:R-:W-:-:S03]  /*14790*/  IMAD.MOV.U32 R190, RZ, RZ, R0 ;  /* 0x000000ffffbe7224 */ /* 0x000fc600078e0000 */
[----:B------:R-:W4:Y:S04]  /*147a0*/  LDL.LU R2, [R1+0x6c] ;  /* 0x00006c0001027983 */ /* 0x000f280000300800 */
[----:B------:R-:W4:Y:S01]  /*147b0*/  LDL.LU R0, [R1+0x70] ;  /* 0x0000700001007983 */ /* 0x000f220000300800 */
[----:B------:R-:W-:-:S03]  /*147c0*/  ISETP.GT.AND P2, PT, R179, 0x22, PT ;  /* 0x00000022b300780c */ /* 0x000fc60003f44270 */
[----:B------:R1:W-:Y:S02]  /*147d0*/  LDGSTS.E [R187+0x10004], desc[UR8][R190.64], P1 ;  /* 0x10004000bebb7fae */ /* 0x0003e40008921848 */
[----:B-1----:R-:W-:-:S04]  /*147e0*/  SEL R190, RZ, 0x4, !P2 ;  /* 0x00000004ffbe7807 */ /* 0x002fc80005000000 */
[----:B------:R-:W-:-:S04]  /*147f0*/  SEL R190, R190, RZ, !P0 ;  /* 0x000000ffbebe7207 */ /* 0x000fc80004000000 */
[----:B------:R-:W-:Y:S02]  /*14800*/  ISETP.NE.U32.AND P2, PT, R190, RZ, PT ;  /* 0x000000ffbe00720c */ /* 0x000fe40003f45070 */
[----:B---3--:R-:W-:-:S04]  /*14810*/  IADD3 R188, P3, R188, UR4, RZ ;  /* 0x00000004bcbc7c10 */ /* 0x008fc8000ff7e0ff */
[----:B--2---:R-:W-:Y:S02]  /*14820*/  IADD3.X R189, R189, UR6, RZ, P3, !PT ;  /* 0x00000006bdbd7c10 */ /* 0x004fe40009ffe4ff */
[----:B----4-:R-:W-:Y:S01]  /*14830*/  IADD3 R6, P4, R6, UR4, RZ ;  /* 0x0000000406067c10 */ /* 0x010fe2000ff9e0ff */
[----:B------:R-:W-:Y:S01]  /*14840*/  STL [R1+0x58], R188 ;  /* 0x000058bc01007387 */ /* 0x000fe20000100800 */
[----:B------:R-:W-:Y:S02]  /*14850*/  IMAD.MOV.U32 R190, RZ, RZ, R188 ;  /* 0x000000ffffbe7224 */ /* 0x000fe400078e00bc */
[----:B------:R-:W-:Y:S01]  /*14860*/  IADD3.X R185, R185, UR6, RZ, P4, !PT ;  /* 0x00000006b9b97c10 */ /* 0x000fe2000a7fe4ff */
[----:B------:R-:W-:Y:S01]  /*14870*/  IMAD.MOV.U32 R191, RZ, RZ, R189 ;  /* 0x000000ffffbf7224 */ /* 0x000fe200078e00bd */
[----:B------:R1:W-:Y:S04]  /*14880*/  STL [R1+0x54], R189 ;  /* 0x000054bd01007387 */ /* 0x0003e80000100800 */
[----:B------:R-:W-:Y:S04]  /*14890*/  STL [R1+0x60], R6 ;  /* 0x0000600601007387 */ /* 0x000fe80000100800 */
[----:B------:R2:W-:Y:S04]  /*148a0*/  STL [R1+0x5c], R185 ;  /* 0x00005cb901007387 */ /* 0x0005e80000100800 */
[----:B-1----:R-:W3:Y:S04]  /*148b0*/  LDL.LU R189, [R1+0x74] ;  /* 0x0000740001bd7983 */ /* 0x002ee80000300800 */
[----:B------:R1:W-:Y:S04]  /*148c0*/  LDGSTS.E [R187+0x18004], desc[UR8][R190.64], P1 ;  /* 0x18004000bebb7fae */ /* 0x0003e80008921848 */
[----:B------:R-:W4:Y:S01]  /*148d0*/  LDL.LU R188, [R1+0x78] ;  /* 0x0000780001bc7983 */ /* 0x000f220000300800 */
[----:B------:R-:W-:Y:S01]  /*148e0*/  ISETP.GT.AND P1, PT, R179, 0x23, PT ;  /* 0x00000023b300780c */ /* 0x000fe20003f24270 */
[----:B-1----:R-:W-:Y:S01]  /*148f0*/  IMAD.MOV.U32 R191, RZ, RZ, R185 ;  /* 0x000000ffffbf7224 */ /* 0x002fe200078e00b9 */
[----:B------:R-:W-:Y:S01]  /*14900*/  MOV R190, R6 ;  /* 0x0000000600be7202 */ /* 0x000fe20000000f00 */
[----:B--2---:R-:W2:Y:S04]  /*14910*/  LDL.LU R185, [R1+0x23c] ;  /* 0x00023c0001b97983 */ /* 0x004ea80000300800 */
[----:B------:R-:W2:Y:S04]  /*14920*/  LDL.LU R6, [R1+0x240] ;  /* 0x0002400001067983 */ /* 0x000ea80000300800 */
[----:B------:R1:W-:Y:S01]  /*14930*/  LDGSTS.E [R187+0x10008], desc[UR8][R190.64], P2 ;  /* 0x10008000bebb7fae */ /* 0x0003e20009121848 */
[----:B------:R-:W-:-:S02]  /*14940*/  IADD3 R3, P3, R3, UR4, RZ ;  /* 0x0000000403037c10 */ /* 0x000fc4000ff7e0ff */
[----:B-1----:R-:W-:Y:S02]  /*14950*/  SEL R190, RZ, 0x4, !P1 ;  /* 0x00000004ffbe7807 */ /* 0x002fe40004800000 */
[----:B------:R-:W-:Y:S02]  /*14960*/  IADD3.X R5, R5, UR6, RZ, P3, !PT ;  /* 0x0000000605057c10 */ /* 0x000fe40009ffe4ff */
[----:B------:R-:W-:Y:S02]  /*14970*/  IADD3 R0, P4, R0, UR4, RZ ;  /* 0x0000000400007c10 */ /* 0x000fe4000ff9e0ff */
[----:B------:R-:W-:Y:S02]  /*14980*/  SEL R190, R190, RZ, !P0 ;  /* 0x000000ffbebe7207 */ /* 0x000fe40004000000 */
[----:B------:R-:W-:Y:S01]  /*14990*/  IADD3.X R2, R2, UR6, RZ, P4, !PT ;  /* 0x0000000602027c10 */ /* 0x000fe2000a7fe4ff */
[----:B------:R-:W-:Y:S01]  /*149a0*/  STL [R1+0x68], R3 ;  /* 0x0000680301007387 */ /* 0x000fe20000100800 */
[----:B------:R-:W-:Y:S01]  /*149b0*/  ISETP.NE.U32.AND P1, PT, R190, RZ, PT ;  /* 0x000000ffbe00720c */ /* 0x000fe20003f25070 */
[----:B------:R-:W-:-:S02]  /*149c0*/  IMAD.MOV.U32 R190, RZ, RZ, R3 ;  /* 0x000000ffffbe7224 */ /* 0x000fc400078e0003 */
[----:B------:R1:W-:Y:S01]  /*149d0*/  STL [R1+0x64], R5 ;  /* 0x0000640501007387 */ /* 0x0003e20000100800 */
[----:B------:R-:W-:-:S03]  /*149e0*/  IMAD.MOV.U32 R191, RZ, RZ, R5 ;  /* 0x000000ffffbf7224 */ /* 0x000fc600078e0005 */
[----:B------:R-:W-:Y:S04]  /*149f0*/  STL [R1+0x70], R0 ;  /* 0x0000700001007387 */ /* 0x000fe80000100800 */
[----:B------:R1:W-:Y:S04]  /*14a00*/  STL [R1+0x6c], R2 ;  /* 0x00006c0201007387 */ /* 0x0003e80000100800 */
[----:B-1----:R-:W2:Y:S04]  /*14a10*/  LDL.LU R5, [R1+0x244] ;  /* 0x0002440001057983 */ /* 0x002ea80000300800 */
[----:B------:R-:W2:Y:S04]  /*14a20*/  LDL.LU R3, [R1+0x248] ;  /* 0x0002480001037983 */ /* 0x000ea80000300800 */
[----:B------:R1:W-:Y:S02]  /*14a30*/  LDGSTS.E [R187+0x18008], desc[UR8][R190.64], P2 ;  /* 0x18008000bebb7fae */ /* 0x0003e40009121848 */
[----:B-1----:R-:W-:-:S02]  /*14a40*/  IMAD.MOV.U32 R191, RZ, RZ, R2 ;  /* 0x000000ffffbf7224 */ /* 0x002fc400078e0002 */
[----:B------:R-:W-:Y:S01]  /*14a50*/  IMAD.MOV.U32 R190, RZ, RZ, R0 ;  /* 0x000000ffffbe7224 */ /* 0x000fe200078e0000 */
[----:B------:R-:W2:Y:S04]  /*14a60*/  LDL.LU R2, [R1+0x24c] ;  /* 0x00024c0001027983 */ /* 0x000ea80000300800 */
[----:B------:R-:W2:Y:S01]  /*14a70*/  LDL.LU R0, [R1+0x250] ;  /* 0x0002500001007983 */ /* 0x000ea20000300800 */
[----:B------:R-:W-:-:S03]  /*14a80*/  ISETP.GT.AND P2, PT, R179, 0x40, PT ;  /* 0x00000040b300780c */ /* 0x000fc60003f44270 */
[----:B------:R1:W-:Y:S02]  /*14a90*/  LDGSTS.E [R187+0x1000c], desc[UR8][R190.64], P1 ;  /* 0x1000c000bebb7fae */ /* 0x0003e40008921848 */
[----:B-1----:R-:W-:-:S04]  /*14aa0*/  SEL R190, RZ, 0x4, !P2 ;  /* 0x00000004ffbe7807 */ /* 0x002fc80005000000 */
[----:B------:R-:W-:-:S04]  /*14ab0*/  SEL R190, R190, RZ, !P0 ;  /* 0x000000ffbebe7207 */ /* 0x000fc80004000000 */
[----:B------:R-:W-:Y:S02]  /*14ac0*/  ISETP.NE.U32.AND P2, PT, R190, RZ, PT ;  /* 0x000000ffbe00720c */ /* 0x000fe40003f45070 */
[----:B----4-:R-:W-:-:S04]  /*14ad0*/  IADD3 R188, P3, R188, UR4, RZ ;  /* 0x00000004bcbc7c10 */ /* 0x010fc8000ff7e0ff */
[----:B---3--:R-:W-:Y:S01]  /*14ae0*/  IADD3.X R189, R189, UR6, RZ, P3, !PT ;  /* 0x00000006bdbd7c10 */ /* 0x008fe20009ffe4ff */
[----:B------:R-:W-:Y:S01]  /*14af0*/  IMAD.MOV.U32 R190, RZ, RZ, R188 ;  /* 0x000000ffffbe7224 */ /* 0x000fe200078e00bc */
[----:B------:R-:W-:Y:S02]  /*14b00*/  STL [R1+0x78], R188 ;  /* 0x000078bc01007387 */ /* 0x000fe40000100800 */
[----:B------:R-:W-:Y:S02]  /*14b10*/  MOV R191, R189 ;  /* 0x000000bd00bf7202 */ /* 0x000fe40000000f00 */
[----:B--2---:R-:W-:Y:S01]  /*14b20*/  IADD3 R6, P4, R6, UR4, RZ ;  /* 0x0000000406067c10 */ /* 0x004fe2000ff9e0ff */
[----:B------:R1:W-:Y:S03]  /*14b30*/  STL [R1+0x74], R189 ;  /* 0x000074bd01007387 */ /* 0x0003e60000100800 */
[----:B------:R-:W-:Y:S01]  /*14b40*/  IADD3.X R185, R185, UR6, RZ, P4, !PT ;  /* 0x00000006b9b97c10 */ /* 0x000fe2000a7fe4ff */
[----:B------:R-:W-:Y:S04]  /*14b50*/  STL [R1+0x240], R6 ;  /* 0x0002400601007387 */ /* 0x000fe80000100800 */
[----:B------:R2:W-:Y:S04]  /*14b60*/  STL [R1+0x23c], R185 ;  /* 0x00023cb901007387 */ /* 0x0005e80000100800 */
[----:B------:R3:W-:Y:S04]  /*14b70*/  LDGSTS.E [R187+0x1800c], desc[UR8][R190.64], P1 ;  /* 0x1800c000bebb7fae */ /* 0x0007e80008921848 */
[----:B-1----:R-:W4:Y:S01]  /*14b80*/  LDL.LU R189, [R1+0x254] ;  /* 0x0002540001bd7983 */ /* 0x002f220000300800 */
[----:B------:R-:W-:-:S03]  /*14b90*/  ISETP.GT.AND P1, PT, R179, 0x41, PT ;  /* 0x00000041b300780c */ /* 0x000fc60003f24270 */
[----:B------:R-:W4:Y:S01]  /*14ba0*/  LDL.LU R188, [R1+0x258] ;  /* 0x0002580001bc7983 */ /* 0x000f220000300800 */
[----:B---3--:R-:W-:Y:S02]  /*14bb0*/  IMAD.MOV.U32 R191, RZ, RZ, R185 ;  /* 0x000000ffffbf7224 */ /* 0x008fe400078e00b9 */
[----:B------:R-:W-:Y:S01]  /*14bc0*/  IMAD.MOV.U32 R190, RZ, RZ, R6 ;  /* 0x000000ffffbe7224 */ /* 0x000fe200078e0006 */
[----:B--2---:R-:W2:Y:S04]  /*14bd0*/  LDL.LU R185, [R1+0x25c] ;  /* 0x00025c0001b97983 */ /* 0x004ea80000300800 */
[----:B------:R-:W3:Y:S04]  /*14be0*/  LDL.LU R6, [R1+0x260] ;  /* 0x0002600001067983 */ /* 0x000ee80000300800 */
[----:B------:R1:W-:Y:S01]  /*14bf0*/  LDGSTS.E [R187+0x20000], desc[UR8][R190.64], P2 ;  /* 0x20000000bebb7fae */ /* 0x0003e20009121848 */
[----:B------:R-:W-:-:S02]  /*14c00*/  IADD3 R3, P3, R3, UR4, RZ ;  /* 0x0000000403037c10 */ /* 0x000fc4000ff7e0ff */
[----:B-1----:R-:W-:Y:S02]  /*14c10*/  SEL R190, RZ, 0x4, !P1 ;  /* 0x00000004ffbe7807 */ /* 0x002fe40004800000 */
[----:B------:R-:W-:Y:S02]  /*14c20*/  IADD3.X R5, R5, UR6, RZ, P3, !PT ;  /* 0x0000000605057c10 */ /* 0x000fe40009ffe4ff */
[----:B------:R-:W-:Y:S01]  /*14c30*/  SEL R190, R190, RZ, !P0 ;  /* 0x000000ffbebe7207 */ /* 0x000fe20004000000 */
[----:B------:R-:W-:Y:S02]  /*14c40*/  STL [R1+0x248], R3 ;  /* 0x0002480301007387 */ /* 0x000fe40000100800 */
[----:B------:R-:W-:Y:S01]  /*14c50*/  IMAD.MOV.U32 R191, RZ, RZ, R5 ;  /* 0x000000ffffbf7224 */ /* 0x000fe200078e0005 */
[----:B------:R-:W-:Y:S01]  /*14c60*/  ISETP.NE.U32.AND P1, PT, R190, RZ, PT ;  /* 0x000000ffbe00720c */ /* 0x000fe20003f25070 */
[----:B------:R-:W-:Y:S01]  /*14c70*/  IMAD.MOV.U32 R190, RZ, RZ, R3 ;  /* 0x000000ffffbe7224 */ /* 0x000fe200078e0003 */
[----:B------:R1:W-:Y:S04]  /*14c80*/  STL [R1+0x244], R5 ;  /* 0x0002440501007387 */ /* 0x0003e80000100800 */
[----:B------:R1:W-:Y:S01]  /*14c90*/  LDGSTS.E [R187+0x28000], desc[UR8][R190.64], P2 ;  /* 0x28000000bebb7fae */ /* 0x0003e20009121848 */
[----:B------:R-:W-:-:S04]  /*14ca0*/  IADD3 R0, P4, R0, UR4, RZ ;  /* 0x0000000400007c10 */ /* 0x000fc8000ff9e0ff */
[----:B------:R-:W-:Y:S01]  /*14cb0*/  IADD3.X R2, R2, UR6, RZ, P4, !PT ;  /* 0x0000000602027c10 */ /* 0x000fe2000a7fe4ff */
[----:B------:R-:W-:Y:S01]  /*14cc0*/  STL [R1+0x250], R0 ;  /* 0x0002500001007387 */ /* 0x000fe20000100800 */
[----:B-1----:R-:W-:-:S03]  /*14cd0*/  IMAD.MOV.U32 R190, RZ, RZ, R0 ;  /* 0x000000ffffbe7224 */ /* 0x002fc600078e0000 */
[----:B------:R1:W-:Y:S01]  /*14ce0*/  STL [R1+0x24c], R2 ;  /* 0x00024c0201007387 */ /* 0x0003e20000100800 */
[----:B------:R-:W-:-:S03]  /*14cf0*/  IMAD.MOV.U32 R191, RZ, RZ, R2 ;  /* 0x000000ffffbf7224 */ /* 0x000fc600078e0002 */
[----:B------:R-:W2:Y:S04]  /*14d00*/  LDL.LU R5, [R1+0x264] ;  /* 0x0002640001057983 */ /* 0x000ea80000300800 */
[----:B------:R-:W2:Y:S04]  /*14d10*/  LDL.LU R3, [R1+0x268] ;  /* 0x0002680001037983 */ /* 0x000ea80000300800 */
[----:B-1----:R-:W2:Y:S04]  /*14d20*/  LDL.LU R2, [R1+0x26c] ;  /* 0x00026c0001027983 */ /* 0x002ea80000300800 */
[----:B------:R-:W2:Y:S01]  /*14d30*/  LDL.LU R0, [R1+0x270] ;  /* 0x0002700001007983 */ /* 0x000ea20000300800 */
[----:B------:R-:W-:-:S03]  /*14d40*/  ISETP.GT.AND P2, PT, R179, 0x42, PT ;  /* 0x00000042b300780c */ /* 0x000fc60003f44270 */
[----:B------:R1:W-:Y:S02]  /*14d50*/  LDGSTS.E [R187+0x20004], desc[UR8][R190.64], P1 ;  /* 0x20004000bebb7fae */ /* 0x0003e40008921848 */
[----:B-1----:R-:W-:-:S04]  /*14d60*/  SEL R190, RZ, 0x4, !P2 ;  /* 0x00000004ffbe7807 */ /* 0x002fc80005000000 */
[----:B------:R-:W-:-:S04]  /*14d70*/  SEL R190, R190, RZ, !P0 ;  /* 0x000000ffbebe7207 */ /* 0x000fc80004000000 */
[----:B------:R-:W-:Y:S02]  /*14d80*/  ISETP.NE.U32.AND P2, PT, R190, RZ, PT ;  /* 0x000000ffbe00720c */ /* 0x000fe40003f45070 */
[----:B----4-:R-:W-:-:S04]  /*14d90*/  IADD3 R188, P3, R188, UR4, RZ ;  /* 0x00000004bcbc7c10 */ /* 0x010fc8000ff7e0ff */
[----:B------:R-:W-:Y:S01]  /*14da0*/  IADD3.X R189, R189, UR6, RZ, P3, !PT ;  /* 0x00000006bdbd7c10 */ /* 0x000fe20009ffe4ff */
[----:B------:R-:W-:Y:S01]  /*14db0*/  STL [R1+0x258], R188 ;  /* 0x000258bc01007387 */ /* 0x000fe20000100800 */
[----:B---3--:R-:W-:-:S03]  /*14dc0*/  IADD3 R6, P4, R6, UR4, RZ ;  /* 0x0000000406067c10 */ /* 0x008fc6000ff9e0ff */
[----:B------:R1:W-:Y:S01]  /*14dd0*/  STL [R1+0x254], R189 ;  /* 0x000254bd01007387 */ /* 0x0003e20000100800 */
[----:B--2---:R-:W-:-:S03]  /*14de0*/  IADD3.X R185, R185, UR6, RZ, P4, !PT ;  /* 0x00000006b9b97c10 */ /* 0x004fc6000a7fe4ff */
[----:B------:R-:W-:Y:S01]  /*14df0*/  STL [R1+0x260], R6 ;  /* 0x0002600601007387 */ /* 0x000fe20000100800 */
[----:B------:R-:W-:Y:S01]  /*14e00*/  MOV R190, R188 ;  /* 0x000000bc00be7202 */ /* 0x000fe20000000f00 */
[----:B------:R-:W-:Y:S02]  /*14e10*/  IMAD.MOV.U32 R191, RZ, RZ, R189 ;  /* 0x000000ffffbf7224 */ /* 0x000fe400078e00bd */
[----:B------:R2:W-:Y:S04]  /*14e20*/  STL [R1+0x25c], R185 ;  /* 0x00025cb901007387 */ /* 0x0005e80000100800 */
[----:B-1----:R-:W3:Y:S04]  /*14e30*/  LDL.LU R189, [R1+0x274] ;  /* 0x0002740001bd7983 */ /* 0x002ee80000300800 */
[----:B------:R-:W4:Y:S04]  /*14e40*/  LDL.LU R188, [R1+0x278] ;  /* 0x0002780001bc7983 */ /* 0x000f280000300800 */
[----:B------:R1:W-:Y:S01]  /*14e50*/  LDGSTS.E [R187+0x28004], desc[UR8][R190.64], P1 ;  /* 0x28004000bebb7fae */ /* 0x0003e20008921848 */
[----:B------:R-:W-:Y:S01]  /*14e60*/  ISETP.GT.AND P1, PT, R179, 0x43, PT ;  /* 0x00000043b300780c */ /* 0x000fe20003f24270 */
[----:B-1----:R-:W-:-:S02]  /*14e70*/  IMAD.MOV.U32 R191, RZ, RZ, R185 ;  /* 0x000000ffffbf7224 */ /* 0x002fc400078e00b9 */
[----:B------:R-:W-:Y:S01]  /*14e80*/  IMAD.MOV.U32 R190, RZ, RZ, R6 ;  /* 0x000000ffffbe7224 */ /* 0x000fe200078e0006 */
        /* <DEDUP_REMOVED lines=19> */
[----:B-1----:R-:W-:Y:S01]  /*14fc0*/  MOV R191, R2 ;  /* 0x0000000200bf7202 */ /* 0x002fe20000000f00 */
        /* <DEDUP_REMOVED lines=10> */
[----:B------:R-:W-:-:S04]  /*15070*/  IMAD.MOV.U32 R190, RZ, RZ, R188 ;  /* 0x000000ffffbe7224 */ /* 0x000fc800078e00bc */
[----:B------:R-:W-:-:S05]  /*15080*/  IMAD.MOV.U32 R191, RZ, RZ, R189 ;  /* 0x000000ffffbf7224 */ /* 0x000fca00078e00bd */
[----:B------:R1:W-:Y:S01]  /*15090*/  LDGSTS.E [R187+0x2800c], desc[UR8][R190.64], P1 ;  /* 0x2800c000bebb7fae */ /* 0x0003e20008921848 */
[----:B--2---:R-:W-:-:S04]  /*150a0*/  IADD3 R6, P4, R6, UR4, RZ ;  /* 0x0000000406067c10 */ /* 0x004fc8000ff9e0ff */
[----:B------:R-:W-:Y:S01]  /*150b0*/  IADD3.X R185, R185, UR6, RZ, P4, !PT ;  /* 0x00000006b9b97c10 */ /* 0x000fe2000a7fe4ff */
[----:B-1----:R-:W-:Y:S01]  /*150c0*/  IMAD.MOV.U32 R190, RZ, RZ, R6 ;  /* 0x000000ffffbe7224 */ /* 0x002fe200078e0006 */
[----:B------:R-:W-:-:S03]  /*150d0*/  ISETP.GT.AND P1, PT, R179, 0x61, PT ;  /* 0x00000061b300780c */ /* 0x000fc60003f24270 */
[----:B------:R-:W-:-:S05]  /*150e0*/  IMAD.MOV.U32 R191, RZ, RZ, R185 ;  /* 0x000000ffffbf7224 */ /* 0x000fca00078e00b9 */
[----:B------:R1:W-:Y:S02]  /*150f0*/  LDGSTS.E [R187+0x30000], desc[UR8][R190.64], P2 ;  /* 0x30000000bebb7fae */ /* 0x0003e40009121848 */
[----:B-1----:R-:W-:-:S04]  /*15100*/  SEL R190, RZ, 0x4, !P1 ;  /* 0x00000004ffbe7807 */ /* 0x002fc80004800000 */
[----:B------:R-:W-:-:S04]  /*15110*/  SEL R190, R190, RZ, !P0 ;  /* 0x000000ffbebe7207 */ /* 0x000fc80004000000 */
[----:B------:R-:W-:Y:S01]  /*15120*/  ISETP.NE.U32.AND P1, PT, R190, RZ, PT ;  /* 0x000000ffbe00720c */ /* 0x000fe20003f25070 */
[----:B------:R1:W-:Y:S01]  /*15130*/  STL [R1+0x278], R188 ;  /* 0x000278bc01007387 */ /* 0x0003e20000100800 */
[----:B------:R-:W-:-:S04]  /*15140*/  IADD3 R3, P3, R3, UR4, RZ ;  /* 0x0000000403037c10 */ /* 0x000fc8000ff7e0ff */
[----:B------:R-:W-:Y:S01]  /*15150*/  IADD3.X R5, R5, UR6, RZ, P3, !PT ;  /* 0x0000000605057c10 */ /* 0x000fe20009ffe4ff */
[----:B------:R-:W-:Y:S01]  /*15160*/  IMAD.MOV.U32 R190, RZ, RZ, R3 ;  /* 0x000000ffffbe7224 */ /* 0x000fe200078e0003 */
[----:B------:R2:W-:Y:S03]  /*15170*/  STL [R1+0x274], R189 ;  /* 0x000274bd01007387 */ /* 0x0005e60000100800 */
[----:B------:R-:W-:Y:S01]  /*15180*/  IMAD.MOV.U32 R191, RZ, RZ, R5 ;  /* 0x000000ffffbf7224 */ /* 0x000fe200078e0005 */
[----:B------:R-:W-:Y:S04]  /*15190*/  STL [R1+0x440], R6 ;  /* 0x0004400601007387 */ /* 0x000fe80000100800 */
[----:B------:R3:W-:Y:S04]  /*151a0*/  STL [R1+0x43c], R185 ;  /* 0x00043cb901007387 */ /* 0x0007e80000100800 */
[----:B------:R4:W-:Y:S01]  /*151b0*/  LDGSTS.E [R187+0x38000], desc[UR8][R190.64], P2 ;  /* 0x38000000bebb7fae */ /* 0x0009e20009121848 */
[----:B------:R-:W-:-:S03]  /*151c0*/  IADD3 R0, P4, R0, UR4, RZ ;  /* 0x0000000400007c10 */ /* 0x000fc6000ff9e0ff */
[----:B-1----:R-:W3:Y:S01]  /*151d0*/  LDL.LU R188, [R1+0x460] ;  /* 0x0004600001bc7983 */ /* 0x002ee20000300800 */
[----:B------:R-:W-:-:S03]  /*151e0*/  IADD3.X R2, R2, UR6, RZ, P4, !PT ;  /* 0x0000000602027c10 */ /* 0x000fc6000a7fe4ff */
[----:B------:R-:W-:Y:S01]  /*151f0*/  STL [R1+0x448], R3 ;  /* 0x0004480301007387 */ /* 0x000fe20000100800 */
[----:B------:R-:W-:Y:S02]  /*15200*/  ISETP.GT.AND P2, PT, R179, 0x62, PT ;  /* 0x00000062b300780c */ /* 0x000fe40003f44270 */
[----:B----4-:R-:W-:Y:S01]  /*15210*/  MOV R190, R0 ;  /* 0x0000000000be7202 */ /* 0x010fe20000000f00 */
[----:B------:R-:W-:Y:S01]  /*15220*/  IMAD.MOV.U32 R191, RZ, RZ, R2 ;  /* 0x000000ffffbf7224 */ /* 0x000fe200078e0002 */
[----:B------:R1:W-:Y:S04]  /*15230*/  STL [R1+0x444], R5 ;  /* 0x0004440501007387 */ /* 0x0003e80000100800 */
[----:B------:R-:W-:Y:S04]  /*15240*/  STL [R1+0x450], R0 ;  /* 0x0004500001007387 */ /* 0x000fe80000100800 */
[----:B--2---:R-:W2:Y:S04]  /*15250*/  LDL.LU R189, [R1+0x45c] ;  /* 0x00045c0001bd7983 */ /* 0x004ea80000300800 */
[----:B------:R4:W-:Y:S04]  /*15260*/  STL [R1+0x44c], R2 ;  /* 0x00044c0201007387 */ /* 0x0009e80000100800 */
[----:B------:R1:W-:Y:S04]  /*15270*/  LDGSTS.E [R187+0x30004], desc[UR8][R190.64], P1 ;  /* 0x30004000bebb7fae */ /* 0x0003e80008921848 */
[----:B---3--:R-:W3:Y:S04]  /*15280*/  LDL.LU R185, [R1+0x464] ;  /* 0x0004640001b97983 */ /* 0x008ee80000300800 */
[----:B------:R-:W3:Y:S01]  /*15290*/  LDL.LU R6, [R1+0x468] ;  /* 0x0004680001067983 */ /* 0x000ee20000300800 */
[----:B-1----:R-:W-:-:S03]  /*152a0*/  SEL R190, RZ, 0x4, !P2 ;  /* 0x00000004ffbe7807 */ /* 0x002fc60005000000 */
[----:B------:R-:W3:Y:S01]  /*152b0*/  LDL.LU R5, [R1+0x46c] ;  /* 0x00046c0001057983 */ /* 0x000ee20000300800 */
[----:B------:R-:W-:-:S03]  /*152c0*/  SEL R190, R190, RZ, !P0 ;  /* 0x000000ffbebe7207 */ /* 0x000fc60004000000 */
[----:B------:R-:W3:Y:S04]  /*152d0*/  LDL.LU R3, [R1+0x470] ;  /* 0x0004700001037983 */ /* 0x000ee80000300800 */
[----:B----4-:R-:W4:Y:S04]  /*152e0*/  LDL.LU R2, [R1+0x474] ;  /* 0x0004740001027983 */ /* 0x010f280000300800 */
[----:B------:R-:W4:Y:S01]  /*152f0*/  LDL.LU R0, [R1+0x478] ;  /* 0x0004780001007983 */ /* 0x000f220000300800 */
[----:B------:R-:W-:-:S03]  /*15300*/  ISETP.NE.U32.AND P2, PT, R190, RZ, PT ;  /* 0x000000ffbe00720c */ /* 0x000fc60003f45070 */
[----:B------:R-:W3:Y:S04]  /*15310*/  LDL.LU R191, [R1+0x458] ;  /* 0x0004580001bf7983 */ /* 0x000ee80000300800 */
[----:B------:R-:W4:Y:S01]  /*15320*/  LDL.LU R190, [R1+0x454] ;  /* 0x0004540001be7983 */ /* 0x000f220000300800 */
[----:B------:R-:W-:-:S04]  /*15330*/  IADD3 R188, P4, R188, UR4, RZ ;  /* 0x00000004bcbc7c10 */ /* 0x000fc8000ff9e0ff */
[----:B--2---:R-:W-:Y:S02]  /*15340*/  IADD3.X R189, R189, UR6, RZ, P4, !PT ;  /* 0x00000006bdbd7c10 */ /* 0x004fe4000a7fe4ff */
[----:B---3--:R-:W-:-:S04]  /*15350*/  IADD3 R191, P3, R191, UR4, RZ ;  /* 0x00000004bfbf7c10 */ /* 0x008fc8000ff7e0ff */
[----:B----4-:R-:W-:Y:S01]  /*15360*/  IADD3.X R190, R190, UR6, RZ, P3, !PT ;  /* 0x00000006bebe7c10 */ /* 0x010fe20009ffe4ff */
[----:B------:R1:W-:Y:S04]  /*15370*/  STL [R1+0x458], R191 ;  /* 0x000458bf01007387 */ /* 0x0003e80000100800 */
[----:B------:R2:W-:Y:S01]  /*15380*/  STL [R1+0x454], R190 ;  /* 0x000454be01007387 */ /* 0x0005e20000100800 */
[----:B-1----:R-:W-:-:S04]  /*15390*/  LOP3.LUT R191, R191, R190, RZ, 0x3c, !PT ;  /* 0x000000bebfbf7212 */ /* 0x002fc800078e3cff */
[----:B--2---:R-:W-:-:S04]  /*153a0*/  LOP3.LUT R190, R191, R190, RZ, 0x3c, !PT ;  /* 0x000000bebfbe7212 */ /* 0x004fc800078e3cff */
[----:B------:R-:W-:Y:S01]  /*153b0*/  LOP3.LUT R191, R191, R190, RZ, 0x3c, !PT ;  /* 0x000000bebfbf7212 */ /* 0x000fe200078e3cff */
[----:B------:R-:W-:Y:S04]  /*153c0*/  STL [R1+0x460], R188 ;  /* 0x000460bc01007387 */ /* 0x000fe80000100800 */
[----:B------:R1:W-:Y:S01]  /*153d0*/  LDGSTS.E [R187+0x38004], desc[UR8][R190.64], P1 ;  /* 0x38004000bebb7fae */ /* 0x0003e20008921848 */
[----:B------:R-:W-:-:S03]  /*153e0*/  ISETP.GT.AND P1, PT, R179, 0x63, PT ;  /* 0x00000063b300780c */ /* 0x000fc60003f24270 */
[----:B------:R2:W-:Y:S01]  /*153f0*/  STL [R1+0x45c], R189 ;  /* 0x00045cbd01007387 */ /* 0x0005e20000100800 */
[----:B------:R-:W-:Y:S01]  /*15400*/  IADD3 R6, P3, R6, UR4, RZ ;  /* 0x0000000406067c10 */ /* 0x000fe2000ff7e0ff */
[----:B-1----:R-:W-:Y:S02]  /*15410*/  IMAD.MOV.U32 R190, RZ, RZ, R188 ;  /* 0x000000ffffbe7224 */ /* 0x002fe400078e00bc */
[----:B------:R-:W-:Y:S02]  /*15420*/  IMAD.MOV.U32 R191, RZ, RZ, R189 ;  /* 0x000000ffffbf7224 */ /* 0x000fe400078e00bd */
[----:B--2---:R-:W1:Y:S03]  /*15430*/  S2R R189, SR_TID.X ;  /* 0x0000000000bd7919 */ /* 0x004e660000002100 */
[----:B------:R2:W-:Y:S01]  /*15440*/  LDGSTS.E [R187+0x30008], desc[UR8][R190.64], P2 ;  /* 0x30008000bebb7fae */ /* 0x0005e20009121848 */
[----:B------:R-:W-:-:S02]  /*15450*/  IADD3.X R185, R185, UR6, RZ, P3, !PT ;  /* 0x00000006b9b97c10 */ /* 0x000fc40009ffe4ff */
[----:B--2---:R-:W-:-:S04]  /*15460*/  SEL R190, RZ, 0x4, !P1 ;  /* 0x00000004ffbe7807 */ /* 0x004fc80004800000 */
[----:B------:R-:W-:Y:S01]  /*15470*/  SEL R190, R190, RZ, !P0 ;  /* 0x000000ffbebe7207 */ /* 0x000fe20004000000 */
[----:B------:R-:W-:-:S03]  /*15480*/  IMAD.MOV.U32 R191, RZ, RZ, R185 ;  /* 0x000000ffffbf7224 */ /* 0x000fc600078e00b9 */
[----:B------:R-:W-:Y:S01]  /*15490*/  ISETP.NE.U32.AND P1, PT, R190, RZ, PT ;  /* 0x000000ffbe00720c */ /* 0x000fe20003f25070 */
[----:B------:R-:W-:Y:S01]  /*154a0*/  IMAD.MOV.U32 R190, RZ, RZ, R6 ;  /* 0x000000ffffbe7224 */ /* 0x000fe200078e0006 */
[----:B------:R-:W-:-:S04]  /*154b0*/  IADD3 R0, P3, R0, UR4, RZ ;  /* 0x0000000400007c10 */ /* 0x000fc8000ff7e0ff */
[----:B------:R2:W-:Y:S01]  /*154c0*/  LDGSTS.E [R187+0x38008], desc[UR8][R190.64], P2 ;  /* 0x38008000bebb7fae */ /* 0x0005e20009121848 */
[----:B------:R-:W-:-:S04]  /*154d0*/  IADD3 R3, P2, R3, UR4, RZ ;  /* 0x0000000403037c10 */ /* 0x000fc8000ff5e0ff */
[----:B------:R-:W-:Y:S01]  /*154e0*/  IADD3.X R5, R5, UR6, RZ, P2, !PT ;  /* 0x0000000605057c10 */ /* 0x000fe200097fe4ff */
[----:B------:R-:W-:Y:S01]  /*154f0*/  STL [R1+0x468], R6 ;  /* 0x0004680601007387 */ /* 0x000fe20000100800 */
[----:B------:R-:W-:-:S03]  /*15500*/  IADD3.X R2, R2, UR6, RZ, P3, !PT ;  /* 0x0000000602027c10 */ /* 0x000fc60009ffe4ff */
[----:B------:R3:W-:Y:S01]  /*15510*/  STL [R1+0x464], R185 ;  /* 0x000464b901007387 */ /* 0x0007e20000100800 */
[----:B--2---:R-:W-:Y:S01]  /*15520*/  IMAD.MOV.U32 R190, RZ, RZ, R3 ;  /* 0x000000ffffbe7224 */ /* 0x004fe200078e0003 */
[----:B------:R-:W-:Y:S02]  /*15530*/  MOV R191, R5 ;  /* 0x0000000500bf7202 */ /* 0x000fe40000000f00 */
[----:B------:R-:W-:Y:S04]  /*15540*/  STL [R1+0x470], R3 ;  /* 0x0004700301007387 */ /* 0x000fe80000100800 */
[----:B------:R2:W-:Y:S04]  /*15550*/  STL [R1+0x46c], R5 ;  /* 0x00046c0501007387 */ /* 0x0005e80000100800 */
[----:B------:R-:W-:Y:S04]  /*15560*/  STL [R1+0x478], R0 ;  /* 0x0004780001007387 */ /* 0x000fe80000100800 */
[----:B------:R1:W-:Y:S04]  /*15570*/  STL [R1+0x474], R2 ;  /* 0x0004740201007387 */ /* 0x0003e80000100800 */
[----:B------:R4:W-:Y:S04]  /*15580*/  LDGSTS.E [R187+0x3000c], desc[UR8][R190.64], P1 ;  /* 0x3000c000bebb7fae */ /* 0x0009e80008921848 */
[----:B---3--:R-:W3:Y:S04]  /*15590*/  LDL.LU R185, [R1+0x7c] ;  /* 0x00007c0001b97983 */ /* 0x008ee80000300800 */
[----:B------:R-:W3:Y:S01]  /*155a0*/  LDL.LU R6, [R1+0x80] ;  /* 0x0000800001067983 */ /* 0x000ee20000300800 */
[----:B----4-:R-:W-:-:S03]  /*155b0*/  IMAD.MOV.U32 R191, RZ, RZ, R2 ;  /* 0x000000ffffbf7224 */ /* 0x010fc600078e0002 */
[----:B--2---:R-:W2:Y:S01]  /*155c0*/  LDL.LU R5, [R1+0x84] ;  /* 0x0000840001057983 */ /* 0x004ea20000300800 */
[C---:B-1----:R-:W-:Y:S02]  /*155d0*/  IMAD.SHL.U32 R2, R189.reuse, 0x10, RZ ;  /* 0x00000010bd027824 */ /* 0x042fe400078e00ff */
[----:B------:R-:W-:Y:S01]  /*155e0*/  IMAD.MOV.U32 R190, RZ, RZ, R0 ;  /* 0x000000ffffbe7224 */ /* 0x000fe200078e0000 */
[----:B------:R-:W-:Y:S01]  /*155f0*/  LOP3.LUT R0, R189, 0xff, RZ, 0xc0, !PT ;  /* 0x000000ffbd007812 */ /* 0x000fe200078ec0ff */
[----:B------:R-:W4:Y:S01]  /*15600*/  LDL.LU R3, [R1+0x88] ;  /* 0x0000880001037983 */ /* 0x000f220000300800 */
[----:B------:R-:W-:-:S03]  /*15610*/  LOP3.LUT R2, R2, 0x70, RZ, 0xc0, !PT ;  /* 0x0000007002027812 */ /* 0x000fc600078ec0ff */
[----:B------:R1:W-:Y:S01]  /*15620*/  LDGSTS.E [R187+0x3800c], desc[UR8][R190.64], P1 ;  /* 0x3800c000bebb7fae */ /* 0x0003e20008921848 */
[----:B------:R-:W-:Y:S01]  /*15630*/  ISETP.GT.AND P1, PT, R179, 0x4, PT ;  /* 0x00000004b300780c */ /* 0x000fe20003f24270 */
[----:B------:R-:W-:Y:S02]  /*15640*/  IMAD R0, R0, 0x80, R2 ;  /* 0x0000008000007824 */ /* 0x000fe400078e0202 */
[----:B------:R-:W2:Y:S03]  /*15650*/  LDL.LU R2, [R1+0x8c] ;  /* 0x00008c0001027983 */ /* 0x000ea60000300800 */
[----:B------:R-:W-:Y:S02]  /*15660*/  LOP3.LUT R0, R0, 0x10, RZ, 0x3c, !PT ;  /* 0x0000001000007812 */ /* 0x000fe400078e3cff */
[----:B-1----:R-:W-:-:S04]  /*15670*/  SEL R187, RZ, 0x4, !P1 ;  /* 0x00000004ffbb7807 */ /* 0x002fc80004800000 */
[----:B------:R-:W-:-:S04]  /*15680*/  SEL R187, R187, RZ, !P0 ;  /* 0x000000ffbbbb7207 */ /* 0x000fc80004000000 */
[----:B------:R-:W-:Y:S01]  /*15690*/  ISETP.NE.U32.AND P2, PT, R187, RZ, PT ;  /* 0x000000ffbb00720c */ /* 0x000fe20003f45070 */
[----:B------:R-:W-:Y:S02]  /*156a0*/  VIADD R187, R0, UR12 ;  /* 0x0000000c00bb7c36 */ /* 0x000fe40008000000 */
[----:B------:R-:W2:Y:S01]  /*156b0*/  LDL.LU R0, [R1+0x90] ;  /* 0x0000900001007983 */ /* 0x000ea20000300800 */
[----:B------:R-:W-:-:S04]  /*156c0*/  IADD3 R186, P1, R186, UR4, RZ ;  /* 0x00000004baba7c10 */ /* 0x000fc8000ff3e0ff */
[----:B------:R-:W-:Y:S01]  /*156d0*/  IADD3.X R21, R21, UR6, RZ, P1, !PT ;  /* 0x0000000615157c10 */ /* 0x000fe20008ffe4ff */
[----:B------:R-:W-:Y:S01]  /*156e0*/  IMAD.MOV.U32 R190, RZ, RZ, R186 ;  /* 0x000000ffffbe7224 */ /* 0x000fe200078e00ba */
[----:B------:R-:W-:Y:S02]  /*156f0*/  ISETP.GT.AND P1, PT, R179, 0x5, PT ;  /* 0x00000005b300780c */ /* 0x000fe40003f24270 */
[----:B------:R-:W-:Y:S02]  /*15700*/  MOV R191, R21 ;  /* 0x0000001500bf7202 */ /* 0x000fe40000000f00 */
[----:B------:R-:W-:-:S03]  /*15710*/  IADD3 R182, P3, R182, UR4, RZ ;  /* 0x00000004b6b67c10 */ /* 0x000fc6000ff7e0ff */
[----:B------:R1:W-:Y:S01]  /*15720*/  LDGSTS.E [R187], desc[UR8][R190.64], P2 ;  /* 0x00000000bebb7fae */ /* 0x0003e20009121848 */
        /* <DEDUP_REMOVED lines=24> */
[----:B------:R-:W-:Y:S02]  /*158b0*/  IADD3 R158, P3, R158, UR4, RZ ;  /* 0x000000049e9e7c10 */ /* 0x000fe4000ff7e0ff */
[----:B-1----:R-:W-:Y:S01]  /*158c0*/  MOV R190, R155 ;  /* 0x0000009b00be7202 */ /* 0x002fe20000000f00 */
        /* <DEDUP_REMOVED lines=17> */
[----:B-1----:R-:W-:-:S04]  /*159e0*/  SEL R190, RZ, 0x4, !P2 ;  /* 0x00000004ffbe7807 */ /* 0x002fc80005000000 */
[----:B------:R-:W-:Y:S02]  /*159f0*/  SEL R190, R190, RZ, !P0 ;  /* 0x000000ffbebe7207 */ /* 0x000fe40004000000 */
[----:B------:R-:W-:Y:S02]  /*15a00*/  MOV R191, R180 ;  /* 0x000000b400bf7202 */ /* 0x000fe40000000f00 */
[----:B------:R-:W-:Y:S01]  /*15a10*/  ISETP.NE.U32.AND P2, PT, R190, RZ, PT ;  /* 0x000000ffbe00720c */ /* 0x000fe20003f45070 */
[----:B------:R-:W-:-:S05]  /*15a20*/  IMAD.MOV.U32 R190, RZ, RZ, R162 ;  /* 0x000000ffffbe7224 */ /* 0x000fca00078e00a2 */
[----:B------:R1:W-:Y:S01]  /*15a30*/  LDGSTS.E [R187+0x800c], desc[UR8][R190.64], P1 ;  /* 0x0800c000bebb7fae */ /* 0x0003e20008921848 */
[----:B------:R-:W-:Y:S02]  /*15a40*/  ISETP.GT.AND P1, PT, R179, 0x25, PT ;  /* 0x00000025b300780c */ /* 0x000fe40003f24270 */
[----:B---3--:R-:W-:-:S04]  /*15a50*/  IADD3 R6, P4, R6, UR4, RZ ;  /* 0x0000000406067c10 */ /* 0x008fc8000ff9e0ff */
[----:B------:R-:W-:Y:S01]  /*15a60*/  IADD3.X R185, R185, UR6, RZ, P4, !PT ;  /* 0x00000006b9b97c10 */ /* 0x000fe2000a7fe4ff */
[----:B------:R-:W-:Y:S01]  /*15a70*/  STL [R1+0x80], R6 ;  /* 0x0000800601007387 */ /* 0x000fe20000100800 */
[----:B-1----:R-:W-:-:S03]  /*15a80*/  IMAD.MOV.U32 R190, RZ, RZ, R6 ;  /* 0x000000ffffbe7224 */ /* 0x002fc600078e0006 */
[----:B------:R1:W-:Y:S01]  /*15a90*/  STL [R1+0x7c], R185 ;  /* 0x00007cb901007387 */ /* 0x0003e20000100800 */
[----:B------:R-:W-:-:S03]  /*15aa0*/  IMAD.MOV.U32 R191, RZ, RZ, R185 ;  /* 0x000000ffffbf7224 */ /* 0x000fc600078e00b9 */
[----:B------:R-:W3:Y:S04]  /*15ab0*/  LDL.LU R189, [R1+0x94] ;  /* 0x0000940001bd7983 */ /* 0x000ee80000300800 */
[----:B------:R-:W3:Y:S04]  /*15ac0*/  LDL.LU R188, [R1+0x98] ;  /* 0x0000980001bc7983 */ /* 0x000ee80000300800 */
[----:B-1----:R-:W3:Y:S04]  /*15ad0*/  LDL.LU R185, [R1+0x9c] ;  /* 0x00009c0001b97983 */ /* 0x002ee80000300800 */
[----:B------:R-:W3:Y:S01]  /*15ae0*/  LDL.LU R6, [R1+0xa0] ;  /* 0x0000a00001067983 */ /* 0x000ee20000300800 */
[----:B----4-:R-:W-:-:S03]  /*15af0*/  IADD3 R3, P3, R3, UR4, RZ ;  /* 0x0000000403037c10 */ /* 0x010fc6000ff7e0ff */
[----:B------:R1:W-:Y:S01]  /*15b00*/  LDGSTS.E [R187+0x10000], desc[UR8][R190.64], P2 ;  /* 0x10000000bebb7fae */ /* 0x0003e20009121848 */
[----:B--2---:R-:W-:Y:S02]  /*15b10*/  IADD3.X R5, R5, UR6, RZ, P3, !PT ;  /* 0x0000000605057c10 */ /* 0x004fe40009ffe4ff */
[----:B------:R-:W-:Y:S02]  /*15b20*/  IADD3 R0, P4, R0, UR4, RZ ;  /* 0x0000000400007c10 */ /* 0x000fe4000ff9e0ff */
[----:B-1----:R-:W-:-:S04]  /*15b30*/  SEL R190, RZ, 0x4, !P1 ;  /* 0x00000004ffbe7807 */ /* 0x002fc80004800000 */
[----:B------:R-:W-:Y:S01]  /*15b40*/  SEL R190, R190, RZ, !P0 ;  /* 0x000000ffbebe7207 */ /* 0x000fe20004000000 */
[----:B------:R-:W-:Y:S01]  /*15b50*/  IMAD.MOV.U32 R191, RZ, RZ, R5 ;  /* 0x000000ffffbf7224 */ /* 0x000fe200078e0005 */
[----:B------:R-:W-:Y:S02]  /*15b60*/  IADD3.X R2, R2, UR6, RZ, P4, !PT ;  /* 0x0000000602027c10 */ /* 0x000fe4000a7fe4ff */
[----:B------:R-:W-:Y:S01]  /*15b70*/  ISETP.NE.U32.AND P1, PT, R190, RZ, PT ;  /* 0x000000ffbe00720c */ /* 0x000fe20003f25070 */
[----:B------:R-:W-:Y:S01]  /*15b80*/  IMAD.MOV.U32 R190, RZ, RZ, R3 ;  /* 0x000000ffffbe7224 */ /* 0x000fe200078e0003 */
[----:B------:R-:W-:Y:S04]  /*15b90*/  STL [R1+0x88], R3 ;  /* 0x0000880301007387 */ /* 0x000fe80000100800 */
[----:B------:R1:W-:Y:S04]  /*15ba0*/  STL [R1+0x84], R5 ;  /* 0x0000840501007387 */ /* 0x0003e80000100800 */
[----:B------:R-:W-:Y:S04]  /*15bb0*/  STL [R1+0x90], R0 ;  /* 0x0000900001007387 */ /* 0x000fe80000100800 */
[----:B------:R2:W-:Y:S04]  /*15bc0*/  STL [R1+0x8c], R2 ;  /* 0x00008c0201007387 */ /* 0x0005e80000100800 */
[----:B------:R4:W-:Y:S04]  /*15bd0*/  LDGSTS.E [R187+0x18000], desc[UR8][R190.64], P2 ;  /* 0x18000000bebb7fae */ /* 0x0009e80009121848 */
[----:B-1----:R-:W3:Y:S04]  /*15be0*/  LDL.LU R5, [R1+0xa4] ;  /* 0x0000a40001057983 */ /* 0x002ee80000300800 */
[----:B------:R-:W3:Y:S01]  /*15bf0*/  LDL.LU R3, [R1+0xa8] ;  /* 0x0000a80001037983 */ /* 0x000ee20000300800 */
[----:B----4-:R-:W-:-:S02]  /*15c00*/  IMAD.MOV.U32 R191, RZ, RZ, R2 ;  /* 0x000000ffffbf7224 */ /* 0x010fc400078e0002 */
[----:B------:R-:W-:Y:S01]  /*15c10*/  IMAD.MOV.U32 R190, RZ, RZ, R0 ;  /* 0x000000ffffbe7224 */ /* 0x000fe200078e0000 */
[----:B--2---:R-:W2:Y:S04]  /*15c20*/  LDL.LU R2, [R1+0xac] ;  /* 0x0000ac0001027983 */ /* 0x004ea80000300800 */
[----:B------:R-:W4:Y:S01]  /*15c30*/  LDL.LU R0, [R1+0xb0] ;  /* 0x0000b00001007983 */ /* 0x000f220000300800 */
[----:B------:R-:W-:-:S03]  /*15c40*/  ISETP.GT.AND P2, PT, R179, 0x26, PT ;  /* 0x00000026b300780c */ /* 0x000fc60003f44270 */
[----:B------:R1:W-:Y:S02]  /*15c50*/  LDGSTS.E [R187+0x10004], desc[UR8][R190.64], P1 ;  /* 0x10004000bebb7fae */ /* 0x0003e40008921848 */
[----:B-1----:R-:W-:-:S04]  /*15c60*/  SEL R190, RZ, 0x4, !P2 ;  /* 0x00000004ffbe7807 */ /* 0x002fc80005000000 */
[----:B------:R-:W-:-:S04]  /*15c70*/  SEL R190, R190, RZ, !P0 ;  /* 0x000000ffbebe7207 */ /* 0x000fc80004000000 */
[----:B------:R-:W-:Y:S02]  /*15c80*/  ISETP.NE.U32.AND P2, PT, R190, RZ, PT ;  /* 0x000000ffbe00720c */ /* 0x000fe40003f45070 */
[----:B---3--:R-:W-:-:S04]  /*15c90*/  IADD3 R188, P3, R188, UR4, RZ ;  /* 0x00000004bcbc7c10 */ /* 0x008fc8000ff7e0ff */
[----:B------:R-:W-:Y:S02]  /*15ca0*/  IADD3.X R189, R189, UR6, RZ, P3, !PT ;  /* 0x00000006bdbd7c10 */ /* 0x000fe40009ffe4ff */
[----:B------:R-:W-:Y:S01]  /*15cb0*/  IADD3 R6, P4, R6, UR4, RZ ;  /* 0x0000000406067c10 */ /* 0x000fe2000ff9e0ff */
[----:B------:R-:W-:Y:S03]  /*15cc0*/  STL [R1+0x98], R188 ;  /* 0x000098bc01007387 */ /* 0x000fe60000100800 */
[----:B------:R-:W-:Y:S01]  /*15cd0*/  IADD3.X R185, R185, UR6, RZ, P4, !PT ;  /* 0x00000006b9b97c10 */ /* 0x000fe2000a7fe4ff */
[----:B------:R1:W-:Y:S01]  /*15ce0*/  STL [R1+0x94], R189 ;  /* 0x000094bd01007387 */ /* 0x0003e20000100800 */
[----:B------:R-:W-:Y:S01]  /*15cf0*/  MOV R190, R188 ;  /* 0x000000bc00be7202 */ /* 0x000fe20000000f00 */
[----:B------:R-:W-:Y:S02]  /*15d00*/  IMAD.MOV.U32 R191, RZ, RZ, R189 ;  /* 0x000000ffffbf7224 */ /* 0x000fe400078e00bd */
[----:B------:R-:W-:Y:S04]  /*15d10*/  STL [R1+0xa0], R6 ;  /* 0x0000a00601007387 */ /* 0x000fe80000100800 */
[----:B------:R3:W-:Y:S04]  /*15d20*/  STL [R1+0x9c], R185 ;  /* 0x00009cb901007387 */ /* 0x0007e80000100800 */
[----:B-1----:R-:W2:Y:S04]  /*15d30*/  LDL.LU R189, [R1+0xb4] ;  /* 0x0000b40001bd7983 */ /* 0x002ea80000300800 */
[----:B------:R-:W2:Y:S04]  /*15d40*/  LDL.LU R188, [R1+0xb8] ;  /* 0x0000b80001bc7983 */ /* 0x000ea80000300800 */
[----:B------:R1:W-:Y:S01]  /*15d50*/  LDGSTS.E [R187+0x18004], desc[UR8][R190.64], P1 ;  /* 0x18004000bebb7fae */ /* 0x0003e20008921848 */
[----:B------:R-:W-:Y:S01]  /*15d60*/  ISETP.GT.AND P1, PT, R179, 0x27, PT ;  /* 0x00000027b300780c */ /* 0x000fe20003f24270 */
[----:B-1----:R-:W-:-:S02]  /*15d70*/  IMAD.MOV.U32 R191, RZ, RZ, R185 ;  /* 0x000000ffffbf7224 */ /* 0x002fc400078e00b9 */
[----:B------:R-:W-:Y:S01]  /*15d80*/  IMAD.MOV.U32 R190, RZ, RZ, R6 ;  /* 0x000000ffffbe7224 */ /* 0x000fe200078e0006 */
[----:B---3--:R-:W3:Y:S04]  /*15d90*/  LDL.LU R185, [R1+0x27c] ;  /* 0x00027c0001b97983 */ /* 0x008ee80000300800 */
[----:B------:R-:W3:Y:S04]  /*15da0*/  LDL.LU R6, [R1+0x280] ;  /* 0x0002800001067983 */ /* 0x000ee80000300800 */
[----:B------:R1:W-:Y:S01]  /*15db0*/  LDGSTS.E [R187+0x10008], desc[UR8][R190.64], P2 ;  /* 0x10008000bebb7fae */ /* 0x0003e20009121848 */
[----:B------:R-:W-:-:S04]  /*15dc0*/  IADD3 R3, P3, R3, UR4, RZ ;  /* 0x0000000403037c10 */ /* 0x000fc8000ff7e0ff */
[----:B------:R-:W-:Y:S02]  /*15dd0*/  IADD3.X R5, R5, UR6, RZ, P3, !PT ;  /* 0x0000000605057c10 */ /* 0x000fe40009ffe4ff */
[----:B-1----:R-:W-:Y:S02]  /*15de0*/  SEL R190, RZ, 0x4, !P1 ;  /* 0x00000004ffbe7807 */ /* 0x002fe40004800000 */
[----:B----4-:R-:W-:Y:S02]  /*15df0*/  IADD3 R0, P4, R0, UR4, RZ ;  /* 0x0000000400007c10 */ /* 0x010fe4000ff9e0ff */
[----:B------:R-:W-:Y:S02]  /*15e00*/  SEL R190, R190, RZ, !P0 ;  /* 0x000000ffbebe7207 */ /* 0x000fe40004000000 */
[----:B--2---:R-:W-:Y:S01]  /*15e10*/  IADD3.X R2, R2, UR6, RZ, P4, !PT ;  /* 0x0000000602027c10 */ /* 0x004fe2000a7fe4ff */
[----:B------:R-:W-:Y:S01]  /*15e20*/  STL [R1+0xa8], R3 ;  /* 0x0000a80301007387 */ /* 0x000fe20000100800 */
[----:B------:R-:W-:Y:S01]  /*15e30*/  ISETP.NE.U32.AND P1, PT, R190, RZ, PT ;  /* 0x000000ffbe00720c */ /* 0x000fe20003f25070 */
[----:B------:R-:W-:-:S02]  /*15e40*/  IMAD.MOV.U32 R190, RZ, RZ, R3 ;  /* 0x000000ffffbe7224 */ /* 0x000fc400078e0003 */
[----:B------:R1:W-:Y:S01]  /*15e50*/  STL [R1+0xa4], R5 ;  /* 0x0000a40501007387 */ /* 0x0003e20000100800 */
[----:B------:R-:W-:-:S03]  /*15e60*/  IMAD.MOV.U32 R191, RZ, RZ, R5 ;  /* 0x000000ffffbf7224 */ /* 0x000fc600078e0005 */
[----:B------:R-:W-:Y:S04]  /*15e70*/  STL [R1+0xb0], R0 ;  /* 0x0000b00001007387 */ /* 0x000fe80000100800 */
[----:B------:R2:W-:Y:S04]  /*15e80*/  STL [R1+0xac], R2 ;  /* 0x0000ac0201007387 */ /* 0x0005e80000100800 */
[----:B-1----:R-:W4:Y:S04]  /*15e90*/  LDL.LU R5, [R1+0x284] ;  /* 0x0002840001057983 */ /* 0x002f280000300800 */
[----:B------:R-:W4:Y:S04]  /*15ea0*/  LDL.LU R3, [R1+0x288] ;  /* 0x0002880001037983 */ /* 0x000f280000300800 */
[----:B------:R1:W-:Y:S02]  /*15eb0*/  LDGSTS.E [R187+0x18008], desc[UR8][R190.64], P2 ;  /* 0x18008000bebb7fae */ /* 0x0003e40009121848 */
[----:B-1----:R-:W-:Y:S01]  /*15ec0*/  MOV R191, R2 ;  /* 0x0000000200bf7202 */ /* 0x002fe20000000f00 */
[----:B------:R-:W-:Y:S01]  /*15ed0*/  IMAD.MOV.U32 R190, RZ, RZ, R0 ;  /* 0x000000ffffbe7224 */ /* 0x000fe200078e0000 */
[----:B--2---:R-:W2:Y:S04]  /*15ee0*/  LDL.LU R2, [R1+0x28c] ;  /* 0x00028c0001027983 */ /* 0x004ea80000300800 */
[----:B------:R-:W2:Y:S01]  /*15ef0*/  LDL.LU R0, [R1+0x290] ;  /* 0x0002900001007983 */ /* 0x000ea20000300800 */
[----:B------:R-:W-:-:S03]  /*15f00*/  ISETP.GT.AND P2, PT, R179, 0x44, PT ;  /* 0x00000044b300780c */ /* 0x000fc60003f44270 */
[----:B------:R1:W-:Y:S02]  /*15f10*/  LDGSTS.E [R187+0x1000c], desc[UR8][R190.64], P1 ;  /* 0x1000c000bebb7fae */ /* 0x0003e40008921848 */
[----:B-1----:R-:W-:-:S04]  /*15f20*/  SEL R190, RZ, 0x4, !P2 ;  /* 0x00000004ffbe7807 */ /* 0x002fc80005000000 */
[----:B------:R-:W-:-:S04]  /*15f30*/  SEL R190, R190, RZ, !P0 ;  /* 0x000000ffbebe7207 */ /* 0x000fc80004000000 */
[----:B------:R-:W-:Y:S02]  /*15f40*/  ISETP.NE.U32.AND P2, PT, R190, RZ, PT ;  /* 0x000000ffbe00720c */ /* 0x000fe40003f45070 */
[----:B------:R-:W-:-:S04]  /*15f50*/  IADD3 R188, P3, R188, UR4, RZ ;  /* 0x00000004bcbc7c10 */ /* 0x000fc8000ff7e0ff */
[----:B------:R-:W-:Y:S01]  /*15f60*/  IADD3.X R189, R189, UR6, RZ, P3, !PT ;  /* 0x00000006bdbd7c10 */ /* 0x000fe20009ffe4ff */
[----:B------:R-:W-:Y:S01]  /*15f70*/  IMAD.MOV.U32 R190, RZ, RZ, R188 ;  /* 0x000000ffffbe7224 */ /* 0x000fe200078e00bc */
[----:B------:R-:W-:Y:S03]  /*15f80*/  STL [R1+0xb8], R188 ;  /* 0x0000b8bc01007387 */ /* 0x000fe60000100800 */
[----:B------:R-:W-:Y:S01]  /*15f90*/  IMAD.MOV.U32 R191, RZ, RZ, R189 ;  /* 0x000000ffffbf7224 */ /* 0x000fe200078e00bd */
[----:B------:R1:W-:Y:S04]  /*15fa0*/  STL [R1+0xb4], R189 ;  /* 0x0000b4bd01007387 */ /* 0x0003e80000100800 */
[----:B------:R1:W-:Y:S01]  /*15fb0*/  LDGSTS.E [R187+0x1800c], desc[UR8][R190.64], P1 ;  /* 0x1800c000bebb7fae */ /* 0x0003e20008921848 */
[----:B---3--:R-:W-:-:S04]  /*15fc0*/  IADD3 R6, P4, R6, UR4, RZ ;  /* 0x0000000406067c10 */ /* 0x008fc8000ff9e0ff */
[----:B------:R-:W-:Y:S01]  /*15fd0*/  IADD3.X R185, R185, UR6, RZ, P4, !PT ;  /* 0x00000006b9b97c10 */ /* 0x000fe2000a7fe4ff */
[----:B------:R-:W-:Y:S01]  /*15fe0*/  STL [R1+0x280], R6 ;  /* 0x0002800601007387 */ /* 0x000fe20000100800 */
[----:B-1----:R-:W-:-:S03]  /*15ff0*/  IMAD.MOV.U32 R190, RZ, RZ, R6 ;  /* 0x000000ffffbe7224 */ /* 0x002fc600078e0006 */
[----:B------:R1:W-:Y:S01]  /*16000*/  STL [R1+0x27c], R185 ;  /* 0x00027cb901007387 */ /* 0x0003e20000100800 */
[----:B------:R-:W-:-:S03]  /*16010*/  IMAD.MOV.U32 R191, RZ, RZ, R185 ;  /* 0x000000ffffbf7224 */ /* 0x000fc600078e00b9 */
[----:B------:R-:W3:Y:S01]  /*16020*/  LDL.LU R189, [R1+0x294] ;  /* 0x0002940001bd7983 */ /* 0x000ee20000300800 */
[----:B------:R-:W-:-:S03]  /*16030*/  ISETP.GT.AND P1, PT, R179, 0x45, PT ;  /* 0x00000045b300780c */ /* 0x000fc60003f24270 */
[----:B------:R-:W3:Y:S04]  /*16040*/  LDL.LU R188, [R1+0x298] ;  /* 0x0002980001bc7983 */ /* 0x000ee80000300800 */
[----:B-1----:R-:W3:Y:S04]  /*16050*/  LDL.LU R185, [R1+0x29c] ;  /* 0x00029c0001b97983 */ /* 0x002ee80000300800 */
[----:B------:R-:W3:Y:S04]  /*16060*/  LDL.LU R6, [R1+0x2a0] ;  /* 0x0002a00001067983 */ /* 0x000ee80000300800 */
[----:B------:R1:W-:Y:S02]  /*16070*/  LDGSTS.E [R187+0x20000], desc[UR8][R190.64], P2 ;  /* 0x20000000bebb7fae */ /* 0x0003e40009121848 */
[----:B-1----:R-:W-:-:S02]  /*16080*/  SEL R190, RZ, 0x4, !P1 ;  /* 0x00000004ffbe7807 */ /* 0x002fc40004800000 */
[----:B----4-:R-:W-:Y:S02]  /*16090*/  IADD3 R3, P3, R3, UR4, RZ ;  /* 0x0000000403037c10 */ /* 0x010fe4000ff7e0ff */
[----:B------:R-:W-:Y:S02]  /*160a0*/  SEL R190, R190, RZ, !P0 ;  /* 0x000000ffbebe7207 */ /* 0x000fe40004000000 */
[----:B------:R-:W-:Y:S02]  /*160b0*/  IADD3.X R5, R5, UR6, RZ, P3, !PT ;  /* 0x0000000605057c10 */ /* 0x000fe40009ffe4ff */
[----:B------:R-:W-:Y:S01]  /*160c0*/  ISETP.NE.U32.AND P1, PT, R190, RZ, PT ;  /* 0x000000ffbe00720c */ /* 0x000fe20003f25070 */
[----:B------:R-:W-:Y:S01]  /*160d0*/  IMAD.MOV.U32 R190, RZ, RZ, R3 ;  /* 0x000000ffffbe7224 */ /* 0x000fe200078e0003 */
[----:B------:R-:W-:Y:S01]  /*160e0*/  STL [R1+0x288], R3 ;  /* 0x0002880301007387 */ /* 0x000fe20000100800 */
[----:B------:R-:W-:-:S03]  /*160f0*/  IMAD.MOV.U32 R191, RZ, RZ, R5 ;  /* 0x000000ffffbf7224 */ /* 0x000fc600078e0005 */
[----:B------:R1:W-:Y:S04]  /*16100*/  STL [R1+0x284], R5 ;  /* 0x0002840501007387 */ /* 0x0003e80000100800 */
[----:B------:R4:W-:Y:S01]  /*16110*/  LDGSTS.E [R187+0x28000], desc[UR8][R190.64], P2 ;  /* 0x28000000bebb7fae */ /* 0x0009e20009121848 */
[----:B--2---:R-:W-:-:S04]  /*16120*/  IADD3 R0, P4, R0, UR4, RZ ;  /* 0x0000000400007c10 */ /* 0x004fc8000ff9e0ff */
[----:B------:R-:W-:Y:S01]  /*16130*/  IADD3.X R2, R2, UR6, RZ, P4, !PT ;  /* 0x0000000602027c10 */ /* 0x000fe2000a7fe4ff */
[----:B------:R-:W-:Y:S01]  /*16140*/  STL [R1+0x290], R0 ;  /* 0x0002900001007387 */ /* 0x000fe20000100800 */
[----:B----4-:R-:W-:-:S03]  /*16150*/  MOV R190, R0 ;  /* 0x0000000000be7202 */ /* 0x010fc60000000f00 */
[----:B------:R2:W-:Y:S01]  /*16160*/  STL [R1+0x28c], R2 ;  /* 0x00028c0201007387 */ /* 0x0005e20000100800 */
[----:B------:R-:W-:-:S03]  /*16170*/  IMAD.MOV.U32 R191, RZ, RZ, R2 ;  /* 0x000000ffffbf7224 */ /* 0x000fc600078e0002 */
[----:B-1----:R-:W4:Y:S04]  /*16180*/  LDL.LU R5, [R1+0x2a4] ;  /* 0x0002a40001057983 */ /* 0x002f280000300800 */
[----:B------:R-:W4:Y:S04]  /*16190*/  LDL.LU R3, [R1+0x2a8] ;  /* 0x0002a80001037983 */ /* 0x000f280000300800 */
[----:B--2---:R-:W2:Y:S04]  /*161a0*/  LDL.LU R2, [R1+0x2ac] ;  /* 0x0002ac0001027983 */ /* 0x004ea80000300800 */
[----:B------:R-:W2:Y:S01]  /*161b0*/  LDL.LU R0, [R1+0x2b0] ;  /* 0x0002b00001007983 */ /* 0x000ea20000300800 */
        /* <DEDUP_REMOVED lines=11> */
[----:B------:R-:W-:Y:S02]  /*16270*/  IMAD.MOV.U32 R190, RZ, RZ, R188 ;  /* 0x000000ffffbe7224 */ /* 0x000fe400078e00bc */
[----:B------:R-:W-:Y:S01]  /*16280*/  IMAD.MOV.U32 R191, RZ, RZ, R189 ;  /* 0x000000ffffbf7224 */ /* 0x000fe200078e00bd */
        /* <DEDUP_REMOVED lines=11> */
[----:B----4-:R-:W-:-:S02]  /*16340*/  IADD3 R3, P3, R3, UR4, RZ ;  /* 0x0000000403037c10 */ /* 0x010fc4000ff7e0ff */
[----:B-1----:R-:W-:Y:S02]  /*16350*/  SEL R190, RZ, 0x4, !P1 ;  /* 0x00000004ffbe7807 */ /* 0x002fe40004800000 */
[----:B------:R-:W-:Y:S02]  /*16360*/  IADD3.X R5, R5, UR6, RZ, P3, !PT ;  /* 0x0000000605057c10 */ /* 0x000fe40009ffe4ff */
[----:B--2---:R-:W-:Y:S02]  /*16370*/  IADD3 R0, P4, R0, UR4, RZ ;  /* 0x0000000400007c10 */ /* 0x004fe4000ff9e0ff */
[----:B------:R-:W-:Y:S02]  /*16380*/  SEL R190, R190, RZ, !P0 ;  /* 0x000000ffbebe7207 */ /* 0x000fe40004000000 */
[----:B------:R-:W-:Y:S01]  /*16390*/  IADD3.X R2, R2, UR6, RZ, P4, !PT ;  /* 0x0000000602027c10 */ /* 0x000fe2000a7fe4ff */
[----:B------:R-:W-:Y:S01]  /*163a0*/  STL [R1+0x2a8], R3 ;  /* 0x0002a80301007387 */ /* 0x000fe20000100800 */
[----:B------:R-:W-:Y:S01]  /*163b0*/  ISETP.NE.U32.AND P1, PT, R190, RZ, PT ;  /* 0x000000ffbe00720c */ /* 0x000fe20003f25070 */
[----:B------:R-:W-:-:S02]  /*163c0*/  IMAD.MOV.U32 R190, RZ, RZ, R3 ;  /* 0x000000ffffbe7224 */ /* 0x000fc400078e0003 */
[----:B------:R1:W-:Y:S01]  /*163d0*/  STL [R1+0x2a4], R5 ;  /* 0x0002a40501007387 */ /* 0x0003e20000100800 */
[----:B------:R-:W-:-:S03]  /*163e0*/  MOV R191, R5 ;  /* 0x0000000500bf7202 */ /* 0x000fc60000000f00 */
[----:B------:R-:W-:Y:S04]  /*163f0*/  STL [R1+0x2b0], R0 ;  /* 0x0002b00001007387 */ /* 0x000fe80000100800 */
[----:B------:R2:W-:Y:S04]  /*16400*/  STL [R1+0x2ac], R2 ;  /* 0x0002ac0201007387 */ /* 0x0005e80000100800 */
[----:B-1----:R-:W4:Y:S04]  /*16410*/  LDL.LU R5, [R1+0x484] ;  /* 0x0004840001057983 */ /* 0x002f280000300800 */
[----:B------:R-:W4:Y:S04]  /*16420*/  LDL.LU R3, [R1+0x488] ;  /* 0x0004880001037983 */ /* 0x000f280000300800 */
[----:B------:R1:W-:Y:S02]  /*16430*/  LDGSTS.E [R187+0x28008], desc[UR8][R190.64], P2 ;  /* 0x28008000bebb7fae */ /* 0x0003e40009121848 */
[----:B-1----:R-:W-:-:S02]  /*16440*/  IMAD.MOV.U32 R191, RZ, RZ, R2 ;  /* 0x000000ffffbf7224 */ /* 0x002fc400078e0002 */
        /* <DEDUP_REMOVED lines=10> */
[----:B------:R-:W-:-:S04]  /*164f0*/  IMAD.MOV.U32 R190, RZ, RZ, R188 ;  /* 0x000000ffffbe7224 */ /* 0x000fc800078e00bc */
[----:B------:R-:W-:-:S05]  /*16500*/  IMAD.MOV.U32 R191, RZ, RZ, R189 ;  /* 0x000000ffffbf7224 */ /* 0x000fca00078e00bd */
[----:B------:R1:W-:Y:S01]  /*16510*/  LDGSTS.E [R187+0x2800c], desc[UR8][R190.64], P1 ;  /* 0x2800c000bebb7fae */ /* 0x0003e20008921848 */
[----:B---3--:R-:W-:-:S04]  /*16520*/  IADD3 R6, P4, R6, UR4, RZ ;  /* 0x0000000406067c10 */ /* 0x008fc8000ff9e0ff */
        /* <DEDUP_REMOVED lines=9> */
[----:B----4-:R-:W-:-:S04]  /*165c0*/  IADD3 R3, P3, R3, UR4, RZ ;  /* 0x0000000403037c10 */ /* 0x010fc8000ff7e0ff */
[----:B------:R-:W-:Y:S02]  /*165d0*/  IADD3.X R5, R5, UR6, RZ, P3, !PT ;  /* 0x0000000605057c10 */ /* 0x000fe40009ffe4ff */
[----:B------:R-:W-:-:S03]  /*165e0*/  MOV R190, R3 ;  /* 0x0000000300be7202 */ /* 0x000fc60000000f00 */
[----:B------:R-:W-:Y:S01]  /*165f0*/  IMAD.MOV.U32 R191, RZ, RZ, R5 ;  /* 0x000000ffffbf7224 */ /* 0x000fe200078e0005 */
[----:B------:R3:W-:Y:S04]  /*16600*/  STL [R1+0x2b4], R189 ;  /* 0x0002b4bd01007387 */ /* 0x0007e80000100800 */
[----:B------:R-:W-:Y:S01]  /*16610*/  STL [R1+0x480], R6 ;  /* 0x0004800601007387 */ /* 0x000fe20000100800 */
[----:B--2---:R-:W-:-:S03]  /*16620*/  IADD3 R0, P4, R0, UR4, RZ ;  /* 0x0000000400007c10 */ /* 0x004fc6000ff9e0ff */
[----:B------:R2:W-:Y:S01]  /*16630*/  LDGSTS.E [R187+0x38000], desc[UR8][R190.64], P2 ;  /* 0x38000000bebb7fae */ /* 0x0005e20009121848 */
[----:B------:R-:W-:-:S03]  /*16640*/  IADD3.X R2, R2, UR6, RZ, P4, !PT ;  /* 0x0000000602027c10 */ /* 0x000fc6000a7fe4ff */
[----:B------:R4:W-:Y:S01]  /*16650*/  STL [R1+0x47c], R185 ;  /* 0x00047cb901007387 */ /* 0x0009e20000100800 */
[----:B------:R-:W-:-:S03]  /*16660*/  ISETP.GT.AND P2, PT, R179, 0x66, PT ;  /* 0x00000066b300780c */ /* 0x000fc60003f44270 */
[----:B-1----:R-:W4:Y:S01]  /*16670*/  LDL.LU R188, [R1+0x4a0] ;  /* 0x0004a00001bc7983 */ /* 0x002f220000300800 */
[----:B--2---:R-:W-:-:S03]  /*16680*/  IMAD.MOV.U32 R190, RZ, RZ, R0 ;  /* 0x000000ffffbe7224 */ /* 0x004fc600078e0000 */
[----:B------:R-:W-:Y:S01]  /*16690*/  STL [R1+0x488], R3 ;  /* 0x0004880301007387 */ /* 0x000fe20000100800 */
[----:B------:R-:W-:-:S03]  /*166a0*/  IMAD.MOV.U32 R191, RZ, RZ, R2 ;  /* 0x000000ffffbf7224 */ /* 0x000fc600078e0002 */
[----:B------:R1:W-:Y:S04]  /*166b0*/  STL [R1+0x484], R5 ;  /* 0x0004840501007387 */ /* 0x0003e80000100800 */
[----:B------:R-:W-:Y:S04]  /*166c0*/  STL [R1+0x490], R0 ;  /* 0x0004900001007387 */ /* 0x000fe80000100800 */
[----:B---3--:R-:W2:Y:S04]  /*166d0*/  LDL.LU R189, [R1+0x49c] ;  /* 0x00049c0001bd7983 */ /* 0x008ea80000300800 */
[----:B------:R3:W-:Y:S04]  /*166e0*/  STL [R1+0x48c], R2 ;  /* 0x00048c0201007387 */ /* 0x0007e80000100800 */
[----:B------:R1:W-:Y:S04]  /*166f0*/  LDGSTS.E [R187+0x30004], desc[UR8][R190.64], P1 ;  /* 0x30004000bebb7fae */ /* 0x0003e80008921848 */
[----:B----4-:R-:W4:Y:S04]  /*16700*/  LDL.LU R185, [R1+0x4a4] ;  /* 0x0004a40001b97983 */ /* 0x010f280000300800 */
[----:B------:R-:W4:Y:S01]  /*16710*/  LDL.LU R6, [R1+0x4a8] ;  /* 0x0004a80001067983 */ /* 0x000f220000300800 */
[----:B-1----:R-:W-:-:S03]  /*16720*/  SEL R190, RZ, 0x4, !P2 ;  /* 0x00000004ffbe7807 */ /* 0x002fc60005000000 */
[----:B------:R-:W4:Y:S01]  /*16730*/  LDL.LU R5, [R1+0x4ac] ;  /* 0x0004ac0001057983 */ /* 0x000f220000300800 */
[----:B------:R-:W-:-:S03]  /*16740*/  SEL R190, R190, RZ, !P0 ;  /* 0x000000ffbebe7207 */ /* 0x000fc60004000000 */
[----:B------:R-:W4:Y:S04]  /*16750*/  LDL.LU R3, [R1+0x4b0] ;  /* 0x0004b00001037983 */ /* 0x000f280000300800 */
[----:B---3--:R-:W3:Y:S04]  /*16760*/  LDL.LU R2, [R1+0x4b4] ;  /* 0x0004b40001027983 */ /* 0x008ee80000300800 */
[----:B------:R-:W3:Y:S01]  /*16770*/  LDL.LU R0, [R1+0x4b8] ;  /* 0x0004b80001007983 */ /* 0x000ee20000300800 */
[----:B------:R-:W-:-:S03]  /*16780*/  ISETP.NE.U32.AND P2, PT, R190, RZ, PT ;  /* 0x000000ffbe00720c */ /* 0x000fc60003f45070 */
[----:B------:R-:W4:Y:S04]  /*16790*/  LDL.LU R191, [R1+0x498] ;  /* 0x0004980001bf7983 */ /* 0x000f280000300800 */
[----:B------:R-:W3:Y:S01]  /*167a0*/  LDL.LU R190, [R1+0x494] ;  /* 0x0004940001be7983 */ /* 0x000ee20000300800 */
[----:B------:R-:W-:-:S04]  /*167b0*/  IADD3 R188, P4, R188, UR4, RZ ;  /* 0x00000004bcbc7c10 */ /* 0x000fc8000ff9e0ff */
[----:B--2---:R-:W-:Y:S02]  /*167c0*/  IADD3.X R189, R189, UR6, RZ, P4, !PT ;  /* 0x00000006bdbd7c10 */ /* 0x004fe4000a7fe4ff */
[----:B----4-:R-:W-:-:S04]  /*167d0*/  IADD3 R191, P3, R191, UR4, RZ ;  /* 0x00000004bfbf7c10 */ /* 0x010fc8000ff7e0ff */
[----:B---3--:R-:W-:Y:S01]  /*167e0*/  IADD3.X R190, R190, UR6, RZ, P3, !PT ;  /* 0x00000006bebe7c10 */ /* 0x008fe20009ffe4ff */
        /* <DEDUP_REMOVED lines=16> */
[----:B------:R-:W-:Y:S02]  /*168f0*/  SEL R190, R190, RZ, !P0 ;  /* 0x000000ffbebe7207 */ /* 0x000fe40004000000 */
[----:B------:R-:W-:Y:S02]  /*16900*/  MOV R191, R185 ;  /* 0x000000b900bf7202 */ /* 0x000fe40000000f00 */
[----:B------:R-:W-:Y:S01]  /*16910*/  ISETP.NE.U32.AND P1, PT, R190, RZ, PT ;  /* 0x000000ffbe00720c */ /* 0x000fe20003f25070 */
[----:B------:R-:W-:-:S05]  /*16920*/  IMAD.MOV.U32 R190, RZ, RZ, R6 ;  /* 0x000000ffffbe7224 */ /* 0x000fca00078e0006 */
[----:B------:R2:W-:Y:S01]  /*16930*/  LDGSTS.E [R187+0x38008], desc[UR8][R190.64], P2 ;  /* 0x38008000bebb7fae */ /* 0x0005e20009121848 */
[----:B------:R-:W-:Y:S02]  /*16940*/  IADD3 R3, P2, R3, UR4, RZ ;  /* 0x0000000403037c10 */ /* 0x000fe4000ff5e0ff */
[----:B------:R-:W-:Y:S02]  /*16950*/  IADD3 R0, P3, R0, UR4, RZ ;  /* 0x0000000400007c10 */ /* 0x000fe4000ff7e0ff */
[----:B------:R-:W-:Y:S01]  /*16960*/  IADD3.X R5, R5, UR6, RZ, P2, !PT ;  /* 0x0000000605057c10 */ /* 0x000fe200097fe4ff */
[----:B------:R-:W-:Y:S01]  /*16970*/  STL [R1+0x4a8], R6 ;  /* 0x0004a80601007387 */ /* 0x000fe20000100800 */
[----:B------:R-:W-:-:S03]  /*16980*/  IADD3.X R2, R2, UR6, RZ, P3, !PT ;  /* 0x0000000602027c10 */ /* 0x000fc60009ffe4ff */
[----:B------:R3:W-:Y:S01]  /*16990*/  STL [R1+0x4a4], R185 ;  /* 0x0004a4b901007387 */ /* 0x0007e20000100800 */
[----:B--2---:R-:W-:Y:S02]  /*169a0*/  IMAD.MOV.U32 R190, RZ, RZ, R3 ;  /* 0x000000ffffbe7224 */ /* 0x004fe400078e0003 */
[----:B------:R-:W-:Y:S01]  /*169b0*/  IMAD.MOV.U32 R191, RZ, RZ, R5 ;  /* 0x000000ffffbf7224 */ /* 0x000fe200078e0005 */
        /* <DEDUP_REMOVED lines=21> */
[----:B------:R-:W-:Y:S02]  /*16b10*/  ISETP.NE.U32.AND P2, PT, R187, RZ, PT ;  /* 0x000000ffbb00720c */ /* 0x000fe40003f45070 */
[----:B------:R-:W-:Y:S02]  /*16b20*/  IADD3 R187, R0, UR12, RZ ;  /* 0x0000000c00bb7c10 */ /* 0x000fe4000fffe0ff */
[----:B------:R-:W2:Y:S01]  /*16b30*/  LDL.LU R0, [R1+0xd0] ;  /* 0x0000d00001007983 */ /* 0x000ea20000300800 */
[----:B------:R-:W-:-:S04]  /*16b40*/  IADD3 R22, P1, R22, UR4, RZ ;  /* 0x0000000416167c10 */ /* 0x000fc8000ff3e0ff */
[----:B------:R-:W-:Y:S01]  /*16b50*/  IADD3.X R163, R163, UR6, RZ, P1, !PT ;  /* 0x00000006a3a37c10 */ /* 0x000fe20008ffe4ff */
[----:B------:R-:W-:Y:S01]  /*16b60*/  IMAD.MOV.U32 R190, RZ, RZ, R22 ;  /* 0x000000ffffbe7224 */ /* 0x000fe200078e0016 */
[----:B------:R-:W-:-:S03]  /*16b70*/  ISETP.GT.AND P1, PT, R179, 0x9, PT ;  /* 0x00000009b300780c */ /* 0x000fc60003f24270 */
[----:B------:R-:W-:Y:S01]  /*16b80*/  IMAD.MOV.U32 R191, RZ, RZ, R163 ;  /* 0x000000ffffbf7224 */ /* 0x000fe200078e00a3 */
[----:B------:R-:W-:-:S04]  /*16b90*/  IADD3 R183, P3, R183, UR4, RZ ;  /* 0x00000004b7b77c10 */ /* 0x000fc8000ff7e0ff */
        /* <DEDUP_REMOVED lines=40> */
[----:B-1----:R-:W-:Y:S01]  /*16e20*/  IMAD.MOV.U32 R190, RZ, RZ, R173 ;  /* 0x000000ffffbe7224 */ /* 0x002fe200078e00ad */
[----:B------:R-:W-:-:S05]  /*16e30*/  MOV R191, R174 ;  /* 0x000000ae00bf7202 */ /* 0x000fca0000000f00 */
[----:B------:R1:W-:Y:S01]  /*16e40*/  LDGSTS.E [R187+0xc], desc[UR8][R190.64], P1 ;  /* 0x0000c000bebb7fae */ /* 0x0003e20008921848 */
[----:B------:R-:W-:Y:S02]  /*16e50*/  IADD3.X R181, R181, UR6, RZ, P3, !PT ;  /* 0x00000006b5b57c10 */ /* 0x000fe40009ffe4ff */
[----:B-1----:R-:W-:-:S04]  /*16e60*/  SEL R190, RZ, 0x4, !P2 ;  /* 0x00000004ffbe7807 */ /* 0x002fc80005000000 */
[----:B------:R-:W-:Y:S01]  /*16e70*/  SEL R190, R190, RZ, !P0 ;  /* 0x000000ffbebe7207 */ /* 0x000fe20004000000 */
[----:B------:R-:W-:-:S03]  /*16e80*/  IMAD.MOV.U32 R191, RZ, RZ, R181 ;  /* 0x000000ffffbf7224 */ /* 0x000fc600078e00b5 */
        /* <DEDUP_REMOVED lines=17> */
[----:B-1----:R-:W-:Y:S02]  /*16fa0*/  SEL R190, RZ, 0x4, !P1 ;  /* 0x00000004ffbe7807 */ /* 0x002fe40004800000 */
[----:B------:R-:W-:Y:S02]  /*16fb0*/  IADD3 R0, P4, R0, UR4, RZ ;  /* 0x0000000400007c10 */ /* 0x000fe4000ff9e0ff */
        /* <DEDUP_REMOVED lines=12> */
[----:B----4-:R-:W-:Y:S01]  /*17080*/  IMAD.MOV.U32 R191, RZ, RZ, R2 ;  /* 0x000000ffffbf7224 */ /* 0x010fe200078e0002 */
[----:B------:R-:W-:-:S02]  /*17090*/  MOV R190, R0 ;  /* 0x0000000000be7202 */ /* 0x000fc40000000f00 */
        /* <DEDUP_REMOVED lines=34> */
[----:B------:R-:W-:Y:S01]  /*172c0*/  IMAD.MOV.U32 R190, RZ, RZ, R3 ;  /* 0x000000ffffbe7224 */ /* 0x000fe200078e0003 */
[----:B------:R-:W-:Y:S01]  /*172d0*/  MOV R191, R5 ;  /* 0x0000000500bf7202 */ /* 0x000fe20000000f00 */
[----:B------:R1:W-:Y:S04]  /*172e0*/  STL [R1+0xe4], R5 ;  /* 0x0000e40501007387 */ /* 0x0003e80000100800 */
        /* <DEDUP_REMOVED lines=38> */
[----:B------:R-:W-:Y:S01]  /*17550*/  STL [R1+0x2c8], R3 ;  /* 0x0002c80301007387 */ /* 0x000fe20000100800 */
[----:B------:R-:W-:Y:S01]  /*17560*/  MOV R190, R3 ;  /* 0x0000000300be7202 */ /* 0x000fe20000000f00 */
[----:B------:R-:W-:Y:S02]  /*17570*/  IMAD.MOV.U32 R191, RZ, RZ, R5 ;  /* 0x000000ffffbf7224 */ /* 0x000fe400078e0005 */
[----:B------:R1:W-:Y:S04]  /*17580*/  STL [R1+0x2c4], R5 ;  /* 0x0002c40501007387 */ /* 0x0003e80000100800 */
[----:B------:R4:W-:Y:S01]  /*17590*/  LDGSTS.E [R187+0x28000], desc[UR8][R190.64], P2 ;  /* 0x28000000bebb7fae */ /* 0x0009e20009121848 */
[----:B--2---:R-:W-:-:S04]  /*175a0*/  IADD3 R0, P4, R0, UR4, RZ ;  /* 0x0000000400007c10 */ /* 0x004fc8000ff9e0ff */
[----:B------:R-:W-:Y:S01]  /*175b0*/  IADD3.X R2, R2, UR6, RZ, P4, !PT ;  /* 0x0000000602027c10 */ /* 0x000fe2000a7fe4ff */
[----:B------:R-:W-:Y:S01]  /*175c0*/  STL [R1+0x2d0], R0 ;  /* 0x0002d00001007387 */ /* 0x000fe20000100800 */
[----:B----4-:R-:W-:-:S03]  /*175d0*/  IMAD.MOV.U32 R190, RZ, RZ, R0 ;  /* 0x000000ffffbe7224 */ /* 0x010fc600078e0000 */
        /* <DEDUP_REMOVED lines=24> */
[----:B------:R-:W-:-:S02]  /*17760*/  ISETP.GT.AND P1, PT, R179, 0x4b, PT ;  /* 0x0000004bb300780c */ /* 0x000fc40003f24270 */
[----:B-1----:R-:W-:Y:S01]  /*17770*/  MOV R191, R185 ;  /* 0x000000b900bf7202 */ /* 0x002fe20000000f00 */
        /* <DEDUP_REMOVED lines=35> */
[----:B------:R-:W-:Y:S02]  /*179b0*/  IADD3.X R185, R185, UR6, RZ, P4, !PT ;  /* 0x00000006b9b97c10 */ /* 0x000fe4000a7fe4ff */
[----:B-1----:R-:W-:-:S03]  /*179c0*/  MOV R190, R6 ;  /* 0x0000000600be7202 */ /* 0x002fc60000000f00 */
[----:B------:R-:W-:Y:S01]  /*179d0*/  IMAD.MOV.U32 R191, RZ, RZ, R185 ;  /* 0x000000ffffbf7224 */ /* 0x000fe200078e00b9 */
[----:B------:R-:W-:-:S04]  /*179e0*/  ISETP.GT.AND P1, PT, R179, 0x69, PT ;  /* 0x00000069b300780c */ /* 0x000fc80003f24270 */
[----:B------:R1:W-:Y:S02]  /*179f0*/  LDGSTS.E [R187+0x30000], desc[UR8][R190.64], P2 ;  /* 0x30000000bebb7fae */ /* 0x0003e40009121848 */
[----:B-1----:R-:W-:-:S04]  /*17a00*/  SEL R190, RZ, 0x4, !P1 ;  /* 0x00000004ffbe7807 */ /* 0x002fc80004800000 */
[----:B------:R-:W-:-:S04]  /*17a10*/  SEL R190, R190, RZ, !P0 ;  /* 0x000000ffbebe7207 */ /* 0x000fc80004000000 */
[----:B------:R-:W-:Y:S01]  /*17a20*/  ISETP.NE.U32.AND P1, PT, R190, RZ, PT ;  /* 0x000000ffbe00720c */ /* 0x000fe20003f25070 */
[----:B------:R1:W-:Y:S01]  /*17a30*/  STL [R1+0x2f8], R188 ;  /* 0x0002f8bc01007387 */ /* 0x0003e20000100800 */
[----:B----4-:R-:W-:-:S04]  /*17a40*/  IADD3 R3, P3, R3, UR4, RZ ;  /* 0x0000000403037c10 */ /* 0x010fc8000ff7e0ff */
[----:B------:R-:W-:Y:S01]  /*17a50*/  IADD3.X R5, R5, UR6, RZ, P3, !PT ;  /* 0x0000000605057c10 */ /* 0x000fe20009ffe4ff */
[----:B------:R-:W-:Y:S01]  /*17a60*/  IMAD.MOV.U32 R190, RZ, RZ, R3 ;  /* 0x000000ffffbe7224 */ /* 0x000fe200078e0003 */
[----:B------:R3:W-:Y:S03]  /*17a70*/  STL [R1+0x2f4], R189 ;  /* 0x0002f4bd01007387 */ /* 0x0007e60000100800 */
[----:B------:R-:W-:Y:S01]  /*17a80*/  IMAD.MOV.U32 R191, RZ, RZ, R5 ;  /* 0x000000ffffbf7224 */ /* 0x000fe200078e0005 */
[----:B------:R-:W-:Y:S04]  /*17a90*/  STL [R1+0x4c0], R6 ;  /* 0x0004c00601007387 */ /* 0x000fe80000100800 */
[----:B------:R4:W-:Y:S04]  /*17aa0*/  STL [R1+0x4bc], R185 ;  /* 0x0004bcb901007387 */ /* 0x0009e80000100800 */
[----:B------:R3:W-:Y:S01]  /*17ab0*/  LDGSTS.E [R187+0x38000], desc[UR8][R190.64], P2 ;  /* 0x38000000bebb7fae */ /* 0x0007e20009121848 */
[----:B--2---:R-:W-:-:S03]  /*17ac0*/  IADD3 R0, P4, R0, UR4, RZ ;  /* 0x0000000400007c10 */ /* 0x004fc6000ff9e0ff */
[----:B-1----:R-:W2:Y:S01]  /*17ad0*/  LDL.LU R188, [R1+0x4e0] ;  /* 0x0004e00001bc7983 */ /* 0x002ea20000300800 */
[----:B------:R-:W-:-:S03]  /*17ae0*/  IADD3.X R2, R2, UR6, RZ, P4, !PT ;  /* 0x0000000602027c10 */ /* 0x000fc6000a7fe4ff */
[----:B------:R-:W-:Y:S01]  /*17af0*/  STL [R1+0x4c8], R3 ;  /* 0x0004c80301007387 */ /* 0x000fe20000100800 */
[----:B---3--:R-:W-:Y:S02]  /*17b00*/  IMAD.MOV.U32 R190, RZ, RZ, R0 ;  /* 0x000000ffffbe7224 */ /* 0x008fe400078e0000 */
[----:B------:R-:W-:Y:S01]  /*17b10*/  IMAD.MOV.U32 R191, RZ, RZ, R2 ;  /* 0x000000ffffbf7224 */ /* 0x000fe200078e0002 */
[----:B------:R1:W-:Y:S01]  /*17b20*/  STL [R1+0x4c4], R5 ;  /* 0x0004c40501007387 */ /* 0x0003e20000100800 */
[----:B------:R-:W-:-:S03]  /*17b30*/  ISETP.GT.AND P2, PT, R179, 0x6a, PT ;  /* 0x0000006ab300780c */ /* 0x000fc60003f44270 */
[----:B------:R-:W-:Y:S04]  /*17b40*/  STL [R1+0x4d0], R0 ;  /* 0x0004d00001007387 */ /* 0x000fe80000100800 */
[----:B------:R-:W3:Y:S04]  /*17b50*/  LDL.LU R189, [R1+0x4dc] ;  /* 0x0004dc0001bd7983 */ /* 0x000ee80000300800 */
        /* <DEDUP_REMOVED lines=8> */
[----:B------:R-:W4:Y:S04]  /*17be0*/  LDL.LU R2, [R1+0x4f4] ;  /* 0x0004f40001027983 */ /* 0x000f280000300800 */
[----:B------:R-:W4:Y:S01]  /*17bf0*/  LDL.LU R0, [R1+0x4f8] ;  /* 0x0004f80001007983 */ /* 0x000f220000300800 */
[----:B------:R-:W-:-:S03]  /*17c00*/  ISETP.NE.U32.AND P2, PT, R190, RZ, PT ;  /* 0x000000ffbe00720c */ /* 0x000fc60003f45070 */
[----:B------:R-:W4:Y:S04]  /*17c10*/  LDL.LU R191, [R1+0x4d8] ;  /* 0x0004d80001bf7983 */ /* 0x000f280000300800 */
[----:B------:R-:W4:Y:S01]  /*17c20*/  LDL.LU R190, [R1+0x4d4] ;  /* 0x0004d40001be7983 */ /* 0x000f220000300800 */
[----:B--2---:R-:W-:-:S04]  /*17c30*/  IADD3 R188, P4, R188, UR4, RZ ;  /* 0x00000004bcbc7c10 */ /* 0x004fc8000ff9e0ff */
[----:B---3--:R-:W-:Y:S02]  /*17c40*/  IADD3.X R189, R189, UR6, RZ, P4, !PT ;  /* 0x00000006bdbd7c10 */ /* 0x008fe4000a7fe4ff */
[----:B----4-:R-:W-:-:S04]  /*17c50*/  IADD3 R191, P3, R191, UR4, RZ ;  /* 0x00000004bfbf7c10 */ /* 0x010fc8000ff7e0ff */
[----:B------:R-:W-:Y:S01]  /*17c60*/  IADD3.X R190, R190, UR6, RZ, P3, !PT ;  /* 0x00000006bebe7c10 */ /* 0x000fe20009ffe4ff */
        /* <DEDUP_REMOVED lines=10> */
[----:B-1----:R-:W-:Y:S01]  /*17d10*/  IMAD.MOV.U32 R190, RZ, RZ, R188 ;  /* 0x000000ffffbe7224 */ /* 0x002fe200078e00bc */
[----:B------:R-:W-:Y:S02]  /*17d20*/  MOV R191, R189 ;  /* 0x000000bd00bf7202 */ /* 0x000fe40000000f00 */
[----:B--2---:R-:W1:Y:S03]  /*17d30*/  S2R R189, SR_TID.X ;  /* 0x0000000000bd7919 */ /* 0x004e660000002100 */
[----:B------:R2:W-:Y:S01]  /*17d40*/  LDGSTS.E [R187+0x30008], desc[UR8][R190.64], P2 ;  /* 0x30008000bebb7fae */ /* 0x0005e20009121848 */
[----:B------:R-:W-:Y:S02]  /*17d50*/  IADD3.X R185, R185, UR6, RZ, P3, !PT ;  /* 0x00000006b9b97c10 */ /* 0x000fe40009ffe4ff */
        /* <DEDUP_REMOVED lines=12> */
[----:B--2---:R-:W-:-:S03]  /*17e20*/  IMAD.MOV.U32 R190, RZ, RZ, R3 ;  /* 0x000000ffffbe7224 */ /* 0x004fc600078e0003 */
[----:B------:R-:W-:Y:S01]  /*17e30*/  STL [R1+0x4f0], R3 ;  /* 0x0004f00301007387 */ /* 0x000fe20000100800 */
[----:B------:R-:W-:-:S03]  /*17e40*/  IMAD.MOV.U32 R191, RZ, RZ, R5 ;  /* 0x000000ffffbf7224 */ /* 0x000fc600078e0005 */
[----:B------:R2:W-:Y:S04]  /*17e50*/  STL [R1+0x4ec], R5 ;  /* 0x0004ec0501007387 */ /* 0x0005e80000100800 */
[----:B------:R-:W-:Y:S04]  /*17e60*/  STL [R1+0x4f8], R0 ;  /* 0x0004f80001007387 */ /* 0x000fe80000100800 */
[----:B------:R1:W-:Y:S04]  /*17e70*/  STL [R1+0x4f4], R2 ;  /* 0x0004f40201007387 */ /* 0x0003e80000100800 */
[----:B---3--:R-:W3:Y:S04]  /*17e80*/  LDL.LU R185, [R1+0xfc] ;  /* 0x0000fc0001b97983 */ /* 0x008ee80000300800 */
[----:B------:R4:W-:Y:S04]  /*17e90*/  LDGSTS.E [R187+0x3000c], desc[UR8][R190.64], P1 ;  /* 0x3000c000bebb7fae */ /* 0x0009e80008921848 */
[----:B------:R-:W3:Y:S04]  /*17ea0*/  LDL.LU R6, [R1+0x100] ;  /* 0x0001000001067983 */ /* 0x000ee80000300800 */
[----:B--2---:R-:W2:Y:S01]  /*17eb0*/  LDL.LU R5, [R1+0x104] ;  /* 0x0001040001057983 */ /* 0x004ea20000300800 */
[----:B----4-:R-:W-:Y:S01]  /*17ec0*/  IMAD.MOV.U32 R191, RZ, RZ, R2 ;  /* 0x000000ffffbf7224 */ /* 0x010fe200078e0002 */
[C---:B-1----:R-:W-:Y:S01]  /*17ed0*/  SHF.L.U32 R2, R189.reuse, 0x4, RZ ;  /* 0x00000004bd027819 */ /* 0x042fe200000006ff */
        /* <DEDUP_REMOVED lines=52> */
[----:B------:R-:W-:Y:S02]  /*18220*/  SEL R190, R190, RZ, !P0 ;  /* 0x000000ffbebe7207 */ /* 0x000fe40004000000 */
[----:B------:R-:W-:Y:S02]  /*18230*/  MOV R191, R198 ;  /* 0x000000c600bf7202 */ /* 0x000fe40000000f00 */
        /* <DEDUP_REMOVED lines=36> */
[----:B------:R-:W-:Y:S01]  /*18480*/  STL [R1+0x108], R3 ;  /* 0x0001080301007387 */ /* 0x000fe20000100800 */
[----:B------:R-:W-:-:S03]  /*18490*/  MOV R190, R3 ;  /* 0x0000000300be7202 */ /* 0x000fc60000000f00 */
        /* <DEDUP_REMOVED lines=69> */
[----:B-1----:R-:W-:-:S03]  /*188f0*/  MOV R190, R6 ;  /* 0x0000000600be7202 */ /* 0x002fc60000000f00 */
        /* <DEDUP_REMOVED lines=39> */
[----:B------:R-:W-:Y:S01]  /*18b70*/  IMAD.MOV.U32 R190, RZ, RZ, R188 ;  /* 0x000000ffffbe7224 */ /* 0x000fe200078e00bc */
[----:B------:R-:W-:Y:S02]  /*18b80*/  MOV R191, R189 ;  /* 0x000000bd00bf7202 */ /* 0x000fe40000000f00 */
        /* <DEDUP_REMOVED lines=14> */
[----:B--2---:R-:W-:Y:S01]  /*18c70*/  IADD3 R0, P4, R0, UR4, RZ ;  /* 0x0000000400007c10 */ /* 0x004fe2000ff9e0ff */
[----:B------:R-:W-:Y:S01]  /*18c80*/  STL [R1+0x328], R3 ;  /* 0x0003280301007387 */ /* 0x000fe20000100800 */
[----:B------:R-:W-:Y:S02]  /*18c90*/  SEL R190, R190, RZ, !P0 ;  /* 0x000000ffbebe7207 */ /* 0x000fe40004000000 */
[----:B------:R-:W-:Y:S01]  /*18ca0*/  IADD3.X R2, R2, UR6, RZ, P4, !PT ;  /* 0x0000000602027c10 */ /* 0x000fe2000a7fe4ff */
[----:B------:R1:W-:Y:S01]  /*18cb0*/  STL [R1+0x324], R5 ;  /* 0x0003240501007387 */ /* 0x0003e20000100800 */
[----:B------:R-:W-:Y:S01]  /*18cc0*/  ISETP.NE.U32.AND P1, PT, R190, RZ, PT ;  /* 0x000000ffbe00720c */ /* 0x000fe20003f25070 */
[----:B------:R-:W-:-:S02]  /*18cd0*/  IMAD.MOV.U32 R191, RZ, RZ, R5 ;  /* 0x000000ffffbf7224 */ /* 0x000fc400078e0005 */
[----:B------:R-:W-:Y:S01]  /*18ce0*/  STL [R1+0x330], R0 ;  /* 0x0003300001007387 */ /* 0x000fe20000100800 */
[----:B------:R-:W-:-:S03]  /*18cf0*/  IMAD.MOV.U32 R190, RZ, RZ, R3 ;  /* 0x000000ffffbe7224 */ /* 0x000fc600078e0003 */
        /* <DEDUP_REMOVED lines=14> */
[----:B------:R-:W-:Y:S02]  /*18de0*/  IADD3.X R189, R189, UR6, RZ, P3, !PT ;  /* 0x00000006bdbd7c10 */ /* 0x000fe40009ffe4ff */
[----:B------:R-:W-:-:S03]  /*18df0*/  MOV R190, R188 ;  /* 0x000000bc00be7202 */ /* 0x000fc60000000f00 */
        /* <DEDUP_REMOVED lines=10> */
[----:B------:R-:W-:Y:S02]  /*18ea0*/  ISETP.NE.U32.AND P1, PT, R190, RZ, PT ;  /* 0x000000ffbe00720c */ /* 0x000fe40003f25070 */
[----:B----4-:R-:W-:-:S04]  /*18eb0*/  IADD3 R3, P3, R3, UR4, RZ ;  /* 0x0000000403037c10 */ /* 0x010fc8000ff7e0ff */
[----:B------:R-:W-:Y:S01]  /*18ec0*/  IADD3.X R5, R5, UR6, RZ, P3, !PT ;  /* 0x0000000605057c10 */ /* 0x000fe20009ffe4ff */
[----:B------:R-:W-:Y:S01]  /*18ed0*/  IMAD.MOV.U32 R190, RZ, RZ, R3 ;  /* 0x000000ffffbe7224 */ /* 0x000fe200078e0003 */
[----:B------:R1:W-:Y:S03]  /*18ee0*/  STL [R1+0x338], R188 ;  /* 0x000338bc01007387 */ /* 0x0003e60000100800 */
[----:B------:R-:W-:Y:S01]  /*18ef0*/  IMAD.MOV.U32 R191, RZ, RZ, R5 ;  /* 0x000000ffffbf7224 */ /* 0x000fe200078e0005 */
[----:B------:R3:W-:Y:S04]  /*18f00*/  STL [R1+0x334], R189 ;  /* 0x000334bd01007387 */ /* 0x0007e80000100800 */
[----:B------:R-:W-:Y:S01]  /*18f10*/  STL [R1+0x500], R6 ;  /* 0x0005000601007387 */ /* 0x000fe20000100800 */
[----:B--2---:R-:W-:-:S03]  /*18f20*/  IADD3 R0, P4, R0, UR4, RZ ;  /* 0x0000000400007c10 */ /* 0x004fc6000ff9e0ff */
[----:B------:R2:W-:Y:S01]  /*18f30*/  STL [R1+0x4fc], R185 ;  /* 0x0004fcb901007387 */ /* 0x0005e20000100800 */
[----:B------:R-:W-:-:S03]  /*18f40*/  IADD3.X R2, R2, UR6, RZ, P4, !PT ;  /* 0x0000000602027c10 */ /* 0x000fc6000a7fe4ff */
[----:B------:R4:W-:Y:S01]  /*18f50*/  LDGSTS.E [R187+0x38000], desc[UR8][R190.64], P2 ;  /* 0x38000000bebb7fae */ /* 0x0009e20009121848 */
[----:B------:R-:W-:-:S03]  /*18f60*/  ISETP.GT.AND P2, PT, R179, 0x6e, PT ;  /* 0x0000006eb300780c */ /* 0x000fc60003f44270 */
[----:B-1----:R-:W2:Y:S04]  /*18f70*/  LDL.LU R188, [R1+0x520] ;  /* 0x0005200001bc7983 */ /* 0x002ea80000300800 */
[----:B------:R-:W-:Y:S01]  /*18f80*/  STL [R1+0x508], R3 ;  /* 0x0005080301007387 */ /* 0x000fe20000100800 */
[----:B----4-:R-:W-:Y:S01]  /*18f90*/  IMAD.MOV.U32 R190, RZ, RZ, R0 ;  /* 0x000000ffffbe7224 */ /* 0x010fe200078e0000 */
[----:B------:R-:W-:Y:S02]  /*18fa0*/  MOV R191, R2 ;  /* 0x0000000200bf7202 */ /* 0x000fe40000000f00 */
[----:B------:R1:W-:Y:S04]  /*18fb0*/  STL [R1+0x504], R5 ;  /* 0x0005040501007387 */ /* 0x0003e80000100800 */
[----:B------:R-:W-:Y:S04]  /*18fc0*/  STL [R1+0x510], R0 ;  /* 0x0005100001007387 */ /* 0x000fe80000100800 */
[----:B---3--:R-:W3:Y:S04]  /*18fd0*/  LDL.LU R189, [R1+0x51c] ;  /* 0x00051c0001bd7983 */ /* 0x008ee80000300800 */
[----:B------:R4:W-:Y:S04]  /*18fe0*/  STL [R1+0x50c], R2 ;  /* 0x00050c0201007387 */ /* 0x0009e80000100800 */
[----:B------:R1:W-:Y:S04]  /*18ff0*/  LDGSTS.E [R187+0x30004], desc[UR8][R190.64], P1 ;  /* 0x30004000bebb7fae */ /* 0x0003e80008921848 */
[----:B--2---:R-:W2:Y:S04]  /*19000*/  LDL.LU R185, [R1+0x524] ;  /* 0x0005240001b97983 */ /* 0x004ea80000300800 */
[----:B------:R-:W2:Y:S01]  /*19010*/  LDL.LU R6, [R1+0x528] ;  /* 0x0005280001067983 */ /* 0x000ea20000300800 */
[----:B-1----:R-:W-:-:S03]  /*19020*/  SEL R190, RZ, 0x4, !P2 ;  /* 0x00000004ffbe7807 */ /* 0x002fc60005000000 */
[----:B------:R-:W2:Y:S01]  /*19030*/  LDL.LU R5, [R1+0x52c] ;  /* 0x00052c0001057983 */ /* 0x000ea20000300800 */
[----:B------:R-:W-:-:S03]  /*19040*/  SEL R190, R190, RZ, !P0 ;  /* 0x000000ffbebe7207 */ /* 0x000fc60004000000 */
[----:B------:R-:W2:Y:S04]  /*19050*/  LDL.LU R3, [R1+0x530] ;  /* 0x0005300001037983 */ /* 0x000ea80000300800 */
[----:B----4-:R-:W4:Y:S04]  /*19060*/  LDL.LU R2, [R1+0x534] ;  /* 0x0005340001027983 */ /* 0x010f280000300800 */
[----:B------:R-:W4:Y:S01]  /*19070*/  LDL.LU R0, [R1+0x538] ;  /* 0x0005380001007983 */ /* 0x000f220000300800 */
[----:B------:R-:W-:-:S03]  /*19080*/  ISETP.NE.U32.AND P2, PT, R190, RZ, PT ;  /* 0x000000ffbe00720c */ /* 0x000fc60003f45070 */
[----:B------:R-:W2:Y:S04]  /*19090*/  LDL.LU R191, [R1+0x518] ;  /* 0x0005180001bf7983 */ /* 0x000ea80000300800 */
[----:B------:R-:W4:Y:S01]  /*190a0*/  LDL.LU R190, [R1+0x514] ;  /* 0x0005140001be7983 */ /* 0x000f220000300800 */
[----:B------:R-:W-:-:S04]  /*190b0*/  IADD3 R188, P4, R188, UR4, RZ ;  /* 0x00000004bcbc7c10 */ /* 0x000fc8000ff9e0ff */
[----:B---3--:R-:W-:Y:S02]  /*190c0*/  IADD3.X R189, R189, UR6, RZ, P4, !PT ;  /* 0x00000006bdbd7c10 */ /* 0x008fe4000a7fe4ff */
[----:B--2---:R-:W-:-:S04]  /*190d0*/  IADD3 R191, P3, R191, UR4, RZ ;  /* 0x00000004bfbf7c10 */ /* 0x004fc8000ff7e0ff */
        /* <DEDUP_REMOVED lines=39> */
[----:B------:R-:W-:Y:S01]  /*19350*/  MOV R190, R0 ;  /* 0x0000000000be7202 */ /* 0x000fe20000000f00 */
[C---:B-1----:R-:W-:Y:S01]  /*19360*/  IMAD.SHL.U32 R2, R189.reuse, 0x10, RZ ;  /* 0x00000010bd027824 */ /* 0x042fe200078e00ff */
[----:B------:R-:W-:Y:S01]  /*19370*/  LOP3.LUT R0, R189, 0xff, RZ, 0xc0, !PT ;  /* 0x000000ffbd007812 */ /* 0x000fe200078ec0ff */
[----:B------:R-:W4:Y:S03]  /*19380*/  LDL.LU R3, [R1+0x148] ;  /* 0x0001480001037983 */ /* 0x000f260000300800 */
[----:B------:R-:W-:Y:S01]  /*19390*/  LOP3.LUT R2, R2, 0x70, RZ, 0xc0, !PT ;  /* 0x0000007002027812 */ /* 0x000fe200078ec0ff */
[----:B------:R1:W-:Y:S01]  /*193a0*/  LDGSTS.E [R187+0x3800c], desc[UR8][R190.64], P1 ;  /* 0x3800c000bebb7fae */ /* 0x0003e20008921848 */
[----:B------:R-:W-:-:S03]  /*193b0*/  ISETP.GT.AND P1, PT, R179, 0x10, PT ;  /* 0x00000010b300780c */ /* 0x000fc60003f24270 */
[----:B------:R-:W-:Y:S02]  /*193c0*/  IMAD R0, R0, 0x80, R2 ;  /* 0x0000008000007824 */ /* 0x000fe400078e0202 */
[----:B------:R-:W2:Y:S01]  /*193d0*/  LDL.LU R2, [R1+0x14c] ;  /* 0x00014c0001027983 */ /* 0x000ea20000300800 */
[----:B-1----:R-:W-:Y:S02]  /*193e0*/  SEL R187, RZ, 0x4, !P1 ;  /* 0x00000004ffbb7807 */ /* 0x002fe40004800000 */
[----:B------:R-:W-:Y:S02]  /*193f0*/  LOP3.LUT R0, R0, 0x40, RZ, 0x3c, !PT ;  /* 0x0000004000007812 */ /* 0x000fe400078e3cff */
        /* <DEDUP_REMOVED lines=64> */
[----:B-1----:R-:W-:-:S03]  /*19800*/  MOV R190, R6 ;  /* 0x0000000600be7202 */ /* 0x002fc60000000f00 */
        /* <DEDUP_REMOVED lines=78> */
[----:B------:R-:W-:Y:S01]  /*19cf0*/  STL [R1+0x178], R188 ;  /* 0x000178bc01007387 */ /* 0x000fe20000100800 */
[----:B------:R-:W-:-:S03]  /*19d00*/  MOV R190, R188 ;  /* 0x000000bc00be7202 */ /* 0x000fc60000000f00 */
        /* <DEDUP_REMOVED lines=9> */
[----:B------:R-:W3:Y:S04]  /*19da0*/  LDL.LU R189, [R1+0x354] ;  /* 0x0003540001bd7983 */ /* 0x000ee80000300800 */
[----:B------:R-:W3:Y:S01]  /*19db0*/  LDL.LU R188, [R1+0x358] ;  /* 0x0003580001bc7983 */ /* 0x000ee20000300800 */
[----:B------:R-:W-:-:S03]  /*19dc0*/  ISETP.GT.AND P1, PT, R179, 0x51, PT ;  /* 0x00000051b300780c */ /* 0x000fc60003f24270 */
        /* <DEDUP_REMOVED lines=18> */
[----:B------:R-:W-:-:S03]  /*19ef0*/  MOV R191, R2 ;  /* 0x0000000200bf7202 */ /* 0x000fc60000000f00 */
        /* <DEDUP_REMOVED lines=44> */
[----:B-1----:R-:W-:Y:S01]  /*1a1c0*/  IMAD.MOV.U32 R191, RZ, RZ, R2 ;  /* 0x000000ffffbf7224 */ /* 0x002fe200078e0002 */
[----:B------:R-:W-:Y:S01]  /*1a1d0*/  MOV R190, R0 ;  /* 0x0000000000be7202 */ /* 0x000fe20000000f00 */
        /* <DEDUP_REMOVED lines=23> */
[----:B------:R-:W-:Y:S01]  /*1a350*/  IADD3.X R5, R5, UR6, RZ, P3, !PT ;  /* 0x0000000605057c10 */ /* 0x000fe20009ffe4ff */
[----:B------:R-:W-:-:S03]  /*1a360*/  IMAD.MOV.U32 R190, RZ, RZ, R3 ;  /* 0x000000ffffbe7224 */ /* 0x000fc600078e0003 */
[----:B------:R-:W-:Y:S01]  /*1a370*/  MOV R191, R5 ;  /* 0x0000000500bf7202 */ /* 0x000fe20000000f00 */
        /* <DEDUP_REMOVED lines=58> */
[----:B--2---:R-:W-:Y:S01]  /*1a720*/  MOV R190, R3 ;  /* 0x0000000300be7202 */ /* 0x004fe20000000f00 */
[----:B------:R-:W-:Y:S02]  /*1a730*/  IMAD.MOV.U32 R191, RZ, RZ, R5 ;  /* 0x000000ffffbf7224 */ /* 0x000fe400078e0005 */
        /* <DEDUP_REMOVED lines=25> */
[----:B------:R-:W-:Y:S02]  /*1a8d0*/  IADD3.X R220, R220, UR6, RZ, P1, !PT ;  /* 0x00000006dcdc7c10 */ /* 0x000fe40008ffe4ff */
[----:B------:R-:W-:-:S03]  /*1a8e0*/  MOV R190, R221 ;  /* 0x000000dd00be7202 */ /* 0x000fc60000000f00 */
[----:B------:R-:W-:Y:S01]  /*1a8f0*/  IMAD.MOV.U32 R191, RZ, RZ, R220 ;  /* 0x000000ffffbf7224 */ /* 0x000fe200078e00dc */
[----:B------:R-:W-:Y:S02]  /*1a900*/  ISETP.GT.AND P1, PT, R179, 0x15, PT ;  /* 0x00000015b300780c */ /* 0x000fe40003f24270 */
[----:B------:R-:W-:Y:S02]  /*1a910*/  IADD3 R223, P3, R223, UR4, RZ ;  /* 0x00000004dfdf7c10 */ /* 0x000fe4000ff7e0ff */
[----:B------:R1:W-:Y:S02]  /*1a920*/  LDGSTS.E [R187], desc[UR8][R190.64], P2 ;  /* 0x00000000bebb7fae */ /* 0x0003e40009121848 */
        /* <DEDUP_REMOVED lines=46> */
[----:B------:R-:W-:Y:S02]  /*1ac10*/  ISETP.NE.U32.AND P2, PT, R190, RZ, PT ;  /* 0x000000ffbe00720c */ /* 0x000fe40003f45070 */
[----:B------:R-:W-:-:S05]  /*1ac20*/  MOV R190, R235 ;  /* 0x000000eb00be7202 */ /* 0x000fca0000000f00 */
        /* <DEDUP_REMOVED lines=17> */
[----:B------:R-:W-:Y:S02]  /*1ad40*/  SEL R190, R190, RZ, !P0 ;  /* 0x000000ffbebe7207 */ /* 0x000fe40004000000 */
[----:B------:R-:W-:Y:S01]  /*1ad50*/  IADD3.X R2, R2, UR6, RZ, P4, !PT ;  /* 0x0000000602027c10 */ /* 0x000fe2000a7fe4ff */
[----:B------:R-:W-:Y:S01]  /*1ad60*/  STL [R1+0x188], R3 ;  /* 0x0001880301007387 */ /* 0x000fe20000100800 */
[----:B------:R-:W-:Y:S01]  /*1ad70*/  ISETP.NE.U32.AND P1, PT, R190, RZ, PT ;  /* 0x000000ffbe00720c */ /* 0x000fe20003f25070 */
[----:B------:R-:W-:Y:S02]  /*1ad80*/  IMAD.MOV.U32 R190, RZ, RZ, R3 ;  /* 0x000000ffffbe7224 */ /* 0x000fe400078e0003 */
[----:B------:R-:W-:Y:S01]  /*1ad90*/  IMAD.MOV.U32 R191, RZ, RZ, R5 ;  /* 0x000000ffffbf7224 */ /* 0x000fe200078e0005 */
[----:B------:R1:W-:Y:S04]  /*1ada0*/  STL [R1+0x184], R5 ;  /* 0x0001840501007387 */ /* 0x0003e80000100800 */
[----:B------:R-:W-:Y:S04]  /*1adb0*/  STL [R1+0x190], R0 ;  /* 0x0001900001007387 */ /* 0x000fe80000100800 */
[----:B------:R2:W-:Y:S04]  /*1adc0*/  STL [R1+0x18c], R2 ;  /* 0x00018c0201007387 */ /* 0x0005e80000100800 */
[----:B-1----:R-:W4:Y:S04]  /*1add0*/  LDL.LU R5, [R1+0x1a4] ;  /* 0x0001a40001057983 */ /* 0x002f280000300800 */
[----:B------:R1:W-:Y:S04]  /*1ade0*/  LDGSTS.E [R187+0x18000], desc[UR8][R190.64], P2 ;  /* 0x18000000bebb7fae */ /* 0x0003e80009121848 */
[----:B------:R-:W4:Y:S01]  /*1adf0*/  LDL.LU R3, [R1+0x1a8] ;  /* 0x0001a80001037983 */ /* 0x000f220000300800 */
[----:B-1----:R-:W-:Y:S01]  /*1ae00*/  MOV R191, R2 ;  /* 0x0000000200bf7202 */ /* 0x002fe20000000f00 */
[----:B------:R-:W-:-:S02]  /*1ae10*/  IMAD.MOV.U32 R190, RZ, RZ, R0 ;  /* 0x000000ffffbe7224 */ /* 0x000fc400078e0000 */
        /* <DEDUP_REMOVED lines=26> */
[----:B----4-:R-:W-:-:S04]  /*1afc0*/  IADD3 R3, P3, R3, UR4, RZ ;  /* 0x0000000403037c10 */ /* 0x010fc8000ff7e0ff */
[----:B------:R-:W-:Y:S02]  /*1afd0*/  IADD3.X R5, R5, UR6, RZ, P3, !PT ;  /* 0x0000000605057c10 */ /* 0x000fe40009ffe4ff */
[----:B-1----:R-:W-:Y:S02]  /*1afe0*/  SEL R190, RZ, 0x4, !P1 ;  /* 0x00000004ffbe7807 */ /* 0x002fe40004800000 */
[----:B--2---:R-:W-:Y:S02]  /*1aff0*/  IADD3 R0, P4, R0, UR4, RZ ;  /* 0x0000000400007c10 */ /* 0x004fe4000ff9e0ff */
[----:B------:R-:W-:Y:S02]  /*1b000*/  SEL R190, R190, RZ, !P0 ;  /* 0x000000ffbebe7207 */ /* 0x000fe40004000000 */
[----:B------:R-:W-:Y:S01]  /*1b010*/  IADD3.X R2, R2, UR6, RZ, P4, !PT ;  /* 0x0000000602027c10 */ /* 0x000fe2000a7fe4ff */
[----:B------:R-:W-:Y:S01]  /*1b020*/  STL [R1+0x1a8], R3 ;  /* 0x0001a80301007387 */ /* 0x000fe20000100800 */
[----:B------:R-:W-:Y:S01]  /*1b030*/  ISETP.NE.U32.AND P1, PT, R190, RZ, PT ;  /* 0x000000ffbe00720c */ /* 0x000fe20003f25070 */
[----:B------:R-:W-:-:S02]  /*1b040*/  IMAD.MOV.U32 R190, RZ, RZ, R3 ;  /* 0x000000ffffbe7224 */ /* 0x000fc400078e0003 */
[----:B------:R-:W-:Y:S01]  /*1b050*/  IMAD.MOV.U32 R191, RZ, RZ, R5 ;  /* 0x000000ffffbf7224 */ /* 0x000fe200078e0005 */
[----:B------:R1:W-:Y:S04]  /*1b060*/  STL [R1+0x1a4], R5 ;  /* 0x0001a40501007387 */ /* 0x0003e80000100800 */
[----:B------:R-:W-:Y:S04]  /*1b070*/  STL [R1+0x1b0], R0 ;  /* 0x0001b00001007387 */ /* 0x000fe80000100800 */
[----:B------:R2:W-:Y:S04]  /*1b080*/  STL [R1+0x1ac], R2 ;  /* 0x0001ac0201007387 */ /* 0x0005e80000100800 */
[----:B-1----:R-:W4:Y:S04]  /*1b090*/  LDL.LU R5, [R1+0x384] ;  /* 0x0003840001057983 */ /* 0x002f280000300800 */
[----:B------:R1:W-:Y:S04]  /*1b0a0*/  LDGSTS.E [R187+0x18008], desc[UR8][R190.64], P2 ;  /* 0x18008000bebb7fae */ /* 0x0003e80009121848 */
[----:B------:R-:W4:Y:S01]  /*1b0b0*/  LDL.LU R3, [R1+0x388] ;  /* 0x0003880001037983 */ /* 0x000f220000300800 */
[----:B-1----:R-:W-:Y:S01]  /*1b0c0*/  IMAD.MOV.U32 R191, RZ, RZ, R2 ;  /* 0x000000ffffbf7224 */ /* 0x002fe200078e0002 */
[----:B------:R-:W-:-:S02]  /*1b0d0*/  MOV R190, R0 ;  /* 0x0000000000be7202 */ /* 0x000fc40000000f00 */
        /* <DEDUP_REMOVED lines=26> */
[----:B-1----:R-:W-:-:S04]  /*1b280*/  SEL R190, RZ, 0x4, !P1 ;  /* 0x00000004ffbe7807 */ /* 0x002fc80004800000 */
[----:B------:R-:W-:Y:S02]  /*1b290*/  SEL R190, R190, RZ, !P0 ;  /* 0x000000ffbebe7207 */ /* 0x000fe40004000000 */
[----:B----4-:R-:W-:-:S04]  /*1b2a0*/  IADD3 R3, P3, R3, UR4, RZ ;  /* 0x0000000403037c10 */ /* 0x010fc8000ff7e0ff */
[----:B------:R-:W-:Y:S02]  /*1b2b0*/  IADD3.X R5, R5, UR6, RZ, P3, !PT ;  /* 0x0000000605057c10 */ /* 0x000fe40009ffe4ff */
[----:B------:R-:W-:Y:S01]  /*1b2c0*/  ISETP.NE.U32.AND P1, PT, R190, RZ, PT ;  /* 0x000000ffbe00720c */ /* 0x000fe20003f25070 */
[----:B------:R-:W-:Y:S01]  /*1b2d0*/  IMAD.MOV.U32 R190, RZ, RZ, R3 ;  /* 0x000000ffffbe7224 */ /* 0x000fe200078e0003 */
[----:B------:R-:W-:Y:S02]  /*1b2e0*/  MOV R191, R5 ;  /* 0x0000000500bf7202 */ /* 0x000fe40000000f00 */
[----:B--2---:R-:W-:Y:S01]  /*1b2f0*/  IADD3 R0, P4, R0, UR4, RZ ;  /* 0x0000000400007c10 */ /* 0x004fe2000ff9e0ff */
[----:B------:R-:W-:Y:S03]  /*1b300*/  STL [R1+0x388], R3 ;  /* 0x0003880301007387 */ /* 0x000fe60000100800 */
[----:B------:R-:W-:Y:S01]  /*1b310*/  IADD3.X R2, R2, UR6, RZ, P4, !PT ;  /* 0x0000000602027c10 */ /* 0x000fe2000a7fe4ff */
        /* <DEDUP_REMOVED lines=21> */
[----:B------:R-:W-:-:S03]  /*1b470*/  IMAD.MOV.U32 R191, RZ, RZ, R189 ;  /* 0x000000ffffbf7224 */ /* 0x000fc600078e00bd */
[----:B------:R-:W-:Y:S01]  /*1b480*/  STL [R1+0x3a0], R6 ;  /* 0x0003a00601007387 */ /* 0x000fe20000100800 */
[----:B------:R-:W-:-:S03]  /*1b490*/  IMAD.MOV.U32 R190, RZ, RZ, R188 ;  /* 0x000000ffffbe7224 */ /* 0x000fc600078e00bc */
[----:B------:R3:W-:Y:S04]  /*1b4a0*/  STL [R1+0x39c], R185 ;  /* 0x00039cb901007387 */ /* 0x0007e80000100800 */
[----:B-1----:R-:W2:Y:S04]  /*1b4b0*/  LDL.LU R189, [R1+0x3b4] ;  /* 0x0003b40001bd7983 */ /* 0x002ea80000300800 */
[----:B------:R-:W2:Y:S04]  /*1b4c0*/  LDL.LU R188, [R1+0x3b8] ;  /* 0x0003b80001bc7983 */ /* 0x000ea80000300800 */
[----:B------:R1:W-:Y:S01]  /*1b4d0*/  LDGSTS.E [R187+0x28004], desc[UR8][R190.64], P1 ;  /* 0x28004000bebb7fae */ /* 0x0003e20008921848 */
[----:B------:R-:W-:Y:S01]  /*1b4e0*/  ISETP.GT.AND P1, PT, R179, 0x57, PT ;  /* 0x00000057b300780c */ /* 0x000fe20003f24270 */
[----:B-1----:R-:W-:-:S02]  /*1b4f0*/  IMAD.MOV.U32 R190, RZ, RZ, R6 ;  /* 0x000000ffffbe7224 */ /* 0x002fc400078e0006 */
[----:B------:R-:W-:Y:S02]  /*1b500*/  IMAD.MOV.U32 R191, RZ, RZ, R185 ;  /* 0x000000ffffbf7224 */ /* 0x000fe400078e00b9 */
[----:B---3--:R-:W3:Y:S04]  /*1b510*/  LDL.LU R185, [R1+0x57c] ;  /* 0x00057c0001b97983 */ /* 0x008ee80000300800 */
[----:B------:R-:W3:Y:S04]  /*1b520*/  LDL.LU R6, [R1+0x580] ;  /* 0x0005800001067983 */ /* 0x000ee80000300800 */
[----:B------:R1:W-:Y:S01]  /*1b530*/  LDGSTS.E [R187+0x20008], desc[UR8][R190.64], P2 ;  /* 0x20008000bebb7fae */ /* 0x0003e20009121848 */
[----:B------:R-:W-:-:S02]  /*1b540*/  IADD3 R3, P3, R3, UR4, RZ ;  /* 0x0000000403037c10 */ /* 0x000fc4000ff7e0ff */
[----:B-1----:R-:W-:Y:S02]  /*1b550*/  SEL R190, RZ, 0x4, !P1 ;  /* 0x00000004ffbe7807 */ /* 0x002fe40004800000 */
[----:B------:R-:W-:Y:S02]  /*1b560*/  IADD3.X R5, R5, UR6, RZ, P3, !PT ;  /* 0x0000000605057c10 */ /* 0x000fe40009ffe4ff */
[----:B------:R-:W-:Y:S02]  /*1b570*/  SEL R190, R190, RZ, !P0 ;  /* 0x000000ffbebe7207 */ /* 0x000fe40004000000 */
[----:B----4-:R-:W-:Y:S01]  /*1b580*/  IADD3 R0, P4, R0, UR4, RZ ;  /* 0x0000000400007c10 */ /* 0x010fe2000ff9e0ff */
[----:B------:R-:W-:Y:S03]  /*1b590*/  STL [R1+0x3a8], R3 ;  /* 0x0003a80301007387 */ /* 0x000fe60000100800 */
[----:B--2---:R-:W-:Y:S01]  /*1b5a0*/  IADD3.X R2, R2, UR6, RZ, P4, !PT ;  /* 0x0000000602027c10 */ /* 0x004fe2000a7fe4ff */
[----:B------:R1:W-:Y:S01]  /*1b5b0*/  STL [R1+0x3a4], R5 ;  /* 0x0003a40501007387 */ /* 0x0003e20000100800 */
[----:B------:R-:W-:Y:S01]  /*1b5c0*/  ISETP.NE.U32.AND P1, PT, R190, RZ, PT ;  /* 0x000000ffbe00720c */ /* 0x000fe20003f25070 */
[----:B------:R-:W-:Y:S01]  /*1b5d0*/  IMAD.MOV.U32 R191, RZ, RZ, R5 ;  /* 0x000000ffffbf7224 */ /* 0x000fe200078e0005 */
[----:B------:R-:W-:Y:S01]  /*1b5e0*/  MOV R190, R3 ;  /* 0x0000000300be7202 */ /* 0x000fe20000000f00 */
        /* <DEDUP_REMOVED lines=22> */
[----:B------:R-:W-:Y:S02]  /*1b750*/  ISETP.GT.AND P1, PT, R179, 0x75, PT ;  /* 0x00000075b300780c */ /* 0x000fe40003f24270 */
[----:B------:R-:W-:-:S05]  /*1b760*/  MOV R191, R185 ;  /* 0x000000b900bf7202 */ /* 0x000fca0000000f00 */
        /* <DEDUP_REMOVED lines=58> */
[----:B------:R-:W-:Y:S02]  /*1bb10*/  ISETP.NE.U32.AND P1, PT, R190, RZ, PT ;  /* 0x000000ffbe00720c */ /* 0x000fe40003f25070 */
[----:B------:R-:W-:-:S05]  /*1bb20*/  MOV R190, R6 ;  /* 0x0000000600be7202 */ /* 0x000fca0000000f00 */
[----:B------:R2:W-:Y:S01]  /*1bb30*/  LDGSTS.E [R187+0x38008], desc[UR8][R190.64], P2 ;  /* 0x38008000bebb7fae */ /* 0x0005e20009121848 */
[----:B------:R-:W-:Y:S02]  /*1bb40*/  IADD3 R3, P2, R3, UR4, RZ ;  /* 0x0000000403037c10 */ /* 0x000fe4000ff5e0ff */
[----:B------:R-:W-:Y:S02]  /*1bb50*/  IADD3 R0, P3, R0, UR4, RZ ;  /* 0x0000000400007c10 */ /* 0x000fe4000ff7e0ff */
[----:B------:R-:W-:Y:S01]  /*1bb60*/  IADD3.X R5, R5, UR6, RZ, P2, !PT ;  /* 0x0000000605057c10 */ /* 0x000fe200097fe4ff */
[----:B------:R3:W-:Y:S01]  /*1bb70*/  STL [R1+0x5a8], R6 ;  /* 0x0005a80601007387 */ /* 0x0007e20000100800 */
[----:B------:R-:W-:-:S03]  /*1bb80*/  IADD3.X R2, R2, UR6, RZ, P3, !PT ;  /* 0x0000000602027c10 */ /* 0x000fc60009ffe4ff */
[----:B------:R-:W-:Y:S01]  /*1bb90*/  STL [R1+0x5a4], R185 ;  /* 0x0005a4b901007387 */ /* 0x000fe20000100800 */
[----:B--2---:R-:W-:Y:S02]  /*1bba0*/  IMAD.MOV.U32 R190, RZ, RZ, R3 ;  /* 0x000000ffffbe7224 */ /* 0x004fe400078e0003 */
[----:B------:R-:W-:Y:S01]  /*1bbb0*/  IMAD.MOV.U32 R191, RZ, RZ, R5 ;  /* 0x000000ffffbf7224 */ /* 0x000fe200078e0005 */
[----:B------:R-:W-:Y:S04]  /*1bbc0*/  STL [R1+0x5b0], R3 ;  /* 0x0005b00301007387 */ /* 0x000fe80000100800 */
[----:B------:R-:W-:Y:S04]  /*1bbd0*/  STL [R1+0x5ac], R5 ;  /* 0x0005ac0501007387 */ /* 0x000fe80000100800 */
[----:B------:R-:W-:Y:S04]  /*1bbe0*/  STL [R1+0x5b8], R0 ;  /* 0x0005b80001007387 */ /* 0x000fe80000100800 */
[----:B------:R2:W-:Y:S04]  /*1bbf0*/  LDGSTS.E [R187+0x3000c], desc[UR8][R190.64], P1 ;  /* 0x3000c000bebb7fae */ /* 0x0005e80008921848 */
[----:B------:R1:W-:Y:S04]  /*1bc00*/  STL [R1+0x5b4], R2 ;  /* 0x0005b40201007387 */ /* 0x0003e80000100800 */
[----:B---3--:R-:W3:Y:S01]  /*1bc10*/  LDL.LU R6, [R1+0x1bc] ;  /* 0x0001bc0001067983 */ /* 0x008ee20000300800 */
[----:B--2---:R-:W-:-:S02]  /*1bc20*/  IMAD.MOV.U32 R191, RZ, RZ, R2 ;  /* 0x000000ffffbf7224 */ /* 0x004fc400078e0002 */
[C---:B-1----:R-:W-:Y:S02]  /*1bc30*/  IMAD.SHL.U32 R2, R189.reuse, 0x10, RZ ;  /* 0x00000010bd027824 */ /* 0x042fe400078e00ff */
[----:B------:R-:W-:Y:S01]  /*1bc40*/  IMAD.MOV.U32 R190, RZ, RZ, R0 ;  /* 0x000000ffffbe7224 */ /* 0x000fe200078e0000 */
[----:B------:R-:W-:Y:S02]  /*1bc50*/  LOP3.LUT R0, R189, 0xff, RZ, 0xc0, !PT ;  /* 0x000000ffbd007812 */ /* 0x000fe400078ec0ff */
[----:B------:R-:W-:Y:S02]  /*1bc60*/  LOP3.LUT R2, R2, 0x70, RZ, 0xc0, !PT ;  /* 0x0000007002027812 */ /* 0x000fe400078ec0ff */
[----:B------:R1:W-:Y:S02]  /*1bc70*/  LDGSTS.E [R187+0x3800c], desc[UR8][R190.64], P1 ;  /* 0x3800c000bebb7fae */ /* 0x0003e40008921848 */
[----:B------:R-:W-:Y:S02]  /*1bc80*/  LEA R0, R0, R2, 0x7 ;  /* 0x0000000200007211 */ /* 0x000fe400078e38ff */
[----:B------:R-:W2:Y:S01]  /*1bc90*/  LDL.LU R2, [R1+0x1c0] ;  /* 0x0001c00001027983 */ /* 0x000ea20000300800 */
[----:B------:R-:W-:-:S02]  /*1bca0*/  ISETP.GT.AND P1, PT, R179, 0x18, PT ;  /* 0x00000018b300780c */ /* 0x000fc40003f24270 */
[----:B------:R-:W-:Y:S01]  /*1bcb0*/  LOP3.LUT R0, R0, 0x60, RZ, 0x3c, !PT ;  /* 0x0000006000007812 */ /* 0x000fe200078e3cff */
[----:B------:R-:W4:Y:S01]  /*1bcc0*/  LDL.LU R185, [R1+0x1c4] ;  /* 0x0001c40001b97983 */ /* 0x000f220000300800 */
[----:B-1----:R-:W-:-:S03]  /*1bcd0*/  SEL R187, RZ, 0x4, !P1 ;  /* 0x00000004ffbb7807 */ /* 0x002fc60004800000 */
[----:B------:R-:W4:Y:S01]  /*1bce0*/  LDL.LU R5, [R1+0x1c8] ;  /* 0x0001c80001057983 */ /* 0x000f220000300800 */
[----:B------:R-:W-:-:S03]  /*1bcf0*/  SEL R187, R187, RZ, !P0 ;  /* 0x000000ffbbbb7207 */ /* 0x000fc60004000000 */
[----:B------:R-:W4:Y:S01]  /*1bd00*/  LDL.LU R3, [R1+0x1cc] ;  /* 0x0001cc0001037983 */ /* 0x000f220000300800 */
[----:B------:R-:W-:Y:S01]  /*1bd10*/  ISETP.NE.U32.AND P2, PT, R187, RZ, PT ;  /* 0x000000ffbb00720c */ /* 0x000fe20003f45070 */
[----:B------:R-:W-:Y:S02]  /*1bd20*/  VIADD R187, R0, UR12 ;  /* 0x0000000c00bb7c36 */ /* 0x000fe40008000000 */
[----:B------:R-:W4:Y:S01]  /*1bd30*/  LDL.LU R0, [R1+0x1d0] ;  /* 0x0001d00001007983 */ /* 0x000f220000300800 */
        /* <DEDUP_REMOVED lines=57> */
[----:B--2---:R-:W-:-:S04]  /*1c0d0*/  IADD3 R2, P4, R2, UR4, RZ ;  /* 0x0000000402027c10 */ /* 0x004fc8000ff9e0ff */
[----:B---3--:R-:W-:Y:S01]  /*1c0e0*/  IADD3.X R6, R6, UR6, RZ, P4, !PT ;  /* 0x0000000606067c10 */ /* 0x008fe2000a7fe4ff */
[----:B------:R-:W-:Y:S01]  /*1c0f0*/  STL [R1+0x1c0], R2 ;  /* 0x0001c00201007387 */ /* 0x000fe20000100800 */
[----:B-1----:R-:W-:-:S03]  /*1c100*/  IMAD.MOV.U32 R190, RZ, RZ, R2 ;  /* 0x000000ffffbe7224 */ /* 0x002fc600078e0002 */
[----:B------:R1:W-:Y:S01]  /*1c110*/  STL [R1+0x1bc], R6 ;  /* 0x0001bc0601007387 */ /* 0x0003e20000100800 */
[----:B------:R-:W-:-:S03]  /*1c120*/  IMAD.MOV.U32 R191, RZ, RZ, R6 ;  /* 0x000000ffffbf7224 */ /* 0x000fc600078e0006 */
[----:B------:R-:W2:Y:S04]  /*1c130*/  LDL.LU R189, [R1+0x1d4] ;  /* 0x0001d40001bd7983 */ /* 0x000ea80000300800 */
[----:B------:R-:W3:Y:S04]  /*1c140*/  LDL.LU R188, [R1+0x1d8] ;  /* 0x0001d80001bc7983 */ /* 0x000ee80000300800 */
[----:B-1----:R-:W2:Y:S04]  /*1c150*/  LDL.LU R6, [R1+0x1dc] ;  /* 0x0001dc0001067983 */ /* 0x002ea80000300800 */
[----:B------:R-:W2:Y:S01]  /*1c160*/  LDL.LU R2, [R1+0x1e0] ;  /* 0x0001e00001027983 */ /* 0x000ea20000300800 */
[----:B----4-:R-:W-:-:S03]  /*1c170*/  IADD3 R5, P3, R5, UR4, RZ ;  /* 0x0000000405057c10 */ /* 0x010fc6000ff7e0ff */
[----:B------:R1:W-:Y:S01]  /*1c180*/  LDGSTS.E [R187+0x10000], desc[UR8][R190.64], P2 ;  /* 0x10000000bebb7fae */ /* 0x0003e20009121848 */
[----:B------:R-:W-:Y:S02]  /*1c190*/  IADD3 R0, P4, R0, UR4, RZ ;  /* 0x0000000400007c10 */ /* 0x000fe4000ff9e0ff */
[----:B------:R-:W-:Y:S02]  /*1c1a0*/  IADD3.X R185, R185, UR6, RZ, P3, !PT ;  /* 0x00000006b9b97c10 */ /* 0x000fe40009ffe4ff */
[----:B-1----:R-:W-:-:S04]  /*1c1b0*/  SEL R190, RZ, 0x4, !P1 ;  /* 0x00000004ffbe7807 */ /* 0x002fc80004800000 */
[----:B------:R-:W-:Y:S02]  /*1c1c0*/  SEL R190, R190, RZ, !P0 ;  /* 0x000000ffbebe7207 */ /* 0x000fe40004000000 */
[----:B------:R-:W-:Y:S02]  /*1c1d0*/  IADD3.X R3, R3, UR6, RZ, P4, !PT ;  /* 0x0000000603037c10 */ /* 0x000fe4000a7fe4ff */
[----:B------:R-:W-:Y:S01]  /*1c1e0*/  ISETP.NE.U32.AND P1, PT, R190, RZ, PT ;  /* 0x000000ffbe00720c */ /* 0x000fe20003f25070 */
[----:B------:R-:W-:Y:S01]  /*1c1f0*/  IMAD.MOV.U32 R190, RZ, RZ, R5 ;  /* 0x000000ffffbe7224 */ /* 0x000fe200078e0005 */
[----:B------:R-:W-:Y:S01]  /*1c200*/  MOV R191, R185 ;  /* 0x000000b900bf7202 */ /* 0x000fe20000000f00 */
[----:B------:R-:W-:Y:S04]  /*1c210*/  STL [R1+0x1c8], R5 ;  /* 0x0001c80501007387 */ /* 0x000fe80000100800 */
[----:B------:R1:W-:Y:S04]  /*1c220*/  STL [R1+0x1c4], R185 ;  /* 0x0001c4b901007387 */ /* 0x0003e80000100800 */
[----:B------:R-:W-:Y:S04]  /*1c230*/  STL [R1+0x1d0], R0 ;  /* 0x0001d00001007387 */ /* 0x000fe80000100800 */
[----:B------:R4:W-:Y:S04]  /*1c240*/  STL [R1+0x1cc], R3 ;  /* 0x0001cc0301007387 */ /* 0x0009e80000100800 */
[----:B------:R4:W-:Y:S04]  /*1c250*/  LDGSTS.E [R187+0x18000], desc[UR8][R190.64], P2 ;  /* 0x18000000bebb7fae */ /* 0x0009e80009121848 */
[----:B-1----:R-:W2:Y:S04]  /*1c260*/  LDL.LU R185, [R1+0x1e4] ;  /* 0x0001e40001b97983 */ /* 0x002ea80000300800 */
[----:B------:R-:W2:Y:S01]  /*1c270*/  LDL.LU R5, [R1+0x1e8] ;  /* 0x0001e80001057983 */ /* 0x000ea20000300800 */
[----:B----4-:R-:W-:-:S02]  /*1c280*/  IMAD.MOV.U32 R191, RZ, RZ, R3 ;  /* 0x000000ffffbf7224 */ /* 0x010fc400078e0003 */
[----:B------:R-:W-:Y:S01]  /*1c290*/  IMAD.MOV.U32 R190, RZ, RZ, R0 ;  /* 0x000000ffffbe7224 */ /* 0x000fe200078e0000 */
        /* <DEDUP_REMOVED lines=17> */
[----:B-1----:R-:W3:Y:S04]  /*1c3b0*/  LDL.LU R189, [R1+0x1f4] ;  /* 0x0001f40001bd7983 */ /* 0x002ee80000300800 */
[----:B------:R-:W3:Y:S04]  /*1c3c0*/  LDL.LU R188, [R1+0x1f8] ;  /* 0x0001f80001bc7983 */ /* 0x000ee80000300800 */
[----:B------:R1:W-:Y:S01]  /*1c3d0*/  LDGSTS.E [R187+0x18004], desc[UR8][R190.64], P1 ;  /* 0x18004000bebb7fae */ /* 0x0003e20008921848 */
[----:B------:R-:W-:Y:S01]  /*1c3e0*/  ISETP.GT.AND P1, PT, R179, 0x3b, PT ;  /* 0x0000003bb300780c */ /* 0x000fe20003f24270 */
[----:B-1----:R-:W-:-:S02]  /*1c3f0*/  IMAD.MOV.U32 R191, RZ, RZ, R6 ;  /* 0x000000ffffbf7224 */ /* 0x002fc400078e0006 */
[----:B------:R-:W-:Y:S01]  /*1c400*/  IMAD.MOV.U32 R190, RZ, RZ, R2 ;  /* 0x000000ffffbe7224 */ /* 0x000fe200078e0002 */
[----:B--2---:R-:W2:Y:S04]  /*1c410*/  LDL.LU R6, [R1+0x3bc] ;  /* 0x0003bc0001067983 */ /* 0x004ea80000300800 */
[----:B------:R-:W2:Y:S04]  /*1c420*/  LDL.LU R2, [R1+0x3c0] ;  /* 0x0003c00001027983 */ /* 0x000ea80000300800 */
[----:B------:R1:W-:Y:S01]  /*1c430*/  LDGSTS.E [R187+0x10008], desc[UR8][R190.64], P2 ;  /* 0x10008000bebb7fae */ /* 0x0003e20009121848 */
[----:B------:R-:W-:-:S04]  /*1c440*/  IADD3 R5, P3, R5, UR4, RZ ;  /* 0x0000000405057c10 */ /* 0x000fc8000ff7e0ff */
[----:B------:R-:W-:Y:S02]  /*1c450*/  IADD3.X R185, R185, UR6, RZ, P3, !PT ;  /* 0x00000006b9b97c10 */ /* 0x000fe40009ffe4ff */
[----:B-1----:R-:W-:Y:S02]  /*1c460*/  SEL R190, RZ, 0x4, !P1 ;  /* 0x00000004ffbe7807 */ /* 0x002fe40004800000 */
[----:B----4-:R-:W-:Y:S02]  /*1c470*/  IADD3 R0, P4, R0, UR4, RZ ;  /* 0x0000000400007c10 */ /* 0x010fe4000ff9e0ff */
[----:B------:R-:W-:Y:S02]  /*1c480*/  SEL R190, R190, RZ, !P0 ;  /* 0x000000ffbebe7207 */ /* 0x000fe40004000000 */
[----:B------:R-:W-:Y:S01]  /*1c490*/  IADD3.X R3, R3, UR6, RZ, P4, !PT ;  /* 0x0000000603037c10 */ /* 0x000fe2000a7fe4ff */
[----:B------:R-:W-:Y:S01]  /*1c4a0*/  STL [R1+0x1e8], R5 ;  /* 0x0001e80501007387 */ /* 0x000fe20000100800 */
[----:B------:R-:W-:Y:S01]  /*1c4b0*/  ISETP.NE.U32.AND P1, PT, R190, RZ, PT ;  /* 0x000000ffbe00720c */ /* 0x000fe20003f25070 */
[----:B------:R-:W-:Y:S01]  /*1c4c0*/  IMAD.MOV.U32 R191, RZ, RZ, R185 ;  /* 0x000000ffffbf7224 */ /* 0x000fe200078e00b9 */
[----:B------:R-:W-:Y:S01]  /*1c4d0*/  MOV R190, R5 ;  /* 0x0000000500be7202 */ /* 0x000fe20000000f00 */
[----:B------:R1:W-:Y:S04]  /*1c4e0*/  STL [R1+0x1e4], R185 ;  /* 0x0001e4b901007387 */ /* 0x0003e80000100800 */
[----:B------:R-:W-:Y:S04]  /*1c4f0*/  STL [R1+0x1f0], R0 ;  /* 0x0001f00001007387 */ /* 0x000fe80000100800 */
[----:B------:R4:W-:Y:S04]  /*1c500*/  STL [R1+0x1ec], R3 ;  /* 0x0001ec0301007387 */ /* 0x0009e80000100800 */
[----:B-1----:R-:W2:Y:S04]  /*1c510*/  LDL.LU R185, [R1+0x3c4] ;  /* 0x0003c40001b97983 */ /* 0x002ea80000300800 */
[----:B------:R-:W2:Y:S04]  /*1c520*/  LDL.LU R5, [R1+0x3c8] ;  /* 0x0003c80001057983 */ /* 0x000ea80000300800 */
[----:B------:R1:W-:Y:S02]  /*1c530*/  LDGSTS.E [R187+0x18008], desc[UR8][R190.64], P2 ;  /* 0x18008000bebb7fae */ /* 0x0003e40009121848 */
[----:B-1----:R-:W-:-:S02]  /*1c540*/  IMAD.MOV.U32 R191, RZ, RZ, R3 ;  /* 0x000000ffffbf7224 */ /* 0x002fc400078e0003 */
[----:B------:R-:W-:Y:S01]  /*1c550*/  IMAD.MOV.U32 R190, RZ, RZ, R0 ;  /* 0x000000ffffbe7224 */ /* 0x000fe200078e0000 */
[----:B----4-:R-:W4:Y:S04]  /*1c560*/  LDL.LU R3, [R1+0x3cc] ;  /* 0x0003cc0001037983 */ /* 0x010f280000300800 */
[----:B------:R-:W4:Y:S01]  /*1c570*/  LDL.LU R0, [R1+0x3d0] ;  /* 0x0003d00001007983 */ /* 0x000f220000300800 */
[----:B------:R-:W-:-:S03]  /*1c580*/  ISETP.GT.AND P2, PT, R179, 0x58, PT ;  /* 0x00000058b300780c */ /* 0x000fc60003f44270 */
[----:B------:R1:W-:Y:S02]  /*1c590*/  LDGSTS.E [R187+0x1000c], desc[UR8][R190.64], P1 ;  /* 0x1000c000bebb7fae */ /* 0x0003e40008921848 */
[----:B-1----:R-:W-:-:S04]  /*1c5a0*/  SEL R190, RZ, 0x4, !P2 ;  /* 0x00000004ffbe7807 */ /* 0x002fc80005000000 */
[----:B------:R-:W-:-:S04]  /*1c5b0*/  SEL R190, R190, RZ, !P0 ;  /* 0x000000ffbebe7207 */ /* 0x000fc80004000000 */
[----:B------:R-:W-:Y:S02]  /*1c5c0*/  ISETP.NE.U32.AND P2, PT, R190, RZ, PT ;  /* 0x000000ffbe00720c */ /* 0x000fe40003f45070 */
[----:B---3--:R-:W-:-:S04]  /*1c5d0*/  IADD3 R188, P3, R188, UR4, RZ ;  /* 0x00000004bcbc7c10 */ /* 0x008fc8000ff7e0ff */
[----:B------:R-:W-:Y:S01]  /*1c5e0*/  IADD3.X R189, R189, UR6, RZ, P3, !PT ;  /* 0x00000006bdbd7c10 */ /* 0x000fe20009ffe4ff */
[----:B------:R-:W-:Y:S01]  /*1c5f0*/  IMAD.MOV.U32 R190, RZ, RZ, R188 ;  /* 0x000000ffffbe7224 */ /* 0x000fe200078e00bc */
[----:B------:R-:W-:Y:S03]  /*1c600*/  STL [R1+0x1f8], R188 ;  /* 0x0001f8bc01007387 */ /* 0x000fe60000100800 */
[----:B------:R-:W-:Y:S01]  /*1c610*/  IMAD.MOV.U32 R191, RZ, RZ, R189 ;  /* 0x000000ffffbf7224 */ /* 0x000fe200078e00bd */
[----:B------:R1:W-:Y:S04]  /*1c620*/  STL [R1+0x1f4], R189 ;  /* 0x0001f4bd01007387 */ /* 0x0003e80000100800 */
[----:B------:R3:W-:Y:S01]  /*1c630*/  LDGSTS.E [R187+0x1800c], desc[UR8][R190.64], P1 ;  /* 0x1800c000bebb7fae */ /* 0x0007e20008921848 */
[----:B--2---:R-:W-:-:S04]  /*1c640*/  IADD3 R2, P4, R2, UR4, RZ ;  /* 0x0000000402027c10 */ /* 0x004fc8000ff9e0ff */
[----:B------:R-:W-:Y:S01]  /*1c650*/  IADD3.X R6, R6, UR6, RZ, P4, !PT ;  /* 0x0000000606067c10 */ /* 0x000fe2000a7fe4ff */
[----:B------:R-:W-:Y:S01]  /*1c660*/  STL [R1+0x3c0], R2 ;  /* 0x0003c00201007387 */ /* 0x000fe20000100800 */
[----:B---3--:R-:W-:-:S03]  /*1c670*/  IMAD.MOV.U32 R190, RZ, RZ, R2 ;  /* 0x000000ffffbe7224 */ /* 0x008fc600078e0002 */
[----:B------:R2:W-:Y:S01]  /*1c680*/  STL [R1+0x3bc], R6 ;  /* 0x0003bc0601007387 */ /* 0x0005e20000100800 */
[----:B------:R-:W-:-:S03]  /*1c690*/  MOV R191, R6 ;  /* 0x0000000600bf7202 */ /* 0x000fc60000000f00 */
[----:B-1----:R-:W3:Y:S04]  /*1c6a0*/  LDL.LU R189, [R1+0x3d4] ;  /* 0x0003d40001bd7983 */ /* 0x002ee80000300800 */
[----:B------:R-:W3:Y:S04]  /*1c6b0*/  LDL.LU R188, [R1+0x3d8] ;  /* 0x0003d80001bc7983 */ /* 0x000ee80000300800 */
[----:B--2---:R-:W2:Y:S04]  /*1c6c0*/  LDL.LU R6, [R1+0x3dc] ;  /* 0x0003dc0001067983 */ /* 0x004ea80000300800 */
[----:B------:R-:W2:Y:S01]  /*1c6d0*/  LDL.LU R2, [R1+0x3e0] ;  /* 0x0003e00001027983 */ /* 0x000ea20000300800 */
[----:B------:R-:W-:-:S03]  /*1c6e0*/  ISETP.GT.AND P1, PT, R179, 0x59, PT ;  /* 0x00000059b300780c */ /* 0x000fc60003f24270 */
[----:B------:R1:W-:Y:S02]  /*1c6f0*/  LDGSTS.E [R187+0x20000], desc[UR8][R190.64], P2 ;  /* 0x20000000bebb7fae */ /* 0x0003e40009121848 */
[----:B-1----:R-:W-:Y:S02]  /*1c700*/  SEL R190, RZ, 0x4, !P1 ;  /* 0x00000004ffbe7807 */ /* 0x002fe40004800000 */
[----:B------:R-:W-:Y:S02]  /*1c710*/  IADD3 R5, P3, R5, UR4, RZ ;  /* 0x0000000405057c10 */ /* 0x000fe4000ff7e0ff */
        /* <DEDUP_REMOVED lines=8> */
[----:B----4-:R-:W-:-:S04]  /*1c7a0*/  IADD3 R0, P4, R0, UR4, RZ ;  /* 0x0000000400007c10 */ /* 0x010fc8000ff9e0ff */
[----:B------:R-:W-:Y:S01]  /*1c7b0*/  IADD3.X R3, R3, UR6, RZ, P4, !PT ;  /* 0x0000000603037c10 */ /* 0x000fe2000a7fe4ff */
[----:B------:R-:W-:Y:S01]  /*1c7c0*/  STL [R1+0x3d0], R0 ;  /* 0x0003d00001007387 */ /* 0x000fe20000100800 */
[----:B-1----:R-:W-:-:S03]  /*1c7d0*/  IMAD.MOV.U32 R190, RZ, RZ, R0 ;  /* 0x000000ffffbe7224 */ /* 0x002fc600078e0000 */
[----:B------:R1:W-:Y:S01]  /*1c7e0*/  STL [R1+0x3cc], R3 ;  /* 0x0003cc0301007387 */ /* 0x0003e20000100800 */
[----:B------:R-:W-:-:S03]  /*1c7f0*/  IMAD.MOV.U32 R191, RZ, RZ, R3 ;  /* 0x000000ffffbf7224 */ /* 0x000fc600078e0003 */
[----:B------:R-:W4:Y:S04]  /*1c800*/  LDL.LU R185, [R1+0x3e4] ;  /* 0x0003e40001b97983 */ /* 0x000f280000300800 */
[----:B------:R-:W4:Y:S04]  /*1c810*/  LDL.LU R5, [R1+0x3e8] ;  /* 0x0003e80001057983 */ /* 0x000f280000300800 */
[----:B-1----:R-:W4:Y:S04]  /*1c820*/  LDL.LU R3, [R1+0x3ec] ;  /* 0x0003ec0001037983 */ /* 0x002f280000300800 */
        /* <DEDUP_REMOVED lines=8> */
[----:B--2---:R-:W-:Y:S01]  /*1c8b0*/  IADD3 R2, P4, R2, UR4, RZ ;  /* 0x0000000402027c10 */ /* 0x004fe2000ff9e0ff */
        /* <DEDUP_REMOVED lines=11> */
[----:B-1----:R-:W-:Y:S01]  /*1c970*/  IMAD.MOV.U32 R191, RZ, RZ, R6 ;  /* 0x000000ffffbf7224 */ /* 0x002fe200078e0006 */
[----:B------:R-:W-:Y:S01]  /*1c980*/  MOV R190, R2 ;  /* 0x0000000200be7202 */ /* 0x000fe20000000f00 */
[----:B--2---:R-:W2:Y:S04]  /*1c990*/  LDL.LU R6, [R1+0x5bc] ;  /* 0x0005bc0001067983 */ /* 0x004ea80000300800 */
[----:B------:R-:W2:Y:S04]  /*1c9a0*/  LDL.LU R2, [R1+0x5c0] ;  /* 0x0005c00001027983 */ /* 0x000ea80000300800 */
[----:B------:R1:W-:Y:S01]  /*1c9b0*/  LDGSTS.E [R187+0x20008], desc[UR8][R190.64], P2 ;  /* 0x20008000bebb7fae */ /* 0x0003e20009121848 */
[----:B----4-:R-:W-:-:S02]  /*1c9c0*/  IADD3 R5, P3, R5, UR4, RZ ;  /* 0x0000000405057c10 */ /* 0x010fc4000ff7e0ff */
        /* <DEDUP_REMOVED lines=26> */
[----:B------:R-:W-:-:S03]  /*1cb70*/  IMAD.MOV.U32 R190, RZ, RZ, R188 ;  /* 0x000000ffffbe7224 */ /* 0x000fc600078e00bc */
[----:B------:R-:W-:Y:S01]  /*1cb80*/  MOV R191, R189 ;  /* 0x000000bd00bf7202 */ /* 0x000fe20000000f00 */
[----:B------:R-:W-:Y:S04]  /*1cb90*/  STL [R1+0x3f8], R188 ;  /* 0x0003f8bc01007387 */ /* 0x000fe80000100800 */
[----:B------:R-:W-:Y:S04]  /*1cba0*/  STL [R1+0x3f4], R189 ;  /* 0x0003f4bd01007387 */ /* 0x000fe80000100800 */
[----:B------:R1:W-:Y:S01]  /*1cbb0*/  LDGSTS.E [R187+0x2800c], desc[UR8][R190.64], P1 ;  /* 0x2800c000bebb7fae */ /* 0x0003e20008921848 */
[----:B--2---:R-:W-:-:S04]  /*1cbc0*/  IADD3 R2, P4, R2, UR4, RZ ;  /* 0x0000000402027c10 */ /* 0x004fc8000ff9e0ff */
[----:B------:R-:W-:Y:S01]  /*1cbd0*/  IADD3.X R6, R6, UR6, RZ, P4, !PT ;  /* 0x0000000606067c10 */ /* 0x000fe2000a7fe4ff */
[----:B------:R-:W-:Y:S01]  /*1cbe0*/  STL [R1+0x5c0], R2 ;  /* 0x0005c00201007387 */ /* 0x000fe20000100800 */
[----:B-1----:R-:W-:-:S03]  /*1cbf0*/  IMAD.MOV.U32 R190, RZ, RZ, R2 ;  /* 0x000000ffffbe7224 */ /* 0x002fc600078e0002 */
[----:B------:R1:W-:Y:S01]  /*1cc00*/  STL [R1+0x5bc], R6 ;  /* 0x0005bc0601007387 */ /* 0x0003e20000100800 */
[----:B------:R-:W-:Y:S01]  /*1cc10*/  IMAD.MOV.U32 R191, RZ, RZ, R6 ;  /* 0x000000ffffbf7224 */ /* 0x000fe200078e0006 */
[----:B------:R-:W-:-:S04]  /*1cc20*/  ISETP.GT.AND P1, PT, R179, 0x79, PT ;  /* 0x00000079b300780c */ /* 0x000fc80003f24270 */
[----:B------:R2:W-:Y:S04]  /*1cc30*/  LDGSTS.E [R187+0x30000], desc[UR8][R190.64], P2 ;  /* 0x30000000bebb7fae */ /* 0x0005e80009121848 */
[----:B-1----:R-:W3:Y:S04]  /*1cc40*/  LDL.LU R6, [R1+0x5d4] ;  /* 0x0005d40001067983 */ /* 0x002ee80000300800 */
[----:B------:R-:W3:Y:S04]  /*1cc50*/  LDL.LU R2, [R1+0x5d8] ;  /* 0x0005d80001027983 */ /* 0x000ee80000300800 */
[----:B------:R-:W3:Y:S04]  /*1cc60*/  LDL.LU R189, [R1+0x5dc] ;  /* 0x0005dc0001bd7983 */ /* 0x000ee80000300800 */
[----:B------:R-:W3:Y:S01]  /*1cc70*/  LDL.LU R188, [R1+0x5e0] ;  /* 0x0005e00001bc7983 */ /* 0x000ee20000300800 */
[----:B--2---:R-:W-:-:S04]  /*1cc80*/  SEL R190, RZ, 0x4, !P1 ;  /* 0x00000004ffbe7807 */ /* 0x004fc80004800000 */
        /* <DEDUP_REMOVED lines=9> */
[----:B----4-:R-:W-:-:S04]  /*1cd20*/  IADD3 R0, P4, R0, UR4, RZ ;  /* 0x0000000400007c10 */ /* 0x010fc8000ff9e0ff */
[----:B------:R-:W-:Y:S01]  /*1cd30*/  IADD3.X R3, R3, UR6, RZ, P4, !PT ;  /* 0x0000000603037c10 */ /* 0x000fe2000a7fe4ff */
[----:B------:R-:W-:Y:S04]  /*1cd40*/  STL [R1+0x5d0], R0 ;  /* 0x0005d00001007387 */ /* 0x000fe80000100800 */
[----:B------:R4:W-:Y:S01]  /*1cd50*/  STL [R1+0x5cc], R3 ;  /* 0x0005cc0301007387 */ /* 0x0009e20000100800 */
[----:B--2---:R-:W-:-:S03]  /*1cd60*/  IMAD.MOV.U32 R191, RZ, RZ, R3 ;  /* 0x000000ffffbf7224 */ /* 0x004fc600078e0003 */
[----:B-1----:R-:W2:Y:S04]  /*1cd70*/  LDL.LU R185, [R1+0x5e4] ;  /* 0x0005e40001b97983 */ /* 0x002ea80000300800 */
[----:B----4-:R-:W4:Y:S01]  /*1cd80*/  LDL.LU R3, [R1+0x5e8] ;  /* 0x0005e80001037983 */ /* 0x010f220000300800 */
[----:B------:R-:W-:Y:S01]  /*1cd90*/  IMAD.MOV.U32 R190, RZ, RZ, R0 ;  /* 0x000000ffffbe7224 */ /* 0x000fe200078e0000 */
[----:B------:R-:W-:Y:S02]  /*1cda0*/  ISETP.GT.AND P2, PT, R179, 0x7a, PT ;  /* 0x0000007ab300780c */ /* 0x000fe40003f44270 */
[----:B------:R-:W2:Y:S04]  /*1cdb0*/  LDL.LU R5, [R1+0x5f0] ;  /* 0x0005f00001057983 */ /* 0x000ea80000300800 */
[----:B------:R1:W-:Y:S04]  /*1cdc0*/  LDGSTS.E [R187+0x30004], desc[UR8][R190.64], P1 ;  /* 0x30004000bebb7fae */ /* 0x0003e80008921848 */
[----:B------:R-:W2:Y:S01]  /*1cdd0*/  LDL.LU R0, [R1+0x5f8] ;  /* 0x0005f80001007983 */ /* 0x000ea20000300800 */
        /* <DEDUP_REMOVED lines=12> */
[----:B------:R3:W-:Y:S04]  /*1cea0*/  LDGSTS.E [R187+0x38004], desc[UR8][R190.64], P1 ;  /* 0x38004000bebb7fae */ /* 0x0007e80008921848 */
[----:B-1----:R-:W2:Y:S04]  /*1ceb0*/  LDL.LU R6, [R1+0x5ec] ;  /* 0x0005ec0001067983 */ /* 0x002ea80000300800 */
[----:B------:R-:W-:Y:S04]  /*1cec0*/  STL [R1+0x5dc], R189 ;  /* 0x0005dcbd01007387 */ /* 0x000fe80000100800 */
[----:B------:R-:W2:Y:S01]  /*1ced0*/  LDL.LU R2, [R1+0x5f4] ;  /* 0x0005f40001027983 */ /* 0x000ea20000300800 */
[----:B---3--:R-:W-:-:S02]  /*1cee0*/  IMAD.MOV.U32 R190, RZ, RZ, R188 ;  /* 0x000000ffffbe7224 */ /* 0x008fc400078e00bc */
[----:B------:R-:W-:Y:S01]  /*1cef0*/  IMAD.MOV.U32 R191, RZ, RZ, R189 ;  /* 0x000000ffffbf7224 */ /* 0x000fe200078e00bd */
[----:B------:R-:W-:-:S04]  /*1cf00*/  ISETP.GT.AND P1, PT, R179, 0x7b, PT ;  /* 0x0000007bb300780c */ /* 0x000fc80003f24270 */
[----:B------:R1:W-:Y:S02]  /*1cf10*/  LDGSTS.E [R187+0x30008], desc[UR8][R190.64], P2 ;  /* 0x30008000bebb7fae */ /* 0x0003e40009121848 */
[----:B-1----:R-:W-:-:S04]  /*1cf20*/  SEL R190, RZ, 0x4, !P1 ;  /* 0x00000004ffbe7807 */ /* 0x002fc80004800000 */
[----:B------:R-:W-:Y:S02]  /*1cf30*/  SEL R190, R190, RZ, !P0 ;  /* 0x000000ffbebe7207 */ /* 0x000fe40004000000 */
[----:B----4-:R-:W-:-:S04]  /*1cf40*/  IADD3 R3, P3, R3, UR4, RZ ;  /* 0x0000000403037c10 */ /* 0x010fc8000ff7e0ff */
[----:B--2---:R-:W-:Y:S01]  /*1cf50*/  IADD3.X R185, R185, UR6, RZ, P3, !PT ;  /* 0x00000006b9b97c10 */ /* 0x004fe20009ffe4ff */
[----:B------:R1:W-:Y:S01]  /*1cf60*/  STL [R1+0x5e8], R3 ;  /* 0x0005e80301007387 */ /* 0x0003e20000100800 */
[----:B------:R-:W-:Y:S01]  /*1cf70*/  ISETP.NE.U32.AND P1, PT, R190, RZ, PT ;  /* 0x000000ffbe00720c */ /* 0x000fe20003f25070 */
[----:B------:R-:W-:Y:S02]  /*1cf80*/  IMAD.MOV.U32 R190, RZ, RZ, R3 ;  /* 0x000000ffffbe7224 */ /* 0x000fe400078e0003 */
[----:B------:R2:W-:Y:S04]  /*1cf90*/  STL [R1+0x5e4], R185 ;  /* 0x0005e4b901007387 */ /* 0x0005e80000100800 */
[----:B-1----:R-:W3:Y:S01]  /*1cfa0*/  LDL.LU R3, [R1] ;  /* 0x0000000001037983 */ /* 0x002ee20000300800 */
[----:B------:R-:W1:Y:S01]  /*1cfb0*/  S2R R189, SR_TID.X ;  /* 0x0000000000bd7919 */ /* 0x000e620000002100 */
[----:B------:R-:W-:Y:S01]  /*1cfc0*/  IMAD.MOV.U32 R191, RZ, RZ, R185 ;  /* 0x000000ffffbf7224 */ /* 0x000fe200078e00b9 */
[----:B------:R-:W-:-:S04]  /*1cfd0*/  IADD3 R0, P3, R0, UR4, RZ ;  /* 0x0000000400007c10 */ /* 0x000fc8000ff7e0ff */
[----:B------:R4:W-:Y:S01]  /*1cfe0*/  LDGSTS.E [R187+0x38008], desc[UR8][R190.64], P2 ;  /* 0x38008000bebb7fae */ /* 0x0009e20009121848 */
[----:B------:R-:W-:-:S05]  /*1cff0*/  IADD3 R5, P2, R5, UR4, RZ ;  /* 0x0000000405057c10 */ /* 0x000fca000ff5e0ff */
[----:B------:R-:W-:Y:S01]  /*1d000*/  STL [R1+0x5f0], R5 ;  /* 0x0005f00501007387 */ /* 0x000fe20000100800 */
[----:B----4-:R-:W-:Y:S02]  /*1d010*/  IMAD.MOV.U32 R190, RZ, RZ, R5 ;  /* 0x000000ffffbe7224 */ /* 0x010fe400078e0005 */
[C---:B-1----:R-:W-:Y:S01]  /*1d020*/  IMAD.SHL.U32 R188, R189.reuse, 0x10, RZ ;  /* 0x00000010bdbc7824 */ /* 0x042fe200078e00ff */
[----:B--2---:R-:W-:-:S04]  /*1d030*/  LOP3.LUT R185, R189, 0xff, RZ, 0xc0, !PT ;  /* 0x000000ffbdb97812 */ /* 0x004fc800078ec0ff */
[----:B------:R-:W-:-:S05]  /*1d040*/  LOP3.LUT R188, R188, 0x70, RZ, 0xc0, !PT ;  /* 0x00000070bcbc7812 */ /* 0x000fca00078ec0ff */
[----:B------:R-:W-:-:S05]  /*1d050*/  IMAD R185, R185, 0x80, R188 ;  /* 0x00000080b9b97824 */ /* 0x000fca00078e02bc */
[----:B------:R-:W-:Y:S02]  /*1d060*/  LOP3.LUT R185, R185, 0x70, RZ, 0x3c, !PT ;  /* 0x00000070b9b97812 */ /* 0x000fe400078e3cff */
[----:B------:R-:W-:-:S04]  /*1d070*/  IADD3.X R6, R6, UR6, RZ, P2, !PT ;  /* 0x0000000606067c10 */ /* 0x000fc800097fe4ff */
[----:B------:R-:W-:Y:S01]  /*1d080*/  MOV R191, R6 ;  /* 0x0000000600bf7202 */ /* 0x000fe20000000f00 */
[----:B------:R1:W-:Y:S01]  /*1d090*/  STL [R1+0x5ec], R6 ;  /* 0x0005ec0601007387 */ /* 0x0003e20000100800 */
[----:B------:R-:W-:-:S03]  /*1d0a0*/  IADD3.X R2, R2, UR6, RZ, P3, !PT ;  /* 0x0000000602027c10 */ /* 0x000fc60009ffe4ff */
        /* <DEDUP_REMOVED lines=8> */
[----:B------:R-:W2:Y:S04]  /*1d130*/  LDL.LU R0, [R1+0x10] ;  /* 0x0000100001007983 */ /* 0x000ea80000300800 */
[----:B------:R1:W-:Y:S01]  /*1d140*/  LDGSTS.E [R187+0x3800c], desc[UR8][R190.64], P1 ;  /* 0x3800c000bebb7fae */ /* 0x0003e20008921848 */
[----:B------:R-:W-:-:S04]  /*1d150*/  ISETP.GT.AND P1, PT, R179, 0x1c, PT ;  /* 0x0000001cb300780c */ /* 0x000fc80003f24270 */
[----:B-1----:R-:W-:Y:S02]  /*1d160*/  SEL R187, RZ, 0x4, !P1 ;  /* 0x00000004ffbb7807 */ /* 0x002fe40004800000 */
[----:B---3--:R-:W-:Y:S02]  /*1d170*/  IADD3 R3, P1, R3, UR4, RZ ;  /* 0x0000000403037c10 */ /* 0x008fe4000ff3e0ff */
[----:B------:R-:W-:-:S03]  /*1d180*/  SEL R187, R187, RZ, !P0 ;  /* 0x000000ffbbbb7207 */ /* 0x000fc60004000000 */
[----:B------:R1:W-:Y:S01]  /*1d190*/  STL [R1], R3 ;  /* 0x0000000301007387 */ /* 0x0003e20000100800 */
[----:B------:R-:W-:Y:S01]  /*1d1a0*/  ISETP.NE.U32.AND P2, PT, R187, RZ, PT ;  /* 0x000000ffbb00720c */ /* 0x000fe20003f45070 */
[----:B------:R-:W-:Y:S02]  /*1d1b0*/  VIADD R187, R185, UR12 ;  /* 0x0000000cb9bb7c36 */ /* 0x000fe40008000000 */
[----:B------:R-:W3:Y:S01]  /*1d1c0*/  LDL.LU R189, [R1+0x14] ;  /* 0x0000140001bd7983 */ /* 0x000ee20000300800 */
[----:B------:R-:W-:-:S03]  /*1d1d0*/  IMAD.MOV.U32 R190, RZ, RZ, R3 ;  /* 0x000000ffffbe7224 */ /* 0x000fc600078e0003 */
[----:B------:R-:W3:Y:S04]  /*1d1e0*/  LDL.LU R188, [R1+0x18] ;  /* 0x0000180001bc7983 */ /* 0x000ee80000300800 */
[----:B------:R-:W3:Y:S04]  /*1d1f0*/  LDL.LU R185, [R1+0x1c] ;  /* 0x00001c0001b97983 */ /* 0x000ee80000300800 */
[----:B-1----:R-:W3:Y:S01]  /*1d200*/  LDL.LU R3, [R1+0x20] ;  /* 0x0000200001037983 */ /* 0x002ee20000300800 */
[----:B------:R-:W-:Y:S02]  /*1d210*/  IADD3.X R252, R252, UR6, RZ, P1, !PT ;  /* 0x00000006fcfc7c10 */ /* 0x000fe40008ffe4ff */
[----:B------:R-:W-:-:S02]  /*1d220*/  ISETP.GT.AND P1, PT, R179, 0x1d, PT ;  /* 0x0000001db300780c */ /* 0x000fc40003f24270 */
[----:B------:R-:W-:-:S05]  /*1d230*/  MOV R191, R252 ;  /* 0x000000fc00bf7202 */ /* 0x000fca0000000f00 */
[----:B------:R1:W-:Y:S02]  /*1d240*/  LDGSTS.E [R187], desc[UR8][R190.64], P2 ;  /* 0x00000000bebb7fae */ /* 0x0003e40009121848 */
[----:B-1----:R-:W-:-:S04]  /*1d250*/  SEL R190, RZ, 0x4, !P1 ;  /* 0x00000004ffbe7807 */ /* 0x002fc80004800000 */
[----:B------:R-:W-:-:S04]  /*1d260*/  SEL R190, R190, RZ, !P0 ;  /* 0x000000ffbebe7207 */ /* 0x000fc80004000000 */
[----:B------:R-:W-:Y:S02]  /*1d270*/  ISETP.NE.U32.AND P1, PT, R190, RZ, PT ;  /* 0x000000ffbe00720c */ /* 0x000fe40003f25070 */
[----:B----4-:R-:W-:-:S04]  /*1d280*/  IADD3 R5, P3, R5, UR4, RZ ;  /* 0x0000000405057c10 */ /* 0x010fc8000ff7e0ff */
        /* <DEDUP_REMOVED lines=13> */
[----:B------:R-:W4:Y:S01]  /*1d360*/  LDL.LU R5, [R1+0x28] ;  /* 0x0000280001057983 */ /* 0x000f220000300800 */
[----:B------:R-:W-:-:S03]  /*1d370*/  ISETP.GT.AND P2, PT, R179, 0x1e, PT ;  /* 0x0000001eb300780c */ /* 0x000fc60003f44270 */
[----:B--2---:R-:W2:Y:S04]  /*1d380*/  LDL.LU R2, [R1+0x2c] ;  /* 0x00002c0001027983 */ /* 0x004ea80000300800 */
[----:B------:R-:W2:Y:S04]  /*1d390*/  LDL.LU R0, [R1+0x30] ;  /* 0x0000300001007983 */ /* 0x000ea80000300800 */
[----:B------:R1:W-:Y:S01]  /*1d3a0*/  LDGSTS.E [R187+0x4], desc[UR8][R190.64], P1 ;  /* 0x00004000bebb7fae */ /* 0x0003e20008921848 */
[----:B---3--:R-:W-:-:S04]  /*1d3b0*/  IADD3 R188, P3, R188, UR4, RZ ;  /* 0x00000004bcbc7c10 */ /* 0x008fc8000ff7e0ff */
[----:B------:R-:W-:Y:S02]  /*1d3c0*/  IADD3.X R189, R189, UR6, RZ, P3, !PT ;  /* 0x00000006bdbd7c10 */ /* 0x000fe40009ffe4ff */
[----:B-1----:R-:W-:Y:S02]  /*1d3d0*/  SEL R190, RZ, 0x4, !P2 ;  /* 0x00000004ffbe7807 */ /* 0x002fe40005000000 */
[----:B------:R-:W-:Y:S02]  /*1d3e0*/  IADD3 R3, P4, R3, UR4, RZ ;  /* 0x0000000403037c10 */ /* 0x000fe4000ff9e0ff */
        /* <DEDUP_REMOVED lines=9> */
[----:B-1----:R-:W2:Y:S04]  /*1d480*/  LDL.LU R189, [R1+0x34] ;  /* 0x0000340001bd7983 */ /* 0x002ea80000300800 */
[----:B------:R1:W-:Y:S04]  /*1d490*/  LDGSTS.E [R187+0x8004], desc[UR8][R190.64], P1 ;  /* 0x08004000bebb7fae */ /* 0x0003e80008921848 */
[----:B------:R-:W2:Y:S01]  /*1d4a0*/  LDL.LU R188, [R1+0x38] ;  /* 0x0000380001bc7983 */ /* 0x000ea20000300800 */
[----:B-1----:R-:W-:Y:S01]  /*1d4b0*/  IMAD.MOV.U32 R191, RZ, RZ, R185 ;  /* 0x000000ffffbf7224 */ /* 0x002fe200078e00b9 */
[----:B------:R-:W-:-:S02]  /*1d4c0*/  MOV R190, R3 ;  /* 0x0000000300be7202 */ /* 0x000fc40000000f00 */
[----:B---3--:R-:W3:Y:S04]  /*1d4d0*/  LDL.LU R185, [R1+0x1fc] ;  /* 0x0001fc0001b97983 */ /* 0x008ee80000300800 */
[----:B------:R-:W3:Y:S01]  /*1d4e0*/  LDL.LU R3, [R1+0x200] ;  /* 0x0002000001037983 */ /* 0x000ee20000300800 */
[----:B------:R-:W-:-:S03]  /*1d4f0*/  ISETP.GT.AND P1, PT, R179, 0x1f, PT ;  /* 0x0000001fb300780c */ /* 0x000fc60003f24270 */
[----:B------:R1:W-:Y:S02]  /*1d500*/  LDGSTS.E [R187+0x8], desc[UR8][R190.64], P2 ;  /* 0x00008000bebb7fae */ /* 0x0003e40009121848 */
[----:B-1----:R-:W-:-:S04]  /*1d510*/  SEL R190, RZ, 0x4, !P1 ;  /* 0x00000004ffbe7807 */ /* 0x002fc80004800000 */
[----:B------:R-:W-:-:S04]  /*1d520*/  SEL R190, R190, RZ, !P0 ;  /* 0x000000ffbebe7207 */ /* 0x000fc80004000000 */
[----:B------:R-:W-:Y:S02]  /*1d530*/  ISETP.NE.U32.AND P1, PT, R190, RZ, PT ;  /* 0x000000ffbe00720c */ /* 0x000fe40003f25070 */
[----:B----4-:R-:W-:-:S04]  /*1d540*/  IADD3 R5, P3, R5, UR4, RZ ;  /* 0x0000000405057c10 */ /* 0x010fc8000ff7e0ff */
        /* <DEDUP_REMOVED lines=9> */
[----:B-1----:R-:W4:Y:S04]  /*1d5e0*/  LDL.LU R6, [R1+0x204] ;  /* 0x0002040001067983 */ /* 0x002f280000300800 */
[----:B------:R-:W4:Y:S04]  /*1d5f0*/  LDL.LU R5, [R1+0x208] ;  /* 0x0002080001057983 */ /* 0x000f280000300800 */
[----:B------:R1:W-:Y:S01]  /*1d600*/  LDGSTS.E [R187+0x8008], desc[UR8][R190.64], P2 ;  /* 0x08008000bebb7fae */ /* 0x0003e20009121848 */
[----:B------:R-:W-:Y:S01]  /*1d610*/  ISETP.GT.AND P2, PT, R179, 0x3c, PT ;  /* 0x0000003cb300780c */ /* 0x000fe20003f44270 */
[----:B-1----:R-:W-:-:S02]  /*1d620*/  IMAD.MOV.U32 R190, RZ, RZ, R0 ;  /* 0x000000ffffbe7224 */ /* 0x002fc400078e0000 */
[----:B------:R-:W-:Y:S02]  /*1d630*/  IMAD.MOV.U32 R191, RZ, RZ, R2 ;  /* 0x000000ffffbf7224 */ /* 0x000fe400078e0002 */
[----:B--2---:R-:W2:Y:S04]  /*1d640*/  LDL.LU R2, [R1+0x20c] ;  /* 0x00020c0001027983 */ /* 0x004ea80000300800 */
[----:B------:R-:W2:Y:S04]  /*1d650*/  LDL.LU R0, [R1+0x210] ;  /* 0x0002100001007983 */ /* 0x000ea80000300800 */
[----:B------:R1:W-:Y:S01]  /*1d660*/  LDGSTS.E [R187+0xc], desc[UR8][R190.64], P1 ;  /* 0x0000c000bebb7fae */ /* 0x0003e20008921848 */
[----:B------:R-:W-:-:S04]  /*1d670*/  IADD3 R188, P3, R188, UR4, RZ ;  /* 0x00000004bcbc7c10 */ /* 0x000fc8000ff7e0ff */
[----:B------:R-:W-:Y:S02]  /*1d680*/  IADD3.X R189, R189, UR6, RZ, P3, !PT ;  /* 0x00000006bdbd7c10 */ /* 0x000fe40009ffe4ff */
[----:B-1----:R-:W-:Y:S02]  /*1d690*/  SEL R190, RZ, 0x4, !P2 ;  /* 0x00000004ffbe7807 */ /* 0x002fe40005000000 */
[----:B---3--:R-:W-:Y:S02]  /*1d6a0*/  IADD3 R3, P4, R3, UR4, RZ ;  /* 0x0000000403037c10 */ /* 0x008fe4000ff9e0ff */
        /* <DEDUP_REMOVED lines=12> */
[----:B---3--:R-:W-:-:S02]  /*1d770*/  IMAD.MOV.U32 R191, RZ, RZ, R185 ;  /* 0x000000ffffbf7224 */ /* 0x008fc400078e00b9 */
[----:B------:R-:W-:Y:S01]  /*1d780*/  IMAD.MOV.U32 R190, RZ, RZ, R3 ;  /* 0x000000ffffbe7224 */ /* 0x000fe200078e0003 */
[----:B------:R-:W3:Y:S04]  /*1d790*/  LDL.LU R185, [R1+0x21c] ;  /* 0x00021c0001b97983 */ /* 0x000ee80000300800 */
[----:B------:R-:W3:Y:S01]  /*1d7a0*/  LDL.LU R3, [R1+0x220] ;  /* 0x0002200001037983 */ /* 0x000ee20000300800 */
[----:B------:R-:W-:-:S03]  /*1d7b0*/  ISETP.GT.AND P1, PT, R179, 0x3d, PT ;  /* 0x0000003db300780c */ /* 0x000fc60003f24270 */
[----:B------:R1:W-:Y:S02]  /*1d7c0*/  LDGSTS.E [R187+0x10000], desc[UR8][R190.64], P2 ;  /* 0x10000000bebb7fae */ /* 0x0003e40009121848 */
        /* <DEDUP_REMOVED lines=21> */
[----:B------:R1:W-:Y:S02]  /*1d920*/  LDGSTS.E [R187+0x10004], desc[UR8][R190.64], P1 ;  /* 0x10004000bebb7fae */ /* 0x0003e40008921848 */
[----:B-1----:R-:W-:-:S04]  /*1d930*/  SEL R190, RZ, 0x4, !P2 ;  /* 0x00000004ffbe7807 */ /* 0x002fc80005000000 */
[----:B------:R-:W-:Y:S02]  /*1d940*/  SEL R190, R190, RZ, !P0 ;  /* 0x000000ffbebe7207 */ /* 0x000fe40004000000 */
[----:B------:R-:W-:-:S04]  /*1d950*/  IADD3 R188, P3, R188, UR4, RZ ;  /* 0x00000004bcbc7c10 */ /* 0x000fc8000ff7e0ff */
[----:B------:R-:W-:Y:S01]  /*1d960*/  IADD3.X R189, R189, UR6, RZ, P3, !PT ;  /* 0x00000006bdbd7c10 */ /* 0x000fe20009ffe4ff */
[----:B------:R-:W-:Y:S01]  /*1d970*/  STL [R1+0x218], R188 ;  /* 0x000218bc01007387 */ /* 0x000fe20000100800 */
[----:B---3--:R-:W-:-:S03]  /*1d980*/  IADD3 R3, P4, R3, UR4, RZ ;  /* 0x0000000403037c10 */ /* 0x008fc6000ff9e0ff */
[----:B------:R1:W-:Y:S01]  /*1d990*/  STL [R1+0x214], R189 ;  /* 0x000214bd01007387 */ /* 0x0003e20000100800 */
[----:B------:R-:W-:Y:S02]  /*1d9a0*/  ISETP.NE.U32.AND P2, PT, R190, RZ, PT ;  /* 0x000000ffbe00720c */ /* 0x000fe40003f45070 */
[----:B------:R-:W-:Y:S01]  /*1d9b0*/  IADD3.X R185, R185, UR6, RZ, P4, !PT ;  /* 0x00000006b9b97c10 */ /* 0x000fe2000a7fe4ff */
[----:B------:R-:W-:Y:S01]  /*1d9c0*/  IMAD.MOV.U32 R191, RZ, RZ, R189 ;  /* 0x000000ffffbf7224 */ /* 0x000fe200078e00bd */
[----:B------:R-:W-:Y:S01]  /*1d9d0*/  MOV R190, R188 ;  /* 0x000000bc00be7202 */ /* 0x000fe20000000f00 */
[----:B------:R-:W-:Y:S04]  /*1d9e0*/  STL [R1+0x220], R3 ;  /* 0x0002200301007387 */ /* 0x000fe80000100800 */
[----:B------:R3:W-:Y:S04]  /*1d9f0*/  STL [R1+0x21c], R185 ;  /* 0x00021cb901007387 */ /* 0x0007e80000100800 */
[----:B-1----:R-:W2:Y:S04]  /*1da00*/  LDL.LU R189, [R1+0x234] ;  /* 0x0002340001bd7983 */ /* 0x002ea80000300800 */
[----:B------:R-:W2:Y:S04]  /*1da10*/  LDL.LU R188, [R1+0x238] ;  /* 0x0002380001bc7983 */ /* 0x000ea80000300800 */
[----:B------:R1:W-:Y:S02]  /*1da20*/  LDGSTS.E [R187+0x18004], desc[UR8][R190.64], P1 ;  /* 0x18004000bebb7fae */ /* 0x0003e40008921848 */
[----:B-1----:R-:W-:-:S02]  /*1da30*/  IMAD.MOV.U32 R191, RZ, RZ, R185 ;  /* 0x000000ffffbf7224 */ /* 0x002fc400078e00b9 */
[----:B------:R-:W-:Y:S01]  /*1da40*/  IMAD.MOV.U32 R190, RZ, RZ, R3 ;  /* 0x000000ffffbe7224 */ /* 0x000fe200078e0003 */
        /* <DEDUP_REMOVED lines=21> */
[----:B-1----:R-:W-:Y:S01]  /*1dba0*/  IMAD.MOV.U32 R190, RZ, RZ, R0 ;  /* 0x000000ffffbe7224 */ /* 0x002fe200078e0000 */
[----:B------:R-:W-:-:S02]  /*1dbb0*/  MOV R191, R2 ;  /* 0x0000000200bf7202 */ /* 0x000fc40000000f00 */
[----:B--2---:R-:W2:Y:S04]  /*1dbc0*/  LDL.LU R2, [R1+0x40c] ;  /* 0x00040c0001027983 */ /* 0x004ea80000300800 */
[----:B------:R-:W2:Y:S04]  /*1dbd0*/  LDL.LU R0, [R1+0x410] ;  /* 0x0004100001007983 */ /* 0x000ea80000300800 */
[----:B------:R1:W-:Y:S01]  /*1dbe0*/  LDGSTS.E [R187+0x1000c], desc[UR8][R190.64], P1 ;  /* 0x1000c000bebb7fae */ /* 0x0003e20008921848 */
[----:B------:R-:W-:Y:S02]  /*1dbf0*/  IADD3 R188, P3, R188, UR4, RZ ;  /* 0x00000004bcbc7c10 */ /* 0x000fe4000ff7e0ff */
[----:B-1----:R-:W-:-:S02]  /*1dc00*/  SEL R190, RZ, 0x4, !P2 ;  /* 0x00000004ffbe7807 */ /* 0x002fc40005000000 */
        /* <DEDUP_REMOVED lines=8> */
[----:B---3--:R-:W-:-:S04]  /*1dc90*/  IADD3 R3, P4, R3, UR4, RZ ;  /* 0x0000000403037c10 */ /* 0x008fc8000ff9e0ff */
[----:B------:R-:W-:Y:S01]  /*1dca0*/  IADD3.X R185, R185, UR6, RZ, P4, !PT ;  /* 0x00000006b9b97c10 */ /* 0x000fe2000a7fe4ff */
[----:B------:R-:W-:Y:S04]  /*1dcb0*/  STL [R1+0x400], R3 ;  /* 0x0004000301007387 */ /* 0x000fe80000100800 */
[----:B------:R3:W-:Y:S01]  /*1dcc0*/  STL [R1+0x3fc], R185 ;  /* 0x0003fcb901007387 */ /* 0x0007e20000100800 */
[----:B-1----:R-:W-:-:S03]  /*1dcd0*/  IMAD.MOV.U32 R191, RZ, RZ, R185 ;  /* 0x000000ffffbf7224 */ /* 0x002fc600078e00b9 */
[----:B------:R-:W2:Y:S01]  /*1dce0*/  LDL.LU R189, [R1+0x414] ;  /* 0x0004140001bd7983 */ /* 0x000ea20000300800 */
[----:B------:R-:W-:-:S03]  /*1dcf0*/  IMAD.MOV.U32 R190, RZ, RZ, R3 ;  /* 0x000000ffffbe7224 */ /* 0x000fc600078e0003 */
[----:B------:R-:W2:Y:S04]  /*1dd00*/  LDL.LU R188, [R1+0x418] ;  /* 0x0004180001bc7983 */ /* 0x000ea80000300800 */
        /* <DEDUP_REMOVED lines=22> */
[----:B--2---:R-:W2:Y:S01]  /*1de70*/  LDL.LU R2, [R1+0x42c] ;  /* 0x00042c0001027983 */ /* 0x004ea20000300800 */
[----:B------:R-:W-:-:S03]  /*1de80*/  ISETP.GT.AND P2, PT, R179, 0x5e, PT ;  /* 0x0000005eb300780c */ /* 0x000fc60003f44270 */
[----:B------:R-:W2:Y:S04]  /*1de90*/  LDL.LU R0, [R1+0x430] ;  /* 0x0004300001007983 */ /* 0x000ea80000300800 */
[----:B------:R1:W-:Y:S02]  /*1dea0*/  LDGSTS.E [R187+0x20004], desc[UR8][R190.64], P1 ;  /* 0x20004000bebb7fae */ /* 0x0003e40008921848 */
[----:B-1----:R-:W-:-:S04]  /*1deb0*/  SEL R190, RZ, 0x4, !P2 ;  /* 0x00000004ffbe7807 */ /* 0x002fc80005000000 */
[----:B------:R-:W-:Y:S02]  /*1dec0*/  SEL R190, R190, RZ, !P0 ;  /* 0x000000ffbebe7207 */ /* 0x000fe40004000000 */
[----:B------:R-:W-:-:S04]  /*1ded0*/  IADD3 R188, P3, R188, UR4, RZ ;  /* 0x00000004bcbc7c10 */ /* 0x000fc8000ff7e0ff */
[----:B------:R-:W-:Y:S02]  /*1dee0*/  IADD3.X R189, R189, UR6, RZ, P3, !PT ;  /* 0x00000006bdbd7c10 */ /* 0x000fe40009ffe4ff */
[----:B---3--:R-:W-:Y:S01]  /*1def0*/  IADD3 R3, P4, R3, UR4, RZ ;  /* 0x0000000403037c10 */ /* 0x008fe2000ff9e0ff */
[----:B------:R-:W-:Y:S03]  /*1df00*/  STL [R1+0x418], R188 ;  /* 0x000418bc01007387 */ /* 0x000fe60000100800 */
[----:B------:R-:W-:Y:S01]  /*1df10*/  IADD3.X R185, R185, UR6, RZ, P4, !PT ;  /* 0x00000006b9b97c10 */ /* 0x000fe2000a7fe4ff */
[----:B------:R1:W-:Y:S01]  /*1df20*/  STL [R1+0x414], R189 ;  /* 0x000414bd01007387 */ /* 0x0003e20000100800 */
[----:B------:R-:W-:Y:S01]  /*1df30*/  ISETP.NE.U32.AND P2, PT, R190, RZ, PT ;  /* 0x000000ffbe00720c */ /* 0x000fe20003f45070 */
[----:B------:R-:W-:Y:S02]  /*1df40*/  IMAD.MOV.U32 R190, RZ, RZ, R188 ;  /* 0x000000ffffbe7224 */ /* 0x000fe400078e00bc */
[----:B------:R-:W-:Y:S01]  /*1df50*/  IMAD.MOV.U32 R191, RZ, RZ, R189 ;  /* 0x000000ffffbf7224 */ /* 0x000fe200078e00bd */
        /* <DEDUP_REMOVED lines=20> */
[----:B------:R-:W-:Y:S01]  /*1e0a0*/  IMAD.MOV.U32 R190, RZ, RZ, R5 ;  /* 0x000000ffffbe7224 */ /* 0x000fe200078e0005 */
[----:B------:R-:W-:Y:S02]  /*1e0b0*/  MOV R191, R6 ;  /* 0x0000000600bf7202 */ /* 0x000fe40000000f00 */
        /* <DEDUP_REMOVED lines=11> */
[----:B------:R-:W-:-:S02]  /*1e170*/  IADD3 R188, P3, R188, UR4, RZ ;  /* 0x00000004bcbc7c10 */ /* 0x000fc4000ff7e0ff */
[----:B-1----:R-:W-:Y:S02]  /*1e180*/  SEL R190, RZ, 0x4, !P2 ;  /* 0x00000004ffbe7807 */ /* 0x002fe40005000000 */
[----:B------:R-:W-:Y:S02]  /*1e190*/  IADD3.X R189, R189, UR6, RZ, P3, !PT ;  /* 0x00000006bdbd7c10 */ /* 0x000fe40009ffe4ff */
[----:B------:R-:W-:Y:S01]  /*1e1a0*/  SEL R190, R190, RZ, !P0 ;  /* 0x000000ffbebe7207 */ /* 0x000fe20004000000 */
[----:B------:R1:W-:Y:S02]  /*1e1b0*/  STL [R1+0x438], R188 ;  /* 0x000438bc01007387 */ /* 0x0003e40000100800 */
[----:B------:R-:W-:Y:S01]  /*1e1c0*/  IMAD.MOV.U32 R191, RZ, RZ, R189 ;  /* 0x000000ffffbf7224 */ /* 0x000fe200078e00bd */
[----:B------:R-:W-:Y:S01]  /*1e1d0*/  ISETP.NE.U32.AND P2, PT, R190, RZ, PT ;  /* 0x000000ffbe00720c */ /* 0x000fe20003f45070 */
[----:B------:R-:W-:Y:S01]  /*1e1e0*/  IMAD.MOV.U32 R190, RZ, RZ, R188 ;  /* 0x000000ffffbe7224 */ /* 0x000fe200078e00bc */
[----:B------:R-:W-:Y:S04]  /*1e1f0*/  STL [R1+0x434], R189 ;  /* 0x000434bd01007387 */ /* 0x000fe80000100800 */
[----:B------:R1:W-:Y:S01]  /*1e200*/  LDGSTS.E [R187+0x2800c], desc[UR8][R190.64], P1 ;  /* 0x2800c000bebb7fae */ /* 0x0003e20008921848 */
[----:B---3--:R-:W-:-:S04]  /*1e210*/  IADD3 R3, P4, R3, UR4, RZ ;  /* 0x0000000403037c10 */ /* 0x008fc8000ff9e0ff */
[----:B------:R-:W-:Y:S01]  /*1e220*/  IADD3.X R185, R185, UR6, RZ, P4, !PT ;  /* 0x00000006b9b97c10 */ /* 0x000fe2000a7fe4ff */
[----:B------:R3:W-:Y:S01]  /*1e230*/  STL [R1+0x600], R3 ;  /* 0x0006000301007387 */ /* 0x0007e20000100800 */
[----:B-1----:R-:W-:-:S03]  /*1e240*/  IMAD.MOV.U32 R190, RZ, RZ, R3 ;  /* 0x000000ffffbe7224 */ /* 0x002fc600078e0003 */
[----:B------:R1:W-:Y:S04]  /*1e250*/  STL [R1+0x5fc], R185 ;  /* 0x0005fcb901007387 */ /* 0x0003e80000100800 */
[----:B------:R-:W2:Y:S04]  /*1e260*/  LDL.LU R188, [R1+0x614] ;  /* 0x0006140001bc7983 */ /* 0x000ea80000300800 */
[----:B---3--:R-:W3:Y:S01]  /*1e270*/  LDL.LU R3, [R1+0x618] ;  /* 0x0006180001037983 */ /* 0x008ee20000300800 */
[----:B------:R-:W-:-:S03]  /*1e280*/  IMAD.MOV.U32 R191, RZ, RZ, R185 ;  /* 0x000000ffffbf7224 */ /* 0x000fc600078e00b9 */
[----:B------:R-:W3:Y:S04]  /*1e290*/  LDL.LU R189, [R1+0x61c] ;  /* 0x00061c0001bd7983 */ /* 0x000ee80000300800 */
[----:B-1----:R-:W3:Y:S01]  /*1e2a0*/  LDL.LU R185, [R1+0x620] ;  /* 0x0006200001b97983 */ /* 0x002ee20000300800 */
[----:B------:R-:W-:-:S03]  /*1e2b0*/  ISETP.GT.AND P1, PT, R179, 0x7d, PT ;  /* 0x0000007db300780c */ /* 0x000fc60003f24270 */
[----:B------:R1:W-:Y:S02]  /*1e2c0*/  LDGSTS.E [R187+0x30000], desc[UR8][R190.64], P2 ;  /* 0x30000000bebb7fae */ /* 0x0003e40009121848 */
[----:B-1----:R-:W-:-:S04]  /*1e2d0*/  SEL R190, RZ, 0x4, !P1 ;  /* 0x00000004ffbe7807 */ /* 0x002fc80004800000 */
[----:B------:R-:W-:-:S04]  /*1e2e0*/  SEL R190, R190, RZ, !P0 ;  /* 0x000000ffbebe7207 */ /* 0x000fc80004000000 */
[----:B------:R-:W-:Y:S02]  /*1e2f0*/  ISETP.NE.U32.AND P1, PT, R190, RZ, PT ;  /* 0x000000ffbe00720c */ /* 0x000fe40003f25070 */
[----:B----4-:R-:W-:-:S04]  /*1e300*/  IADD3 R5, P3, R5, UR4, RZ ;  /* 0x0000000405057c10 */ /* 0x010fc8000ff7e0ff */
[----:B------:R-:W-:Y:S02]  /*1e310*/  IADD3.X R6, R6, UR6, RZ, P3, !PT ;  /* 0x0000000606067c10 */ /* 0x000fe40009ffe4ff */
[----:B------:R-:W-:Y:S01]  /*1e320*/  MOV R190, R5 ;  /* 0x0000000500be7202 */ /* 0x000fe20000000f00 */
[----:B------:R-:W-:Y:S02]  /*1e330*/  STL [R1+0x608], R5 ;  /* 0x0006080501007387 */ /* 0x000fe40000100800 */
[----:B------:R-:W-:Y:S02]  /*1e340*/  IMAD.MOV.U32 R191, RZ, RZ, R6 ;  /* 0x000000ffffbf7224 */ /* 0x000fe400078e0006 */
[----:B------:R1:W-:Y:S04]  /*1e350*/  STL [R1+0x604], R6 ;  /* 0x0006040601007387 */ /* 0x0003e80000100800 */
[----:B------:R4:W-:Y:S01]  /*1e360*/  LDGSTS.E [R187+0x38000], desc[UR8][R190.64], P2 ;  /* 0x38000000bebb7fae */ /* 0x0009e20009121848 */
[----:B--2---:R-:W-:-:S04]  /*1e370*/  IADD3 R0, P4, R0, UR4, RZ ;  /* 0x0000000400007c10 */ /* 0x004fc8000ff9e0ff */
[----:B------:R-:W-:Y:S01]  /*1e380*/  IADD3.X R2, R2, UR6, RZ, P4, !PT ;  /* 0x0000000602027c10 */ /* 0x000fe2000a7fe4ff */
[----:B------:R2:W-:Y:S01]  /*1e390*/  STL [R1+0x610], R0 ;  /* 0x0006100001007387 */ /* 0x0005e20000100800 */
[----:B----4-:R-:W-:-:S03]  /*1e3a0*/  IMAD.MOV.U32 R190, RZ, RZ, R0 ;  /* 0x000000ffffbe7224 */ /* 0x010fc600078e0000 */
[----:B------:R4:W-:Y:S04]  /*1e3b0*/  STL [R1+0x60c], R2 ;  /* 0x00060c0201007387 */ /* 0x0009e80000100800 */
[----:B-1----:R-:W3:Y:S01]  /*1e3c0*/  LDL.LU R6, [R1+0x624] ;  /* 0x0006240001067983 */ /* 0x002ee20000300800 */
[----:B------:R-:W-:-:S03]  /*1e3d0*/  IMAD.MOV.U32 R191, RZ, RZ, R2 ;  /* 0x000000ffffbf7224 */ /* 0x000fc600078e0002 */
[----:B--2---:R-:W2:Y:S01]  /*1e3e0*/  LDL.LU R0, [R1+0x628] ;  /* 0x0006280001007983 */ /* 0x004ea20000300800 */
[----:B------:R-:W-:-:S03]  /*1e3f0*/  ISETP.GT.AND P2, PT, R179, 0x7e, PT ;  /* 0x0000007eb300780c */ /* 0x000fc60003f44270 */
[----:B------:R1:W-:Y:S04]  /*1e400*/  LDGSTS.E [R187+0x30004], desc[UR8][R190.64], P1 ;  /* 0x30004000bebb7fae */ /* 0x0003e80008921848 */
[----:B----4-:R-:W4:Y:S04]  /*1e410*/  LDL.LU R2, [R1+0x630] ;  /* 0x0006300001027983 */ /* 0x010f280000300800 */
[----:B------:R-:W4:Y:S01]  /*1e420*/  LDL.LU R5, [R1+0x638] ;  /* 0x0006380001057983 */ /* 0x000f220000300800 */
[----:B-1----:R-:W-:-:S04]  /*1e430*/  SEL R190, RZ, 0x4, !P2 ;  /* 0x00000004ffbe7807 */ /* 0x002fc80005000000 */
[----:B------:R-:W-:-:S04]  /*1e440*/  SEL R190, R190, RZ, !P0 ;  /* 0x000000ffbebe7207 */ /* 0x000fc80004000000 */
[----:B------:R-:W-:Y:S02]  /*1e450*/  ISETP.NE.U32.AND P2, PT, R190, RZ, PT ;  /* 0x000000ffbe00720c */ /* 0x000fe40003f45070 */
[----:B---3--:R-:W-:-:S04]  /*1e460*/  IADD3 R3, P3, R3, UR4, RZ ;  /* 0x0000000403037c10 */ /* 0x008fc8000ff7e0ff */
[----:B------:R-:W-:Y:S01]  /*1e470*/  IADD3.X R188, R188, UR6, RZ, P3, !PT ;  /* 0x00000006bcbc7c10 */ /* 0x000fe20009ffe4ff */
[----:B------:R1:W-:Y:S01]  /*1e480*/  STL [R1+0x618], R3 ;  /* 0x0006180301007387 */ /* 0x0003e20000100800 */
[----:B------:R-:W-:-:S03]  /*1e490*/  IADD3 R185, P4, R185, UR4, RZ ;  /* 0x00000004b9b97c10 */ /* 0x000fc6000ff9e0ff */
[----:B------:R3:W-:Y:S01]  /*1e4a0*/  STL [R1+0x614], R188 ;  /* 0x000614bc01007387 */ /* 0x0007e20000100800 */
[----:B------:R-:W-:Y:S01]  /*1e4b0*/  IMAD.MOV.U32 R190, RZ, RZ, R3 ;  /* 0x000000ffffbe7224 */ /* 0x000fe200078e0003 */
[----:B------:R-:W-:Y:S02]  /*1e4c0*/  IADD3.X R189, R189, UR6, RZ, P4, !PT ;  /* 0x00000006bdbd7c10 */ /* 0x000fe4000a7fe4ff */
[----:B------:R-:W-:Y:S04]  /*1e4d0*/  STL [R1+0x620], R185 ;  /* 0x000620b901007387 */ /* 0x000fe80000100800 */
[----:B-1----:R-:W4:Y:S01]  /*1e4e0*/  LDL.LU R3, [R1+0x62c] ;  /* 0x00062c0001037983 */ /* 0x002f220000300800 */
[----:B------:R-:W-:-:S03]  /*1e4f0*/  IMAD.MOV.U32 R191, RZ, RZ, R188 ;  /* 0x000000ffffbf7224 */ /* 0x000fc600078e00bc */
[----:B------:R1:W-:Y:S04]  /*1e500*/  STL [R1+0x61c], R189 ;  /* 0x00061cbd01007387 */ /* 0x0003e80000100800 */
[----:B---3--:R-:W3:Y:S04]  /*1e510*/  LDL.LU R188, [R1+0x634] ;  /* 0x0006340001bc7983 */ /* 0x008ee80000300800 */
[----:B------:R1:W-:Y:S01]  /*1e520*/  LDGSTS.E [R187+0x38004], desc[UR8][R190.64], P1 ;  /* 0x38004000bebb7fae */ /* 0x0003e20008921848 */
[----:B------:R-:W-:Y:S01]  /*1e530*/  ISETP.GT.AND P1, PT, R179, 0x7f, PT ;  /* 0x0000007fb300780c */ /* 0x000fe20003f24270 */
[----:B-1----:R-:W-:Y:S01]  /*1e540*/  IMAD.MOV.U32 R190, RZ, RZ, R185 ;  /* 0x000000ffffbe7224 */ /* 0x002fe200078e00b9 */
[----:B------:R-:W-:-:S05]  /*1e550*/  MOV R191, R189 ;  /* 0x000000bd00bf7202 */ /* 0x000fca0000000f00 */
[----:B------:R1:W-:Y:S01]  /*1e560*/  LDGSTS.E [R187+0x30008], desc[UR8][R190.64], P2 ;  /* 0x30008000bebb7fae */ /* 0x0003e20009121848 */
[----:B------:R-:W3:Y:S01]  /*1e570*/  S2R R189, SR_TID.X ;  /* 0x0000000000bd7919 */ /* 0x000ee20000002100 */
[----:B-1----:R-:W-:-:S04]  /*1e580*/  SEL R190, RZ, 0x4, !P1 ;  /* 0x00000004ffbe7807 */ /* 0x002fc80004800000 */
[----:B------:R-:W-:-:S04]  /*1e590*/  SEL R190, R190, RZ, !P0 ;  /* 0x000000ffbebe7207 */ /* 0x000fc80004000000 */
[----:B------:R-:W-:Y:S02]  /*1e5a0*/  ISETP.NE.U32.AND P1, PT, R190, RZ, PT ;  /* 0x000000ffbe00720c */ /* 0x000fe40003f25070 */
[----:B--2---:R-:W-:-:S04]  /*1e5b0*/  IADD3 R0, P3, R0, UR4, RZ ;  /* 0x0000000400007c10 */ /* 0x004fc8000ff7e0ff */
[----:B------:R-:W-:Y:S01]  /*1e5c0*/  IADD3.X R6, R6, UR6, RZ, P3, !PT ;  /* 0x0000000606067c10 */ /* 0x000fe20009ffe4ff */
[----:B------:R-:W-:-:S04]  /*1e5d0*/  IMAD.MOV.U32 R190, RZ, RZ, R0 ;  /* 0x000000ffffbe7224 */ /* 0x000fc800078e0000 */
[----:B------:R-:W-:-:S05]  /*1e5e0*/  IMAD.MOV.U32 R191, RZ, RZ, R6 ;  /* 0x000000ffffbf7224 */ /* 0x000fca00078e0006 */
[----:B------:R1:W-:Y:S01]  /*1e5f0*/  LDGSTS.E [R187+0x38008], desc[UR8][R190.64], P2 ;  /* 0x38008000bebb7fae */ /* 0x0003e20009121848 */
[----:B----4-:R-:W-:Y:S02]  /*1e600*/  IADD3 R2, P2, R2, UR4, RZ ;  /* 0x0000000402027c10 */ /* 0x010fe4000ff5e0ff */
[----:B------:R-:W-:Y:S01]  /*1e610*/  IADD3 R5, P3, R5, UR4, RZ ;  /* 0x0000000405057c10 */ /* 0x000fe2000ff7e0ff */
[----:B------:R2:W-:Y:S04]  /*1e620*/  STL [R1+0x628], R0 ;  /* 0x0006280001007387 */ /* 0x0005e80000100800 */
[----:B------:R4:W-:Y:S01]  /*1e630*/  STL [R1+0x624], R6 ;  /* 0x0006240601007387 */ /* 0x0009e20000100800 */
[----:B-1----:R-:W-:-:S03]  /*1e640*/  IMAD.MOV.U32 R190, RZ, RZ, R2 ;  /* 0x000000ffffbe7224 */ /* 0x002fc600078e0002 */
[----:B--2---:R-:W2:Y:S04]  /*1e650*/  LDL.LU R0, [R1+0x640] ;  /* 0x0006400001007983 */ /* 0x004ea80000300800 */
[----:B----4-:R-:W4:Y:S04]  /*1e660*/  LDL.LU R6, [R1+0x660] ;  /* 0x0006600001067983 */ /* 0x010f280000300800 */
[----:B------:R1:W-:Y:S01]  /*1e670*/  STL [R1+0x630], R2 ;  /* 0x0006300201007387 */ /* 0x0003e20000100800 */
[----:B------:R-:W-:-:S05]  /*1e680*/  IADD3.X R3, R3, UR6, RZ, P2, !PT ;  /* 0x0000000603037c10 */ /* 0x000fca00097fe4ff */
[----:B------:R-:W-:Y:S01]  /*1e690*/  IMAD.MOV.U32 R191, RZ, RZ, R3 ;  /* 0x000000ffffbf7224 */ /* 0x000fe200078e0003 */
[----:B---3--:R-:W-:Y:S01]  /*1e6a0*/  IADD3.X R188, R188, UR6, RZ, P3, !PT ;  /* 0x00000006bcbc7c10 */ /* 0x008fe20009ffe4ff */
[----:B------:R3:W-:Y:S04]  /*1e6b0*/  STL [R1+0x62c], R3 ;  /* 0x00062c0301007387 */ /* 0x0007e80000100800 */
[----:B------:R3:W-:Y:S04]  /*1e6c0*/  LDGSTS.E [R187+0x3000c], desc[UR8][R190.64], P1 ;  /* 0x3000c000bebb7fae */ /* 0x0007e80008921848 */
[----:B------:R-:W-:Y:S04]  /*1e6d0*/  STL [R1+0x638], R5 ;  /* 0x0006380501007387 */ /* 0x000fe80000100800 */
[----:B-1----:R-:W4:Y:S01]  /*1e6e0*/  LDL.LU R2, [R1+0x63c] ;  /* 0x00063c0001027983 */ /* 0x002f220000300800 */
[----:B---3--:R-:W-:-:S02]  /*1e6f0*/  IMAD.MOV.U32 R190, RZ, RZ, R5 ;  /* 0x000000ffffbe7224 */ /* 0x008fc400078e0005 */
[----:B------:R-:W-:Y:S01]  /*1e700*/  IMAD.MOV.U32 R191, RZ, RZ, R188 ;  /* 0x000000ffffbf7224 */ /* 0x000fe200078e00bc */
[----:B------:R1:W-:Y:S01]  /*1e710*/  STL [R1+0x634], R188 ;  /* 0x000634bc01007387 */ /* 0x0003e20000100800 */
[----:B------:R-:W-:-:S03]  /*1e720*/  LOP3.LUT R3, R189, 0x7f, RZ, 0xc0, !PT ;  /* 0x0000007fbd037812 */ /* 0x000fc600078ec0ff */
[----:B------:R-:W3:Y:S04]  /*1e730*/  LDL.LU R185, [R1+0x65c] ;  /* 0x00065c0001b97983 */ /* 0x000ee80000300800 */
[----:B------:R4:W-:Y:S01]  /*1e740*/  LDGSTS.E [R187+0x3800c], desc[UR8][R190.64], P1 ;  /* 0x3800c000bebb7fae */ /* 0x0009e20008921848 */
[----:B------:R-:W-:Y:S01]  /*1e750*/  ISETP.GE.AND P1, PT, R3, R179, PT ;  /* 0x000000b30300720c */ /* 0x000fe20003f26270 */
[----:B------:R-:W-:Y:S02]  /*1e760*/  ULEA UR12, UR60, UR10, 0xf ;  /* 0x0000000a3c0c7291 */ /* 0x000fe4000f8e783f */
[----:B------:R-:W0:Y:S04]  /*1e770*/  LDGDEPBAR ;  /* 0x00000000000079af */ /* 0x000e280000000000 */
[----:B------:R-:W3:Y:S04]  /*1e780*/  LDL R191, [R1+0x73c] ;  /* 0x00073c0001bf7983 */ /* 0x000ee80000100800 */
[----:B-1----:R-:W3:Y:S04]  /*1e790*/  LDL.LU R188, [R1+0x67c] ;  /* 0x00067c0001bc7983 */ /* 0x002ee80000300800 */
[----:B------:R-:W3:Y:S04]  /*1e7a0*/  LDL.LU R3, [R1+0x680] ;  /* 0x0006800001037983 */ /* 0x000ee80000300800 */
[----:B------:R-:W3:Y:S04]  /*1e7b0*/  LDL.LU R189, [R1+0x69c] ;  /* 0x00069c0001bd7983 */ /* 0x000ee80000300800 */
[----:B------:R-:W3:Y:S01]  /*1e7c0*/  LDL.LU R5, [R1+0x6a0] ;  /* 0x0006a00001057983 */ /* 0x000ee20000300800 */
[----:B------:R-:W-:-:S04]  /*1e7d0*/  SEL R179, RZ, 0x4, P1 ;  /* 0x00000004ffb37807 */ /* 0x000fc80000800000 */
[----:B------:R-:W-:-:S04]  /*1e7e0*/  SEL R179, R179, RZ, !P0 ;  /* 0x000000ffb3b37207 */ /* 0x000fc80004000000 */
[----:B------:R-:W-:Y:S02]  /*1e7f0*/  ISETP.NE.U32.AND P0, PT, R179, RZ, PT ;  /* 0x000000ffb300720c */ /* 0x000fe40003f05070 */
[----:B------:R-:W-:Y:S02]  /*1e800*/  MOV R179, UR12 ;  /* 0x0000000c00b37c02 */ /* 0x000fe40008000f00 */
[----:B--2---:R-:W-:Y:S02]  /*1e810*/  IADD3 R0, P1, R0, UR5, RZ ;  /* 0x0000000500007c10 */ /* 0x004fe4000ff3e0ff */
[----:B----4-:R-:W-:-:S03]  /*1e820*/  IADD3 R6, P2, R6, UR5, RZ ;  /* 0x0000000506067c10 */ /* 0x010fc6000ff5e0ff */
[----:B------:R1:W-:Y:S01]  /*1e830*/  STL [R1+0x640], R0 ;  /* 0x0006400001007387 */ /* 0x0003e20000100800 */
[----:B------:R-:W-:-:S03]  /*1e840*/  IMAD.MOV.U32 R190, RZ, RZ, R0 ;  /* 0x000000ffffbe7224 */ /* 0x000fc600078e0000 */
[----:B------:R-:W-:Y:S01]  /*1e850*/  STL [R1+0x660], R6 ;  /* 0x0006600601007387 */ /* 0x000fe20000100800 */
[----:B------:R-:W-:-:S05]  /*1e860*/  IADD3.X R2, R2, UR7, RZ, P1, !PT ;  /* 0x0000000702027c10 */ /* 0x000fca0008ffe4ff */
[----:B------:R2:W-:Y:S01]  /*1e870*/  STL [R1+0x63c], R2 ;  /* 0x00063c0201007387 */ /* 0x0005e20000100800 */
[----:B---3--:R-:W-:-:S05]  /*1e880*/  IADD3.X R185, R185, UR7, RZ, P2, !PT ;  /* 0x00000007b9b97c10 */ /* 0x008fca00097fe4ff */
[----:B------:R3:W-:Y:S04]  /*1e890*/  STL [R1+0x65c], R185 ;  /* 0x00065cb901007387 */ /* 0x0007e80000100800 */
[----:B-1----:R-:W4:Y:S01]  /*1e8a0*/  LDL.LU R0, [R1+0x6c0] ;  /* 0x0006c00001007983 */ /* 0x002f220000300800 */
[----:B------:R-:W-:Y:S01]  /*1e8b0*/  IADD3 R187, R191, 0x100000, R179 ;  /* 0x00100000bfbb7810 */ /* 0x000fe20007ffe0b3 */
[----:B------:R-:W-:Y:S02]  /*1e8c0*/  IMAD.MOV.U32 R191, RZ, RZ, R2 ;  /* 0x000000ffffbf7224 */ /* 0x000fe400078e0002 */
[----:B--2---:R-:W2:Y:S04]  /*1e8d0*/  LDL.LU R2, [R1+0x6e0] ;  /* 0x0006e00001027983 */ /* 0x004ea80000300800 */
[----:B------:R1:W-:Y:S01]  /*1e8e0*/  LDGSTS.E [R187+-0x40000], desc[UR8][R190.64], P0 ;  /* 0xc0000000bebb7fae */ /* 0x0003e20008121848 */
[----:B------:R-:W-:-:S04]  /*1e8f0*/  IADD3 R3, P1, R3, UR5, RZ ;  /* 0x0000000503037c10 */ /* 0x000fc8000ff3e0ff */
[----:B------:R-:W-:Y:S02]  /*1e900*/  IADD3.X R188, R188, UR7, RZ, P1, !PT ;  /* 0x00000007bcbc7c10 */ /* 0x000fe40008ffe4ff */
[----:B------:R-:W-:Y:S01]  /*1e910*/  IADD3 R5, P2, R5, UR5, RZ ;  /* 0x0000000505057c10 */ /* 0x000fe2000ff5e0ff */
[----:B-1----:R-:W-:Y:S02]  /*1e920*/  IMAD.MOV.U32 R190, RZ, RZ, R6 ;  /* 0x000000ffffbe7224 */ /* 0x002fe400078e0006 */
[----:B------:R-:W-:Y:S01]  /*1e930*/  IMAD.MOV.U32 R191, RZ, RZ, R185 ;  /* 0x000000ffffbf7224 */ /* 0x000fe200078e00b9 */
[----:B------:R-:W2:Y:S01]  /*1e940*/  LDL.LU R6, [R1+0x6bc] ;  /* 0x0006bc0001067983 */ /* 0x000ea20000300800 */
[----:B------:R-:W-:-:S03]  /*1e950*/  IADD3.X R189, R189, UR7, RZ, P2, !PT ;  /* 0x00000007bdbd7c10 */ /* 0x000fc600097fe4ff */
[----:B---3--:R-:W3:Y:S04]  /*1e960*/  LDL.LU R185, [R1+0x6dc] ;  /* 0x0006dc0001b97983 */ /* 0x008ee80000300800 */
[----:B------:R1:W-:Y:S04]  /*1e970*/  LDGSTS.E [R187+-0x3fc00], desc[UR8][R190.64], P0 ;  /* 0xc0400000bebb7fae */ /* 0x0003e80008121848 */
[----:B------:R-:W-:Y:S04]  /*1e980*/  STL [R1+0x680], R3 ;  /* 0x0006800301007387 */ /* 0x000fe80000100800 */
[----:B------:R1:W-:Y:S02]  /*1e990*/  STL [R1+0x67c], R188 ;  /* 0x00067cbc01007387 */ /* 0x0003e40000100800 */
[----:B-1----:R-:W-:-:S02]  /*1e9a0*/  IMAD.MOV.U32 R190, RZ, RZ, R3 ;  /* 0x000000ffffbe7224 */ /* 0x002fc400078e0003 */
[----:B------:R-:W-:Y:S01]  /*1e9b0*/  IMAD.MOV.U32 R191, RZ, RZ, R188 ;  /* 0x000000ffffbf7224 */ /* 0x000fe200078e00bc */
[----:B------:R-:W-:Y:S04]  /*1e9c0*/  STL [R1+0x6a0], R5 ;  /* 0x0006a00501007387 */ /* 0x000fe80000100800 */
[----:B------:R-:W3:Y:S04]  /*1e9d0*/  LDL.LU R188, [R1+0x700] ;  /* 0x0007000001bc7983 */ /* 0x000ee80000300800 */
[----:B------:R1:W-:Y:S04]  /*1e9e0*/  STL [R1+0x69c], R189 ;  /* 0x00069cbd01007387 */ /* 0x0003e80000100800 */
[----:B------:R1:W-:Y:S04]  /*1e9f0*/  LDGSTS.E [R187+-0x3f800], desc[UR8][R190.64], P0 ;  /* 0xc0800000bebb7fae */ /* 0x0003e80008121848 */
[----:B------:R-:W3:Y:S01]  /*1ea00*/  LDL.LU R3, [R1+0x720] ;  /* 0x0007200001037983 */ /* 0x000ee20000300800 */
[----:B-1----:R-:W-:-:S03]  /*1ea10*/  IMAD.MOV.U32 R191, RZ, RZ, R189 ;  /* 0x000000ffffbf7224 */ /* 0x002fc600078e00bd */
[----:B------:R-:W3:Y:S01]  /*1ea20*/  LDL.LU R189, [R1+0x6fc] ;  /* 0x0006fc0001bd7983 */ /* 0x000ee20000300800 */
[----:B------:R-:W-:-:S03]  /*1ea30*/  MOV R190, R5 ;  /* 0x0000000500be7202 */ /* 0x000fc60000000f00 */
[----:B------:R-:W3:Y:S04]  /*1ea40*/  LDL.LU R5, [R1+0x71c] ;  /* 0x00071c0001057983 */ /* 0x000ee80000300800 */
[----:B------:R1:W-:Y:S01]  /*1ea50*/  LDGSTS.E [R187+-0x3f400], desc[UR8][R190.64], P0 ;  /* 0xc0c00000bebb7fae */ /* 0x0003e20008121848 */
[----:B----4-:R-:W-:-:S05]  /*1ea60*/  IADD3 R0, P1, R0, UR5, RZ ;  /* 0x0000000500007c10 */ /* 0x010fca000ff3e0ff */
[----:B-1----:R-:W-:Y:S01]  /*1ea70*/  IMAD.MOV.U32 R190, RZ, RZ, R0 ;  /* 0x000000ffffbe7224 */ /* 0x002fe200078e0000 */
[----:B--2---:R-:W-:Y:S01]  /*1ea80*/  IADD3 R2, P2, R2, UR5, RZ ;  /* 0x0000000502027c10 */ /* 0x004fe2000ff5e0ff */
[----:B------:R1:W-:Y:S01]  /*1ea90*/  STL [R1+0x6c0], R0 ;  /* 0x0006c00001007387 */ /* 0x0003e20000100800 */
[----:B------:R-:W-:Y:S02]  /*1eaa0*/  IADD3.X R6, R6, UR7, RZ, P1, !PT ;  /* 0x0000000706067c10 */ /* 0x000fe40008ffe4ff */
[----:B---3--:R-:W-:-:S03]  /*1eab0*/  IADD3.X R185, R185, UR7, RZ, P2, !PT ;  /* 0x00000007b9b97c10 */ /* 0x008fc600097fe4ff */
[----:B------:R-:W-:Y:S01]  /*1eac0*/  IMAD.MOV.U32 R191, RZ, RZ, R6 ;  /* 0x000000ffffbf7224 */ /* 0x000fe200078e0006 */
[----:B------:R2:W-:Y:S04]  /*1ead0*/  STL [R1+0x6bc], R6 ;  /* 0x0006bc0601007387 */ /* 0x0005e80000100800 */
[----:B------:R3:W-:Y:S04]  /*1eae0*/  LDGSTS.E [R187+-0x3f000], desc[UR8][R190.64], P0 ;  /* 0xc1000000bebb7fae */ /* 0x0007e80008121848 */
[----:B------:R4:W-:Y:S04]  /*1eaf0*/  STL [R1+0x6e0], R2 ;  /* 0x0006e00201007387 */ /* 0x0009e80000100800 */
[----:B-1----:R-:W4:Y:S01]  /*1eb00*/  LDL.LU R0, [R1+0x648] ;  /* 0x0006480001007983 */ /* 0x002f220000300800 */
[----:B---3--:R-:W-:-:S02]  /*1eb10*/  IMAD.MOV.U32 R190, RZ, RZ, R2 ;  /* 0x000000ffffbe7224 */ /* 0x008fc400078e0002 */
[----:B------:R-:W-:Y:S01]  /*1eb20*/  IMAD.MOV.U32 R191, RZ, RZ, R185 ;  /* 0x000000ffffbf7224 */ /* 0x000fe200078e00b9 */
[----:B------:R-:W-:Y:S01]  /*1eb30*/  IADD3 R188, P1, R188, UR5, RZ ;  /* 0x00000005bcbc7c10 */ /* 0x000fe2000ff3e0ff */
[----:B------:R1:W-:Y:S04]  /*1eb40*/  STL [R1+0x6dc], R185 ;  /* 0x0006dcb901007387 */ /* 0x0003e80000100800 */
[----:B------:R3:W-:Y:S04]  /*1eb50*/  LDGSTS.E [R187+-0x3ec00], desc[UR8][R190.64], P0 ;  /* 0xc1400000bebb7fae */ /* 0x0007e80008121848 */
[----:B--2---:R-:W2:Y:S01]  /*1eb60*/  LDL.LU R6, [R1+0x668] ;  /* 0x0006680001067983 */ /* 0x004ea20000300800 */
[----:B------:R-:W-:-:S03]  /*1eb70*/  IADD3 R3, P2, R3, UR5, RZ ;  /* 0x0000000503037c10 */ /* 0x000fc6000ff5e0ff */
[----:B----4-:R-:W4:Y:S01]  /*1eb80*/  LDL.LU R2, [R1+0x644] ;  /* 0x0006440001027983 */ /* 0x010f220000300800 */
[----:B---3--:R-:W-:-:S03]  /*1eb90*/  IMAD.MOV.U32 R190, RZ, RZ, R188 ;  /* 0x000000ffffbe7224 */ /* 0x008fc600078e00bc */
[----:B-1----:R-:W3:Y:S01]  /*1eba0*/  LDL.LU R185, [R1+0x664] ;  /* 0x0006640001b97983 */ /* 0x002ee20000300800 */
[----:B------:R-:W-:-:S04]  /*1ebb0*/  IADD3.X R189, R189, UR7, RZ, P1, !PT ;  /* 0x00000007bdbd7c10 */ /* 0x000fc80008ffe4ff */
[----:B------:R-:W-:Y:S02]  /*1ebc0*/  MOV R191, R189 ;  /* 0x000000bd00bf7202 */ /* 0x000fe40000000f00 */
[----:B------:R-:W-:Y:S01]  /*1ebd0*/  IADD3.X R5, R5, UR7, RZ, P2, !PT ;  /* 0x0000000705057c10 */ /* 0x000fe200097fe4ff */
[----:B------:R-:W-:Y:S04]  /*1ebe0*/  STL [R1+0x700], R188 ;  /* 0x000700bc01007387 */ /* 0x000fe80000100800 */
[----:B------:R-:W-:Y:S04]  /*1ebf0*/  STL [R1+0x6fc], R189 ;  /* 0x0006fcbd01007387 */ /* 0x000fe80000100800 */
[----:B------:R1:W-:Y:S04]  /*1ec00*/  LDGSTS.E [R187+-0x3e800], desc[UR8][R190.64], P0 ;  /* 0xc1800000bebb7fae */ /* 0x0003e80008121848 */
[----:B------:R-:W-:Y:S04]  /*1ec10*/  STL [R1+0x720], R3 ;  /* 0x0007200301007387 */ /* 0x000fe80000100800 */
[----:B------:R1:W-:Y:S02]  /*1ec20*/  STL [R1+0x71c], R5 ;  /* 0x00071c0501007387 */ /* 0x0003e40000100800 */
[----:B-1----:R-:W-:-:S02]  /*1ec30*/  IMAD.MOV.U32 R190, RZ, RZ, R3 ;  /* 0x000000ffffbe7224 */ /* 0x002fc400078e0003 */
[----:B------:R-:W-:Y:S02]  /*1ec40*/  IMAD.MOV.U32 R191, RZ, RZ, R5 ;  /* 0x000000ffffbf7224 */ /* 0x000fe400078e0005 */
[----:B------:R-:W3:Y:S04]  /*1ec50*/  LDL.LU R5, [R1+0x684] ;  /* 0x0006840001057983 */ /* 0x000ee80000300800 */
[----:B------:R-:W3:Y:S04]  /*1ec60*/  LDL.LU R3, [R1+0x688] ;  /* 0x0006880001037983 */ /* 0x000ee80000300800 */
[----:B------:R-:W3:Y:S04]  /*1ec70*/  LDL.LU R189, [R1+0x6a4] ;  /* 0x0006a40001bd7983 */ /* 0x000ee80000300800 */
[----:B------:R-:W3:Y:S04]  /*1ec80*/  LDL.LU R188, [R1+0x6a8] ;  /* 0x0006a80001bc7983 */ /* 0x000ee80000300800 */
[----:B------:R1:W-:Y:S04]  /*1ec90*/  LDGSTS.E [R187+-0x3e400], desc[UR8][R190.64], P0 ;  /* 0xc1c00000bebb7fae */ /* 0x0003e80008121848 */
[----:B------:R-:W3:Y:S01]  /*1eca0*/  LDL R191, [R1+0xa28] ;  /* 0x000a280001bf7983 */ /* 0x000ee20000100800 */
[----:B------:R-:W-:-:S05]  /*1ecb0*/  IADD3 R0, P1, R0, UR5, RZ ;  /* 0x0000000500007c10 */ /* 0x000fca000ff3e0ff */
[----:B------:R3:W-:Y:S01]  /*1ecc0*/  STL [R1+0x648], R0 ;  /* 0x0006480001007387 */ /* 0x0007e20000100800 */
[----:B-1----:R-:W-:Y:S01]  /*1ecd0*/  IMAD.MOV.U32 R190, RZ, RZ, R0 ;  /* 0x000000ffffbe7224 */ /* 0x002fe200078e0000 */
[----:B--2---:R-:W-:Y:S02]  /*1ece0*/  IADD3 R6, P2, R6, UR5, RZ ;  /* 0x0000000506067c10 */ /* 0x004fe4000ff5e0ff */
[----:B----4-:R-:W-:Y:S02]  /*1ecf0*/  IADD3.X R2, R2, UR7, RZ, P1, !PT ;  /* 0x0000000702027c10 */ /* 0x010fe40008ffe4ff */
[----:B---3--:R-:W-:-:S03]  /*1ed00*/  IADD3.X R185, R185, UR7, RZ, P2, !PT ;  /* 0x00000007b9b97c10 */ /* 0x008fc600097fe4ff */
[----:B------:R1:W-:Y:S04]  /*1ed10*/  STL [R1+0x644], R2 ;  /* 0x0006440201007387 */ /* 0x0003e80000100800 */
[----:B------:R-:W-:Y:S04]  /*1ed20*/  STL [R1+0x668], R6 ;  /* 0x0006680601007387 */ /* 0x000fe80000100800 */
[----:B------:R2:W-:Y:S04]  /*1ed30*/  STL [R1+0x664], R185 ;  /* 0x000664b901007387 */ /* 0x0005e80000100800 */
[----:B------:R-:W3:Y:S01]  /*1ed40*/  LDL.LU R0, [R1+0x6c8] ;  /* 0x0006c80001007983 */ /* 0x000ee20000300800 */
[----:B------:R-:W-:-:S04]  /*1ed50*/  IADD3 R3, P1, R3, UR5, RZ ;  /* 0x0000000503037c10 */ /* 0x000fc8000ff3e0ff */
[----:B------:R-:W-:Y:S02]  /*1ed60*/  IADD3.X R5, R5, UR7, RZ, P1, !PT ;  /* 0x0000000705057c10 */ /* 0x000fe40008ffe4ff */
[----:B------:R-:W-:Y:S02]  /*1ed70*/  IADD3 R188, P2, R188, UR5, RZ ;  /* 0x00000005bcbc7c10 */ /* 0x000fe4000ff5e0ff */
[----:B------:R-:W-:Y:S01]  /*1ed80*/  IADD3 R187, R191, 0x100000, R179 ;  /* 0x00100000bfbb7810 */ /* 0x000fe20007ffe0b3 */
[----:B------:R-:W-:Y:S02]  /*1ed90*/  IMAD.MOV.U32 R191, RZ, RZ, R2 ;  /* 0x000000ffffbf7224 */ /* 0x000fe400078e0002 */
[----:B-1----:R-:W4:Y:S04]  /*1eda0*/  LDL.LU R2, [R1+0x6e8] ;  /* 0x0006e80001027983 */ /* 0x002f280000300800 */
[----:B------:R1:W-:Y:S01]  /*1edb0*/  LDGSTS.E [R187+-0x3ff00], desc[UR8][R190.64], P0 ;  /* 0xc0100000bebb7fae */ /* 0x0003e20008121848 */
[----:B------:R-:W-:Y:S01]  /*1edc0*/  IADD3.X R189, R189, UR7, RZ, P2, !PT ;  /* 0x00000007bdbd7c10 */ /* 0x000fe200097fe4ff */
[----:B-1----:R-:W-:-:S02]  /*1edd0*/  IMAD.MOV.U32 R190, RZ, RZ, R6 ;  /* 0x000000ffffbe7224 */ /* 0x002fc400078e0006 */
[----:B------:R-:W-:Y:S02]  /*1ede0*/  IMAD.MOV.U32 R191, RZ, RZ, R185 ;  /* 0x000000ffffbf7224 */ /* 0x000fe400078e00b9 */
[----:B--2---:R-:W2:Y:S04]  /*1edf0*/  LDL.LU R185, [R1+0x6c4] ;  /* 0x0006c40001b97983 */ /* 0x004ea80000300800 */
[----:B------:R-:W2:Y:S04]  /*1ee00*/  LDL.LU R6, [R1+0x6e4] ;  /* 0x0006e40001067983 */ /* 0x000ea80000300800 */
[----:B------:R1:W-:Y:S04]  /*1ee10*/  LDGSTS.E [R187+-0x3fb00], desc[UR8][R190.64], P0 ;  /* 0xc0500000bebb7fae */ /* 0x0003e80008121848 */
[----:B------:R1:W-:Y:S04]  /*1ee20*/  STL [R1+0x688], R3 ;  /* 0x0006880301007387 */ /* 0x0003e80000100800 */
[----:B------:R1:W-:Y:S02]  /*1ee30*/  STL [R1+0x684], R5 ;  /* 0x0006840501007387 */ /* 0x0003e40000100800 */
[----:B-1----:R-:W-:Y:S01]  /*1ee40*/  MOV R190, R3 ;  /* 0x0000000300be7202 */ /* 0x002fe20000000f00 */
[----:B------:R-:W-:Y:S01]  /*1ee50*/  IMAD.MOV.U32 R191, RZ, RZ, R5 ;  /* 0x000000ffffbf7224 */ /* 0x000fe200078e0005 */
[----:B------:R1:W-:Y:S04]  /*1ee60*/  STL [R1+0x6a8], R188 ;  /* 0x0006a8bc01007387 */ /* 0x0003e80000100800 */
[----:B------:R-:W2:Y:S04]  /*1ee70*/  LDL.LU R3, [R1+0x708] ;  /* 0x0007080001037983 */ /* 0x000ea80000300800 */
[----:B------:R1:W-:Y:S04]  /*1ee80*/  STL [R1+0x6a4], R189 ;  /* 0x0006a4bd01007387 */ /* 0x0003e80000100800 */
[----:B------:R1:W-:Y:S04]  /*1ee90*/  LDGSTS.E [R187+-0x3f700], desc[UR8][R190.64], P0 ;  /* 0xc0900000bebb7fae */ /* 0x0003e80008121848 */
[----:B------:R-:W2:Y:S01]  /*1eea0*/  LDL.LU R5, [R1+0x728] ;  /* 0x0007280001057983 */ /* 0x000ea20000300800 */
[----:B-1----:R-:W-:-:S03]  /*1eeb0*/  IMAD.MOV.U32 R190, RZ, RZ, R188 ;  /* 0x000000ffffbe7224 */ /* 0x002fc600078e00bc */
[----:B------:R-:W2:Y:S01]  /*1eec0*/  LDL.LU R188, [R1+0x704] ;  /* 0x0007040001bc7983 */ /* 0x000ea20000300800 */
[----:B------:R-:W-:-:S03]  /*1eed0*/  IMAD.MOV.U32 R191, RZ, RZ, R189 ;  /* 0x000000ffffbf7224 */ /* 0x000fc600078e00bd */
[----:B------:R-:W2:Y:S04]  /*1eee0*/  LDL.LU R189, [R1+0x724] ;  /* 0x0007240001bd7983 */ /* 0x000ea80000300800 */
[----:B------:R1:W-:Y:S01]  /*1eef0*/  LDGSTS.E [R187+-0x3f300], desc[UR8][R190.64], P0 ;  /* 0xc0d00000bebb7fae */ /* 0x0003e20008121848 */
[----:B---3--:R-:W-:-:S05]  /*1ef00*/  IADD3 R0, P1, R0, UR5, RZ ;  /* 0x0000000500007c10 */ /* 0x008fca000ff3e0ff */
[----:B-1----:R-:W-:Y:S01]  /*1ef10*/  IMAD.MOV.U32 R190, RZ, RZ, R0 ;  /* 0x000000ffffbe7224 */ /* 0x002fe200078e0000 */
[----:B------:R1:W-:Y:S01]  /*1ef20*/  STL [R1+0x6c8], R0 ;  /* 0x0006c80001007387 */ /* 0x0003e20000100800 */
[----:B----4-:R-:W-:Y:S02]  /*1ef30*/  IADD3 R2, P2, R2, UR5, RZ ;  /* 0x0000000502027c10 */ /* 0x010fe4000ff5e0ff */
[----:B--2---:R-:W-:-:S05]  /*1ef40*/  IADD3.X R185, R185, UR7, RZ, P1, !PT ;  /* 0x00000007b9b97c10 */ /* 0x004fca0008ffe4ff */
[----:B------:R-:W-:Y:S01]  /*1ef50*/  IMAD.MOV.U32 R191, RZ, RZ, R185 ;  /* 0x000000ffffbf7224 */ /* 0x000fe200078e00b9 */
[----:B------:R-:W-:-:S04]  /*1ef60*/  IADD3.X R6, R6, UR7, RZ, P2, !PT ;  /* 0x0000000706067c10 */ /* 0x000fc800097fe4ff */
[----:B------:R2:W-:Y:S04]  /*1ef70*/  LDGSTS.E [R187+-0x3ef00], desc[UR8][R190.64], P0 ;  /* 0xc1100000bebb7fae */ /* 0x0005e80008121848 */
[----:B------:R3:W-:Y:S04]  /*1ef80*/  STL [R1+0x6c4], R185 ;  /* 0x0006c4b901007387 */ /* 0x0007e80000100800 */
[----:B------:R-:W-:Y:S01]  /*1ef90*/  STL [R1+0x6e8], R2 ;  /* 0x0006e80201007387 */ /* 0x000fe20000100800 */
[----:B--2---:R-:W-:Y:S01]  /*1efa0*/  IMAD.MOV.U32 R190, RZ, RZ, R2 ;  /* 0x000000ffffbe7224 */ /* 0x004fe200078e0002 */
[----:B------:R-:W-:-:S02]  /*1efb0*/  MOV R191, R6 ;  /* 0x0000000600bf7202 */ /* 0x000fc40000000f00 */
[----:B-1----:R-:W2:Y:S01]  /*1efc0*/  LDL.LU R0, [R1+0x650] ;  /* 0x0006500001007983 */ /* 0x002ea20000300800 */
[----:B------:R-:W-:-:S03]  /*1efd0*/  IADD3 R3, P1, R3, UR5, RZ ;  /* 0x0000000503037c10 */ /* 0x000fc6000ff3e0ff */
[----:B------:R1:W-:Y:S04]  /*1efe0*/  LDGSTS.E [R187+-0x3eb00], desc[UR8][R190.64], P0 ;  /* 0xc1500000bebb7fae */ /* 0x0003e80008121848 */
[----:B------:R4:W-:Y:S04]  /*1eff0*/  STL [R1+0x6e4], R6 ;  /* 0x0006e40601007387 */ /* 0x0009e80000100800 */
[----:B---3--:R-:W3:Y:S01]  /*1f000*/  LDL.LU R185, [R1+0x670] ;  /* 0x0006700001b97983 */ /* 0x008ee20000300800 */
[----:B------:R-:W-:Y:S01]  /*1f010*/  IADD3 R5, P2, R5, UR5, RZ ;  /* 0x0000000505057c10 */ /* 0x000fe2000ff5e0ff */
[----:B-1----:R-:W-:-:S02]  /*1f020*/  IMAD.MOV.U32 R190, RZ, RZ, R3 ;  /* 0x000000ffffbe7224 */ /* 0x002fc400078e0003 */
[----:B----4-:R-:W5:Y:S04]  /*1f030*/  LDL.LU R6, [R1+0xa64] ;  /* 0x000a640001067983 */ /* 0x010f680000300800 */
[----:B------:R-:W4:Y:S01]  /*1f040*/  LDL.LU R2, [R1+0x66c] ;  /* 0x00066c0001027983 */ /* 0x000f220000300800 */
[----:B------:R-:W-:Y:S02]  /*1f050*/  IADD3.X R188, R188, UR7, RZ, P1, !PT ;  /* 0x00000007bcbc7c10 */ /* 0x000fe40008ffe4ff */
[----:B------:R-:W-:-:S03]  /*1f060*/  IADD3.X R189, R189, UR7, RZ, P2, !PT ;  /* 0x00000007bdbd7c10 */ /* 0x000fc600097fe4ff */
[----:B------:R-:W-:Y:S01]  /*1f070*/  IMAD.MOV.U32 R191, RZ, RZ, R188 ;  /* 0x000000ffffbf7224 */ /* 0x000fe200078e00bc */
[----:B------:R-:W-:Y:S04]  /*1f080*/  STL [R1+0x708], R3 ;  /* 0x0007080301007387 */ /* 0x000fe80000100800 */
[----:B------:R1:W-:Y:S04]  /*1f090*/  STL [R1+0x704], R188 ;  /* 0x000704bc01007387 */ /* 0x0003e80000100800 */
[----:B------:R1:W-:Y:S04]  /*1f0a0*/  LDGSTS.E [R187+-0x3e700], desc[UR8][R190.64], P0 ;  /* 0xc1900000bebb7fae */ /* 0x0003e80008121848 */
[----:B------:R-:W-:Y:S04]  /*1f0b0*/  STL [R1+0x728], R5 ;  /* 0x0007280501007387 */ /* 0x000fe80000100800 */
[----:B-1----:R-:W4:Y:S01]  /*1f0c0*/  LDL.LU R188, [R1+0x690] ;  /* 0x0006900001bc7983 */ /* 0x002f220000300800 */
[----:B------:R-:W-:-:S02]  /*1f0d0*/  IMAD.MOV.U32 R190, RZ, RZ, R5 ;  /* 0x000000ffffbe7224 */ /* 0x000fc400078e0005 */
[----:B------:R-:W-:Y:S01]  /*1f0e0*/  IMAD.MOV.U32 R191, RZ, RZ, R189 ;  /* 0x000000ffffbf7224 */ /* 0x000fe200078e00bd */
[----:B------:R1:W-:Y:S04]  /*1f0f0*/  STL [R1+0x724], R189 ;  /* 0x000724bd01007387 */ /* 0x0003e80000100800 */
[----:B------:R-:W4:Y:S04]  /*1f100*/  LDL.LU R3, [R1+0x6b0] ;  /* 0x0006b00001037983 */ /* 0x000f280000300800 */
[----:B------:R4:W-:Y:S04]  /*1f110*/  LDGSTS.E [R187+-0x3e300], desc[UR8][R190.64], P0 ;  /* 0xc1d00000bebb7fae */ /* 0x0009e80008121848 */
[----:B-1----:R-:W4:Y:S04]  /*1f120*/  LDL.LU R189, [R1+0x68c] ;  /* 0x00068c0001bd7983 */ /* 0x002f280000300800 */
[----:B------:R-:W4:Y:S04]  /*1f130*/  LDL.LU R5, [R1+0x6ac] ;  /* 0x0006ac0001057983 */ /* 0x000f280000300800 */
[----:B------:R-:W4:Y:S04]  /*1f140*/  LDL R190, [R1+0xa24] ;  /* 0x000a240001be7983 */ /* 0x000f280000100800 */
[----:B------:R-:W4:Y:S01]  /*1f150*/  LDL.LU R191, [R1+0x64c] ;  /* 0x00064c0001bf7983 */ /* 0x000f220000300800 */
[----:B--2---:R-:W-:-:S05]  /*1f160*/  IADD3 R0, P1, R0, UR5, RZ ;  /* 0x0000000500007c10 */ /* 0x004fca000ff3e0ff */
[----:B------:R-:W-:Y:S01]  /*1f170*/  STL [R1+0x650], R0 ;  /* 0x0006500001007387 */ /* 0x000fe20000100800 */
[----:B---3--:R-:W-:-:S04]  /*1f180*/  IADD3 R185, P2, R185, UR5, RZ ;  /* 0x00000005b9b97c10 */ /* 0x008fc8000ff5e0ff */
[----:B----4-:R-:W-:Y:S02]  /*1f190*/  IADD3.X R2, R2, UR7, RZ, P2, !PT ;  /* 0x0000000702027c10 */ /* 0x010fe400097fe4ff */
[----:B------:R-:W-:Y:S02]  /*1f1a0*/  IADD3 R3, P2, R3, UR5, RZ ;  /* 0x0000000503037c10 */ /* 0x000fe4000ff5e0ff */
[----:B------:R-:W-:Y:S01]  /*1f1b0*/  IADD3 R187, R190, 0x100000, R179 ;  /* 0x00100000bebb7810 */ /* 0x000fe20007ffe0b3 */
[----:B------:R-:W-:Y:S01]  /*1f1c0*/  IMAD.MOV.U32 R190, RZ, RZ, R0 ;  /* 0x000000ffffbe7224 */ /* 0x000fe200078e0000 */
[----:B------:R-:W-:Y:S02]  /*1f1d0*/  IADD3.X R191, R191, UR7, RZ, P1, !PT ;  /* 0x00000007bfbf7c10 */ /* 0x000fe40008ffe4ff */
[----:B------:R-:W-:-:S03]  /*1f1e0*/  IADD3 R188, P1, R188, UR5, RZ ;  /* 0x00000005bcbc7c10 */ /* 0x000fc6000ff3e0ff */
[----:B------:R1:W-:Y:S01]  /*1f1f0*/  STL [R1+0x64c], R191 ;  /* 0x00064cbf01007387 */ /* 0x0003e20000100800 */
[----:B------:R-:W-:-:S03]  /*1f200*/  IADD3.X R189, R189, UR7, RZ, P1, !PT ;  /* 0x00000007bdbd7c10 */ /* 0x000fc60008ffe4ff */
[----:B------:R2:W-:Y:S01]  /*1f210*/  LDGSTS.E [R187+-0x3fe00], desc[UR8][R190.64], P0 ;  /* 0xc0200000bebb7fae */ /* 0x0005e20008121848 */
[----:B------:R-:W-:-:S03]  /*1f220*/  IADD3.X R5, R5, UR7, RZ, P2, !PT ;  /* 0x0000000705057c10 */ /* 0x000fc600097fe4ff */
[----:B------:R-:W-:Y:S01]  /*1f230*/  STL [R1+0x670], R185 ;  /* 0x000670b901007387 */ /* 0x000fe20000100800 */
[----:B--2---:R-:W-:Y:S01]  /*1f240*/  IMAD.MOV.U32 R190, RZ, RZ, R185 ;  /* 0x000000ffffbe7224 */ /* 0x004fe200078e00b9 */
[----:B-1----:R-:W-:Y:S02]  /*1f250*/  MOV R191, R2 ;  /* 0x0000000200bf7202 */ /* 0x002fe40000000f00 */
[----:B------:R1:W-:Y:S04]  /*1f260*/  STL [R1+0x66c], R2 ;  /* 0x00066c0201007387 */ /* 0x0003e80000100800 */
[----:B------:R2:W-:Y:S04]  /*1f270*/  LDGSTS.E [R187+-0x3fa00], desc[UR8][R190.64], P0 ;  /* 0xc0600000bebb7fae */ /* 0x0005e80008121848 */
[----:B------:R-:W3:Y:S04]  /*1f280*/  LDL.LU R0, [R1+0x6f0] ;  /* 0x0006f00001007983 */ /* 0x000ee80000300800 */
[----:B-1----:R-:W5:Y:S01]  /*1f290*/  LDL.LU R2, [R1+0xa60] ;  /* 0x000a600001027983 */ /* 0x002f620000300800 */
[----:B--2---:R-:W-:-:S03]  /*1f2a0*/  IMAD.MOV.U32 R190, RZ, RZ, R188 ;  /* 0x000000ffffbe7224 */ /* 0x004fc600078e00bc */
[----:B------:R-:W2:Y:S01]  /*1f2b0*/  LDL.LU R185, [R1+0x6ec] ;  /* 0x0006ec0001b97983 */ /* 0x000ea20000300800 */
[----:B------:R-:W-:-:S03]  /*1f2c0*/  IMAD.MOV.U32 R191, RZ, RZ, R189 ;  /* 0x000000ffffbf7224 */ /* 0x000fc600078e00bd */
[----:B------:R1:W-:Y:S04]  /*1f2d0*/  STL [R1+0x690], R188 ;  /* 0x000690bc01007387 */ /* 0x0003e80000100800 */
[----:B------:R4:W-:Y:S04]  /*1f2e0*/  STL [R1+0x68c], R189 ;  /* 0x00068cbd01007387 */ /* 0x0009e80000100800 */
[----:B------:R4:W-:Y:S04]  /*1f2f0*/  LDGSTS.E [R187+-0x3f600], desc[UR8][R190.64], P0 ;  /* 0xc0a00000bebb7fae */ /* 0x0009e80008121848 */
[----:B------:R-:W-:Y:S04]  /*1f300*/  STL [R1+0x6b0], R3 ;  /* 0x0006b00301007387 */ /* 0x000fe80000100800 */
[----:B-1----:R-:W2:Y:S01]  /*1f310*/  LDL.LU R188, [R1+0x730] ;  /* 0x0007300001bc7983 */ /* 0x002ea20000300800 */
[----:B----4-:R-:W-:-:S02]  /*1f320*/  IMAD.MOV.U32 R190, RZ, RZ, R3 ;  /* 0x000000ffffbe7224 */ /* 0x010fc400078e0003 */
[----:B------:R-:W-:Y:S01]  /*1f330*/  IMAD.MOV.U32 R191, RZ, RZ, R5 ;  /* 0x000000ffffbf7224 */ /* 0x000fe200078e0005 */
[----:B------:R1:W-:Y:S04]  /*1f340*/  STL [R1+0x6ac], R5 ;  /* 0x0006ac0501007387 */ /* 0x0003e80000100800 */
[----:B------:R-:W4:Y:S04]  /*1f350*/  LDL.LU R189, [R1+0x72c] ;  /* 0x00072c0001bd7983 */ /* 0x000f280000300800 */
[----:B------:R2:W-:Y:S04]  /*1f360*/  LDGSTS.E [R187+-0x3f200], desc[UR8][R190.64], P0 ;  /* 0xc0e00000bebb7fae */ /* 0x0005e80008121848 */
[----:B-1----:R-:W4:Y:S04]  /*1f370*/  LDL.LU R5, [R1+0x658] ;  /* 0x0006580001057983 */ /* 0x002f280000300800 */
[----:B------:R-:W4:Y:S04]  /*1f380*/  LDL.LU R3, [R1+0x678] ;  /* 0x0006780001037983 */ /* 0x000f280000300800 */
[----:B------:R-:W4:Y:S04]  /*1f390*/  LDL.LU R190, [R1+0x6cc] ;  /* 0x0006cc0001be7983 */ /* 0x000f280000300800 */
[----:B------:R-:W4:Y:S01]  /*1f3a0*/  LDL.LU R191, [R1+0x6d0] ;  /* 0x0006d00001bf7983 */ /* 0x000f220000300800 */
[----:B---3--:R-:W-:-:S04]  /*1f3b0*/  IADD3 R0, P2, R0, UR5, RZ ;  /* 0x0000000500007c10 */ /* 0x008fc8000ff5e0ff */
[----:B--2---:R-:W-:Y:S02]  /*1f3c0*/  IADD3.X R185, R185, UR7, RZ, P2, !PT ;  /* 0x00000007b9b97c10 */ /* 0x004fe400097fe4ff */
        /* <DEDUP_REMOVED lines=8> */
[----:B------:R1:W-:Y:S04]  /*1f450*/  LDGSTS.E [R187+-0x3ee00], desc[UR8][R190.64], P0 ;  /* 0xc1200000bebb7fae */ /* 0x0003e80008121848 */
[----:B------:R2:W-:Y:S01]  /*1f460*/  STL [R1+0x6ec], R185 ;  /* 0x0006ecb901007387 */ /* 0x0005e20000100800 */
[----:B-1----:R-:W-:-:S02]  /*1f470*/  IMAD.MOV.U32 R190, RZ, RZ, R0 ;  /* 0x000000ffffbe7224 */ /* 0x002fc400078e0000 */
[----:B------:R-:W-:Y:S02]  /*1f480*/  IMAD.MOV.U32 R191, RZ, RZ, R185 ;  /* 0x000000ffffbf7224 */ /* 0x000fe400078e00b9 */
[----:B--2---:R-:W2:Y:S04]  /*1f490*/  LDL.LU R185, [R1+0xa5c] ;  /* 0x000a5c0001b97983 */ /* 0x004ea80000300800 */
[----:B------:R-:W3:Y:S04]  /*1f4a0*/  LDL R0, [R1+0xa20] ;  /* 0x000a200001007983 */ /* 0x000ee80000100800 */
[----:B------:R1:W-:Y:S04]  /*1f4b0*/  LDGSTS.E [R187+-0x3ea00], desc[UR8][R190.64], P0 ;  /* 0xc1600000bebb7fae */ /* 0x0003e80008121848 */
[----:B------:R-:W4:Y:S04]  /*1f4c0*/  LDL.LU R190, [R1+0x70c] ;  /* 0x00070c0001be7983 */ /* 0x000f280000300800 */
[----:B------:R-:W1:Y:S01]  /*1f4d0*/  LDL.LU R191, [R1+0x710] ;  /* 0x0007100001bf7983 */ /* 0x000e620000300800 */
[----:B------:R-:W-:-:S04]  /*1f4e0*/  IADD3 R188, P2, R188, UR5, RZ ;  /* 0x00000005bcbc7c10 */ /* 0x000fc8000ff5e0ff */
[----:B------:R-:W-:Y:S02]  /*1f4f0*/  IADD3.X R189, R189, UR7, RZ, P2, !PT ;  /* 0x00000007bdbd7c10 */ /* 0x000fe400097fe4ff */
[----:B-1----:R-:W-:-:S04]  /*1f500*/  IADD3 R191, P1, R191, UR5, RZ ;  /* 0x00000005bfbf7c10 */ /* 0x002fc8000ff3e0ff */
[----:B----4-:R-:W-:Y:S01]  /*1f510*/  IADD3.X R190, R190, UR7, RZ, P1, !PT ;  /* 0x00000007bebe7c10 */ /* 0x010fe20008ffe4ff */
[----:B------:R1:W-:Y:S04]  /*1f520*/  STL [R1+0x710], R191 ;  /* 0x000710bf01007387 */ /* 0x0003e80000100800 */
[----:B------:R4:W-:Y:S01]  /*1f530*/  STL [R1+0x70c], R190 ;  /* 0x00070cbe01007387 */ /* 0x0009e20000100800 */
[----:B-1----:R-:W-:-:S04]  /*1f540*/  LOP3.LUT R191, R191, R190, RZ, 0x3c, !PT ;  /* 0x000000bebfbf7212 */ /* 0x002fc800078e3cff */
[----:B----4-:R-:W-:-:S04]  /*1f550*/  LOP3.LUT R190, R191, R190, RZ, 0x3c, !PT ;  /* 0x000000bebfbe7212 */ /* 0x010fc800078e3cff */
[----:B------:R-:W-:Y:S01]  /*1f560*/  LOP3.LUT R191, R191, R190, RZ, 0x3c, !PT ;  /* 0x000000bebfbf7212 */ /* 0x000fe200078e3cff */
[----:B------:R-:W-:Y:S04]  /*1f570*/  STL [R1+0x730], R188 ;  /* 0x000730bc01007387 */ /* 0x000fe80000100800 */
[----:B------:R1:W-:Y:S04]  /*1f580*/  LDGSTS.E [R187+-0x3e600], desc[UR8][R190.64], P0 ;  /* 0xc1a00000bebb7fae */ /* 0x0003e80008121848 */
[----:B------:R4:W-:Y:S01]  /*1f590*/  STL [R1+0x72c], R189 ;  /* 0x00072cbd01007387 */ /* 0x0009e20000100800 */
[----:B-1----:R-:W-:Y:S01]  /*1f5a0*/  MOV R190, R188 ;  /* 0x000000bc00be7202 */ /* 0x002fe20000000f00 */
[----:B------:R-:W-:-:S02]  /*1f5b0*/  IMAD.MOV.U32 R191, RZ, RZ, R189 ;  /* 0x000000ffffbf7224 */ /* 0x000fc400078e00bd */
[----:B----4-:R-:W4:Y:S04]  /*1f5c0*/  LDL.LU R189, [R1+0x6b4] ;  /* 0x0006b40001bd7983 */ /* 0x010f280000300800 */
[----:B------:R-:W2:Y:S04]  /*1f5d0*/  LDL.LU R188, [R1+0x6b8] ;  /* 0x0006b80001bc7983 */ /* 0x000ea80000300800 */
[----:B------:R1:W-:Y:S04]  /*1f5e0*/  LDGSTS.E [R187+-0x3e200], desc[UR8][R190.64], P0 ;  /* 0xc1e00000bebb7fae */ /* 0x0003e80008121848 */
[----:B------:R-:W4:Y:S04]  /*1f5f0*/  LDL.LU R191, [R1+0x654] ;  /* 0x0006540001bf7983 */ /* 0x000f280000300800 */
[----:B------:R-:W2:Y:S01]  /*1f600*/  LDL.LU R187, [R1+0x674] ;  /* 0x0006740001bb7983 */ /* 0x000ea20000300800 */
[----:B------:R-:W-:-:S02]  /*1f610*/  IADD3 R5, P1, R5, UR5, RZ ;  /* 0x0000000505057c10 */ /* 0x000fc4000ff3e0ff */
[----:B------:R-:W-:Y:S02]  /*1f620*/  IADD3 R3, P2, R3, UR5, RZ ;  /* 0x0000000503037c10 */ /* 0x000fe4000ff5e0ff */
[----:B---3--:R-:W-:Y:S01]  /*1f630*/  IADD3 R179, R0, 0x100000, R179 ;  /* 0x0010000000b37810 */ /* 0x008fe20007ffe0b3 */
[----:B-1----:R-:W-:Y:S01]  /*1f640*/  IMAD.MOV.U32 R190, RZ, RZ, R5 ;  /* 0x000000ffffbe7224 */ /* 0x002fe200078e0005 */
[----:B------:R1:W-:Y:S04]  /*1f650*/  STL [R1+0x658], R5 ;  /* 0x0006580501007387 */ /* 0x0003e80000100800 */
[----:B------:R-:W3:Y:S01]  /*1f660*/  LDL.LU R0, [R1+0x6f8] ;  /* 0x0006f80001007983 */ /* 0x000ee20000300800 */
[----:B----4-:R-:W-:Y:S02]  /*1f670*/  IADD3.X R191, R191, UR7, RZ, P1, !PT ;  /* 0x00000007bfbf7c10 */ /* 0x010fe40008ffe4ff */
[----:B--2---:R-:W-:-:S03]  /*1f680*/  IADD3.X R187, R187, UR7, RZ, P2, !PT ;  /* 0x00000007bbbb7c10 */ /* 0x004fc600097fe4ff */
[----:B------:R2:W-:Y:S04]  /*1f690*/  STL [R1+0x654], R191 ;  /* 0x000654bf01007387 */ /* 0x0005e80000100800 */
[----:B------:R4:W-:Y:S04]  /*1f6a0*/  LDGSTS.E [R179+-0x3fd00], desc[UR8][R190.64], P0 ;  /* 0xc0300000beb37fae */ /* 0x0009e80008121848 */
[----:B------:R3:W-:Y:S04]  /*1f6b0*/  STL [R1+0x678], R3 ;  /* 0x0006780301007387 */ /* 0x0007e80000100800 */
[----:B-1----:R-:W3:Y:S01]  /*1f6c0*/  LDL.LU R5, [R1+0x6f4] ;  /* 0x0006f40001057983 */ /* 0x002ee20000300800 */
[----:B----4-:R-:W-:-:S02]  /*1f6d0*/  IMAD.MOV.U32 R190, RZ, RZ, R3 ;  /* 0x000000ffffbe7224 */ /* 0x010fc400078e0003 */
[----:B--2---:R-:W-:Y:S01]  /*1f6e0*/  IMAD.MOV.U32 R191, RZ, RZ, R187 ;  /* 0x000000ffffbf7224 */ /* 0x004fe200078e00bb */
[----:B------:R1:W-:Y:S04]  /*1f6f0*/  STL [R1+0x674], R187 ;  /* 0x000674bb01007387 */ /* 0x0003e80000100800 */
[----:B---3--:R-:W2:Y:S04]  /*1f700*/  LDL.LU R3, [R1+0x734] ;  /* 0x0007340001037983 */ /* 0x008ea80000300800 */
[----:B------:R3:W-:Y:S04]  /*1f710*/  LDGSTS.E [R179+-0x3f900], desc[UR8][R190.64], P0 ;  /* 0xc0700000beb37fae */ /* 0x0007e80008121848 */
[----:B-1----:R-:W4:Y:S04]  /*1f720*/  LDL.LU R187, [R1+0x738] ;  /* 0x0007380001bb7983 */ /* 0x002f280000300800 */
[----:B------:R-:W2:Y:S04]  /*1f730*/  LDL.LU R190, [R1+0x694] ;  /* 0x0006940001be7983 */ /* 0x000ea80000300800 */
[----:B------:R-:W3:Y:S01]  /*1f740*/  LDL.LU R191, [R1+0x698] ;  /* 0x0006980001bf7983 */ /* 0x000ee20000300800 */
[----:B------:R-:W-:-:S04]  /*1f750*/  IADD3 R188, P2, R188, UR5, RZ ;  /* 0x00000005bcbc7c10 */ /* 0x000fc8000ff5e0ff */
[----:B------:R-:W-:Y:S02]  /*1f760*/  IADD3.X R189, R189, UR7, RZ, P2, !PT ;  /* 0x00000007bdbd7c10 */ /* 0x000fe400097fe4ff */
[----:B---3--:R-:W-:-:S04]  /*1f770*/  IADD3 R191, P1, R191, UR5, RZ ;  /* 0x00000005bfbf7c10 */ /* 0x008fc8000ff3e0ff */
[----:B--2---:R-:W-:Y:S01]  /*1f780*/  IADD3.X R190, R190, UR7, RZ, P1, !PT ;  /* 0x00000007bebe7c10 */ /* 0x004fe20008ffe4ff */
        /* <DEDUP_REMOVED lines=10> */
[----:B--2---:R-:W5:Y:S04]  /*1f830*/  LDL.LU R189, [R1+0xa58] ;  /* 0x000a580001bd7983 */ /* 0x004f680000300800 */
[----:B------:R-:W5:Y:S04]  /*1f840*/  LDL.LU R188, [R1+0xa54] ;  /* 0x000a540001bc7983 */ /* 0x000f680000300800 */
[----:B------:R1:W-:Y:S04]  /*1f850*/  LDGSTS.E [R179+-0x3f100], desc[UR8][R190.64], P0 ;  /* 0xc0f00000beb37fae */ /* 0x0003e80008121848 */
[----:B------:R-:W2:Y:S04]  /*1f860*/  LDL.LU R190, [R1+0x6d4] ;  /* 0x0006d40001be7983 */ /* 0x000ea80000300800 */
[----:B------:R-:W1:Y:S01]  /*1f870*/  LDL.LU R191, [R1+0x6d8] ;  /* 0x0006d80001bf7983 */ /* 0x000e620000300800 */
[----:B------:R-:W-:-:S04]  /*1f880*/  IADD3 R0, P2, R0, UR5, RZ ;  /* 0x0000000500007c10 */ /* 0x000fc8000ff5e0ff */
[----:B------:R-:W-:Y:S02]  /*1f890*/  IADD3.X R5, R5, UR7, RZ, P2, !PT ;  /* 0x0000000705057c10 */ /* 0x000fe400097fe4ff */
[----:B-1----:R-:W-:-:S04]  /*1f8a0*/  IADD3 R191, P1, R191, UR5, RZ ;  /* 0x00000005bfbf7c10 */ /* 0x002fc8000ff3e0ff */
[----:B--2---:R-:W-:Y:S01]  /*1f8b0*/  IADD3.X R190, R190, UR7, RZ, P1, !PT ;  /* 0x00000007bebe7c10 */ /* 0x004fe20008ffe4ff */
[----:B------:R1:W-:Y:S04]  /*1f8c0*/  STL [R1+0x6d8], R191 ;  /* 0x0006d8bf01007387 */ /* 0x0003e80000100800 */
[----:B------:R2:W-:Y:S01]  /*1f8d0*/  STL [R1+0x6d4], R190 ;  /* 0x0006d4be01007387 */ /* 0x0005e20000100800 */
[----:B-1----:R-:W-:-:S04]  /*1f8e0*/  LOP3.LUT R191, R191, R190, RZ, 0x3c, !PT ;  /* 0x000000bebfbf7212 */ /* 0x002fc800078e3cff */
[----:B--2---:R-:W-:-:S04]  /*1f8f0*/  LOP3.LUT R190, R191, R190, RZ, 0x3c, !PT ;  /* 0x000000bebfbe7212 */ /* 0x004fc800078e3cff */
[----:B------:R-:W-:Y:S01]  /*1f900*/  LOP3.LUT R191, R191, R190, RZ, 0x3c, !PT ;  /* 0x000000bebfbf7212 */ /* 0x000fe200078e3cff */
[----:B------:R1:W-:Y:S04]  /*1f910*/  STL [R1+0x6f8], R0 ;  /* 0x0006f80001007387 */ /* 0x0003e80000100800 */
[----:B------:R2:W-:Y:S04]  /*1f920*/  LDGSTS.E [R179+-0x3ed00], desc[UR8][R190.64], P0 ;  /* 0xc1300000beb37fae */ /* 0x0005e80008121848 */
[----:B------:R3:W-:Y:S01]  /*1f930*/  STL [R1+0x6f4], R5 ;  /* 0x0006f40501007387 */ /* 0x0007e20000100800 */
[----:B--2---:R-:W-:Y:S01]  /*1f940*/  MOV R190, R0 ;  /* 0x0000000000be7202 */ /* 0x004fe20000000f00 */
[----:B------:R-:W-:Y:S01]  /*1f950*/  IMAD.MOV.U32 R191, RZ, RZ, R5 ;  /* 0x000000ffffbf7224 */ /* 0x000fe200078e0005 */
[----:B-1----:R-:W1:Y:S01]  /*1f960*/  LDC R0, c[0x0][0x230] ;  /* 0x00008c00ff007b82 */ /* 0x002e620000000800 */
[----:B---3--:R-:W5:Y:S04]  /*1f970*/  LDL.LU R5, [R1+0xa50] ;  /* 0x000a500001057983 */ /* 0x008f680000300800 */
[----:B------:R2:W-:Y:S04]  /*1f980*/  LDGSTS.E [R179+-0x3e900], desc[UR8][R190.64], P0 ;  /* 0xc1700000beb37fae */ /* 0x0005e80008121848 */
[----:B------:R-:W3:Y:S04]  /*1f990*/  LDL.LU R190, [R1+0x714] ;  /* 0x0007140001be7983 */ /* 0x000ee80000300800 */
[----:B------:R-:W2:Y:S01]  /*1f9a0*/  LDL.LU R191, [R1+0x718] ;  /* 0x0007180001bf7983 */ /* 0x000ea20000300800 */
[----:B----4-:R-:W-:Y:S01]  /*1f9b0*/  IADD3 R187, P2, R187, UR5, RZ ;  /* 0x00000005bbbb7c10 */ /* 0x010fe2000ff5e0ff */
[----:B-1----:R-:W-:-:S03]  /*1f9c0*/  VIADD R0, R0, 0x7f ;  /* 0x0000007f00007836 */ /* 0x002fc60000000000 */
[----:B------:R-:W-:Y:S02]  /*1f9d0*/  IADD3.X R3, R3, UR7, RZ, P2, !PT ;  /* 0x0000000703037c10 */ /* 0x000fe400097fe4ff */
[----:B--2---:R-:W-:-:S04]  /*1f9e0*/  IADD3 R191, P1, R191, UR5, RZ ;  /* 0x00000005bfbf7c10 */ /* 0x004fc8000ff3e0ff */
[----:B---3--:R-:W-:Y:S01]  /*1f9f0*/  IADD3.X R190, R190, UR7, RZ, P1, !PT ;  /* 0x00000007bebe7c10 */ /* 0x008fe20008ffe4ff */
        /* <DEDUP_REMOVED lines=8> */
[----:B--2---:R-:W-:Y:S01]  /*1fa80*/  IMAD.MOV.U32 R190, RZ, RZ, R187 ;  /* 0x000000ffffbe7224 */ /* 0x004fe200078e00bb */
[----:B-1----:R-:W-:Y:S01]  /*1fa90*/  SHF.R.S32.HI R187, RZ, 0x1f, R0 ;  /* 0x0000001fffbb7819 */ /* 0x002fe20000011400 */
[----:B------:R-:W-:-:S02]  /*1faa0*/  IMAD.MOV.U32 R191, RZ, RZ, R3 ;  /* 0x000000ffffbf7224 */ /* 0x000fc400078e0003 */
[----:B---3--:R1:W5:Y:S01]  /*1fab0*/  LDL.LU R3, [R1+0xa4c] ;  /* 0x000a4c0001037983 */ /* 0x0083620000300800 */
[----:B------:R-:W-:-:S03]  /*1fac0*/  LEA.HI R187, R187, R0, RZ, 0x7 ;  /* 0x00000000bbbb7211 */ /* 0x000fc600078f38ff */
[----:B------:R1:W5:Y:S01]  /*1fad0*/  LDL.LU R0, [R1+0xa48] ;  /* 0x000a480001007983 */ /* 0x0003620000300800 */
[----:B------:R-:W-:Y:S01]  /*1fae0*/  VIADD R185, R185, 0x1 ;  /* 0x00000001b9b97836 */ /* 0x000fe20000000000 */
[----:B------:R-:W-:Y:S02]  /*1faf0*/  SHF.R.S32.HI R187, RZ, 0x7, R187 ;  /* 0x00000007ffbb7819 */ /* 0x000fe400000114bb */
[----:B------:R1:W-:Y:S02]  /*1fb00*/  LDGSTS.E [R179+-0x3e100], desc[UR8][R190.64], P0 ;  /* 0xc1f00000beb37fae */ /* 0x0003e40008121848 */
[----:B------:R-:W-:Y:S02]  /*1fb10*/  ISETP.NE.U32.AND P0, PT, R185, R187, PT ;  /* 0x000000bbb900720c */ /* 0x000fe40003f05070 */
[----:B------:R-:W0:Y:S11]  /*1fb20*/  LDGDEPBAR ;  /* 0x00000000000079af */ /* 0x000e360000000000 */
[----:B-1----:R-:W-:Y:S05]  /*1fb30*/  @P0 BRA `(.L_x_1) ;  /* 0xffffff3400980947 */ /* 0x002fea000383ffff */
.L_x_0:
[----:B------:R-:W1:Y:S01]  /*1fb40*/  S2R R179, SR_TID.X ;  /* 0x0000000000b37919 */ /* 0x000e620000002100 */
[----:B------:R-:W-:Y:S02]  /*1fb50*/  WARPGROUP.DEPBAR.LE gsb0, 0x0 ;  /* 0x00008000000079c5 */ /* 0x000fe40000010000 */
[----:B------:R-:W-:-:S04]  /*1fb60*/  DEPBAR.LE SB0, 0x0 ;  /* 0x000080000000791a */ /* 0x000fc80000000000 */
[----:B-----5:R-:W-:Y:S01]  /*1fb70*/  VIADD R4, R0, 0x1 ;  /* 0x0000000100047836 */ /* 0x020fe20000000000 */
[----:B------:R-:W-:Y:S01]  /*1fb80*/  MOV R12, R120 ;  /* 0x00000078000c7202 */ /* 0x000fe20000000f00 */
[----:B------:R-:W-:Y:S01]  /*1fb90*/  IMAD.MOV.U32 R13, RZ, RZ, R122 ;  /* 0x000000ffff0d7224 */ /* 0x000fe200078e007a */
[----:B------:R-:W-:Y:S01]  /*1fba0*/  MOV R19, R26 ;  /* 0x0000001a00137202 */ /* 0x000fe20000000f00 */
[----:B------:R-:W-:Y:S01]  /*1fbb0*/  IMAD.MOV.U32 R14, RZ, RZ, R88 ;  /* 0x000000ffff0e7224 */ /* 0x000fe200078e0058 */
[-C--:B------:R-:W-:Y:S01]  /*1fbc0*/  ISETP.GE.AND P3, PT, R4, R189.reuse, PT ;  /* 0x000000bd0400720c */ /* 0x080fe20003f66270 */
[C---:B------:R-:W-:Y:S01]  /*1fbd0*/  VIADD R4, R0.reuse, 0x2 ;  /* 0x0000000200047836 */ /* 0x040fe20000000000 */
[----:B------:R-:W-:Y:S01]  /*1fbe0*/  ULDC.64 UR4, c[0x0][0x220] ;  /* 0x0000880000047ab9 */ /* 0x000fe20000000a00 */
[----:B------:R-:W-:Y:S01]  /*1fbf0*/  IMAD.MOV.U32 R15, RZ, RZ, R90 ;  /* 0x000000ffff0f7224 */ /* 0x000fe200078e005a */
[----:B------:R-:W-:Y:S01]  /*1fc00*/  ISETP.GE.AND P2, PT, R3, R188, PT ;  /* 0x000000bc0300720c */ /* 0x000fe20003f46270 */
[----:B------:R-:W-:Y:S01]  /*1fc10*/  VIADD R2, R0, 0x3f ;  /* 0x0000003f00027836 */ /* 0x000fe20000000000 */
[-C--:B------:R-:W-:Y:S01]  /*1fc20*/  ISETP.GE.AND P1, PT, R4, R189.reuse, PT ;  /* 0x000000bd0400720c */ /* 0x080fe20003f26270 */
[----:B------:R-:W-:Y:S01]  /*1fc30*/  IMAD.MOV.U32 R16, RZ, RZ, R56 ;  /* 0x000000ffff107224 */ /* 0x000fe200078e0038 */
[-C--:B------:R-:W-:Y:S01]  /*1fc40*/  ISETP.GE.AND P5, PT, R0, R189.reuse, PT ;  /* 0x000000bd0000720c */ /* 0x080fe20003fa6270 */
[----:B------:R-:W-:Y:S01]  /*1fc50*/  IMAD.MOV.U32 R17, RZ, RZ, R58 ;  /* 0x000000ffff117224 */ /* 0x000fe200078e003a */
[----:B------:R-:W-:Y:S01]  /*1fc60*/  ISETP.GE.AND P0, PT, R2, R189, PT ;  /* 0x000000bd0200720c */ /* 0x000fe20003f06270 */
[C---:B------:R-:W-:Y:S01]  /*1fc70*/  VIADD R2, R0.reuse, 0x3 ;  /* 0x0000000300027836 */ /* 0x040fe20000000000 */
[----:B------:R-:W-:Y:S01]  /*1fc80*/  MOV R58, R25 ;  /* 0x00000019003a7202 */ /* 0x000fe20000000f00 */
[----:B------:R-:W-:Y:S01]  /*1fc90*/  IMAD.MOV.U32 R18, RZ, RZ, R24 ;  /* 0x000000ffff127224 */ /* 0x000fe200078e0018 */
[-C--:B------:R-:W-:Y:S01]  /*1fca0*/  ISETP.LT.AND P2, PT, R0, R189.reuse, !P2 ;  /* 0x000000bd0000720c */ /* 0x080fe20005741270 */
[----:B------:R-:W-:Y:S01]  /*1fcb0*/  IMAD.MOV.U32 R20, RZ, RZ, R121 ;  /* 0x000000ffff147224 */ /* 0x000fe200078e0079 */
[----:B------:R-:W-:Y:S01]  /*1fcc0*/  ISETP.GE.AND P4, PT, R2, R189, PT ;  /* 0x000000bd0200720c */ /* 0x000fe20003f86270 */
[----:B------:R-:W-:Y:S01]  /*1fcd0*/  IMAD.MOV.U32 R21, RZ, RZ, R123 ;  /* 0x000000ffff157224 */ /* 0x000fe200078e007b */
[----:B------:R-:W-:Y:S01]  /*1fce0*/  MOV R121, R62 ;  /* 0x0000003e00797202 */ /* 0x000fe20000000f00 */
[----:B------:R-:W-:Y:S01]  /*1fcf0*/  IMAD.MOV.U32 R22, RZ, RZ, R89 ;  /* 0x000000ffff167224 */ /* 0x000fe200078e0059 */
[C---:B-1----:R-:W-:Y:S01]  /*1fd00*/  SHF.L.U32 R7, R179.reuse, 0x7, RZ ;  /* 0x00000007b3077819 */ /* 0x042fe200000006ff */
[C---:B------:R-:W-:Y:S01]  /*1fd10*/  IMAD.SHL.U32 R6, R179.reuse, 0x10, RZ ;  /* 0x00000010b3067824 */ /* 0x040fe200078e00ff */
[----:B------:R-:W-:Y:S01]  /*1fd20*/  LOP3.LUT R8, R179, 0xff, RZ, 0xc0, !PT ;  /* 0x000000ffb3087812 */ /* 0x000fe200078ec0ff */
[----:B------:R-:W-:Y:S01]  /*1fd30*/  IMAD.MOV.U32 R23, RZ, RZ, R91 ;  /* 0x000000ffff177224 */ /* 0x000fe200078e005b */
[----:B------:R-:W-:Y:S01]  /*1fd40*/  LOP3.LUT R9, R7, 0x800, RZ, 0xc0, !PT ;  /* 0x0000080007097812 */ /* 0x000fe200078ec0ff */
[----:B------:R-:W-:Y:S01]  /*1fd50*/  IMAD.SHL.U32 R7, R179, 0x8, RZ ;  /* 0x00000008b3077824 */ /* 0x000fe200078e00ff */
[----:B------:R-:W-:Y:S01]  /*1fd60*/  LOP3.LUT R6, R6, 0xf0, RZ, 0xc0, !PT ;  /* 0x000000f006067812 */ /* 0x000fe200078ec0ff */
[----:B------:R-:W-:Y:S01]  /*1fd70*/  IMAD.MOV.U32 R56, RZ, RZ, R57 ;  /* 0x000000ffff387224 */ /* 0x000fe200078e0039 */
[----:B------:R-:W-:Y:S01]  /*1fd80*/  LEA R2, R8, UR10, 0x4 ;  /* 0x0000000a08027c11 */ /* 0x000fe2000f8e20ff */
[----:B------:R-:W-:Y:S01]  /*1fd90*/  IMAD.MOV.U32 R57, RZ, RZ, R59 ;  /* 0x000000ffff397224 */ /* 0x000fe200078e003b */
[----:B------:R-:W-:Y:S01]  /*1fda0*/  IADD3 R6, R9, UR10, R6 ;  /* 0x0000000a09067c10 */ /* 0x000fe2000fffe006 */
[----:B------:R-:W-:Y:S01]  /*1fdb0*/  BAR.SYNC.DEFER_BLOCKING 0x0 ;  /* 0x0000000000007b1d */ /* 0x000fe20000010000 */
[----:B------:R-:W-:Y:S01]  /*1fdc0*/  LOP3.LUT R7, R7, 0x700, RZ, 0xc0, !PT ;  /* 0x0000070007077812 */ /* 0x000fe200078ec0ff */
[----:B------:R-:W-:Y:S01]  /*1fdd0*/  IMAD.MOV.U32 R59, RZ, RZ, R27 ;  /* 0x000000ffff3b7224 */ /* 0x000fe200078e001b */
[----:B------:R-:W-:Y:S01]  /*1fde0*/  ISETP.LT.AND P5, PT, R5, R188, !P5 ;  /* 0x000000bc0500720c */ /* 0x000fe20006fa1270 */
[----:B------:R-:W-:-:S02]  /*1fdf0*/  IMAD.MOV.U32 R88, RZ, RZ, R124 ;  /* 0x000000ffff587224 */ /* 0x000fc400078e007c */
[----:B------:R-:W-:Y:S02]  /*1fe00*/  IMAD.IADD R4, R7, 0x1, R6 ;  /* 0x0000000107047824 */ /* 0x000fe400078e0206 */
[----:B------:R-:W-:Y:S01]  /*1fe10*/  IMAD.MOV.U32 R89, RZ, RZ, R126 ;  /* 0x000000ffff597224 */ /* 0x000fe200078e007e */
[----:B------:R-:W1:Y:S01]  /*1fe20*/  LDC R6, c[0x0][0x244] ;  /* 0x00009100ff067b82 */ /* 0x000e620000000800 */
        /* <DEDUP_REMOVED lines=8> */
[----:B------:R-:W-:Y:S01]  /*1feb0*/  STSM.16.M88.4 [R4], R12 ;  /* 0x0000000c04007844 */ /* 0x000fe20000000200 */
[----:B------:R-:W-:Y:S02]  /*1fec0*/  IMAD.MOV.U32 R126, RZ, RZ, R32 ;  /* 0x000000ffff7e7224 */ /* 0x000fe400078e0020 */
[----:B------:R-:W-:Y:S01]  /*1fed0*/  IMAD.MOV.U32 R152, RZ, RZ, R65 ;  /* 0x000000ffff987224 */ /* 0x000fe200078e0041 */
[----:B------:R-:W-:Y:S01]  /*1fee0*/  BAR.SYNC.DEFER_BLOCKING 0x0 ;  /* 0x0000000000007b1d */ /* 0x000fe20000010000 */
[----:B------:R-:W-:-:S02]  /*1fef0*/  IMAD.MOV.U32 R153, RZ, RZ, R67 ;  /* 0x000000ffff997224 */ /* 0x000fc400078e0043 */
[----:B------:R-:W-:Y:S02]  /*1ff00*/  IMAD.MOV.U32 R154, RZ, RZ, R33 ;  /* 0x000000ffff9a7224 */ /* 0x000fe400078e0021 */
[----:B------:R-:W-:Y:S02]  /*1ff10*/  IMAD.MOV.U32 R155, RZ, RZ, R35 ;  /* 0x000000ffff9b7224 */ /* 0x000fe400078e0023 */
[----:B-1----:R-:W-:Y:S01]  /*1ff20*/  IMAD R7, R3, R6, RZ ;  /* 0x0000000603077224 */ /* 0x002fe200078e02ff */
[----:B------:R-:W1:Y:S01]  /*1ff30*/  LDS.128 R8, [R2] ;  /* 0x0000000002087984 */ /* 0x000e620000000c00 */
[----:B------:R-:W-:Y:S06]  /*1ff40*/  BAR.SYNC.DEFER_BLOCKING 0x0 ;  /* 0x0000000000007b1d */ /* 0x000fec0000010000 */
[----:B------:R-:W-:Y:S02]  /*1ff50*/  STSM.16.M88.4 [R4], R16 ;  /* 0x0000001004007844 */ /* 0x000fe40000000200 */
[----:B------:R-:W-:Y:S06]  /*1ff60*/  BAR.SYNC.DEFER_BLOCKING 0x0 ;  /* 0x0000000000007b1d */ /* 0x000fec0000010000 */
[----:B------:R-:W2:Y:S02]  /*1ff70*/  LDS.128 R12, [R2] ;  /* 0x00000000020c7984 */ /* 0x000ea40000000c00 */
[----:B------:R-:W-:Y:S06]  /*1ff80*/  BAR.SYNC.DEFER_BLOCKING 0x0 ;  /* 0x0000000000007b1d */ /* 0x000fec0000010000 */
[----:B------:R-:W-:Y:S02]  /*1ff90*/  STSM.16.M88.4 [R4], R20 ;  /* 0x0000001404007844 */ /* 0x000fe40000000200 */
[----:B------:R-:W-:Y:S06]  /*1ffa0*/  BAR.SYNC.DEFER_BLOCKING 0x0 ;  /* 0x0000000000007b1d */ /* 0x000fec0000010000 */
[----:B------:R-:W3:Y:S02]  /*1ffb0*/  LDS.128 R24, [R2] ;  /* 0x0000000002187984 */ /* 0x000ee40000000c00 */
[----:B------:R-:W-:Y:S06]  /*1ffc0*/  BAR.SYNC.DEFER_BLOCKING 0x0 ;  /* 0x0000000000007b1d */ /* 0x000fec0000010000 */
[----:B------:R4:W-:Y:S02]  /*1ffd0*/  STSM.16.M88.4 [R4], R56 ;  /* 0x0000003804007844 */ /* 0x0009e40000000200 */
[----:B------:R-:W-:Y:S01]  /*1ffe0*/  BAR.SYNC.DEFER_BLOCKING 0x0 ;  /* 0x0000000000007b1d */ /* 0x000fe20000010000 */
[----:B----4-:R-:W-:-:S02]  /*1fff0*/  IMAD.MOV.U32 R56, RZ, RZ, R125 ;  /* 0x000000ffff387224 */ /* 0x010fc400078e007d */
[----:B------:R-:W-:Y:S02]  /*20000*/  IMAD.MOV.U32 R57, RZ, RZ, R127 ;  /* 0x000000ffff397224 */ /* 0x000fe400078e007f */
[----:B------:R-:W-:Y:S02]  /*20010*/  IMAD.MOV.U32 R58, RZ, RZ, R93 ;  /* 0x000000ffff3a7224 */ /* 0x000fe400078e005d */
[----:B------:R-:W-:Y:S02]  /*20020*/  IMAD.MOV.U32 R59, RZ, RZ, R95 ;  /* 0x000000ffff3b7224 */ /* 0x000fe400078e005f */
[----:B------:R-:W-:Y:S02]  /*20030*/  IMAD.MOV.U32 R93, RZ, RZ, R63 ;  /* 0x000000ffff5d7224 */ /* 0x000fe400078e003f */
[----:B------:R-:W-:Y:S01]  /*20040*/  IMAD.MOV.U32 R95, RZ, RZ, R31 ;  /* 0x000000ffff5f7224 */ /* 0x000fe200078e001f */
[----:B------:R-:W4:Y:S01]  /*20050*/  LDS.128 R20, [R2] ;  /* 0x0000000002147984 */ /* 0x000f220000000c00 */
[----:B------:R-:W-:-:S02]  /*20060*/  IMAD.MOV.U32 R125, RZ, RZ, R66 ;  /* 0x000000ffff7d7224 */ /* 0x000fc400078e0042 */
[----:B------:R-:W-:Y:S01]  /*20070*/  IMAD.MOV.U32 R127, RZ, RZ, R34 ;  /* 0x000000ffff7f7224 */ /* 0x000fe200078e0022 */
[----:B------:R-:W-:Y:S06]  /*20080*/  BAR.SYNC.DEFER_BLOCKING 0x0 ;  /* 0x0000000000007b1d */ /* 0x000fec0000010000 */
[----:B------:R-:W-:Y:S02]  /*20090*/  STSM.16.M88.4 [R4], R88 ;  /* 0x0000005804007844 */ /* 0x000fe40000000200 */
[----:B------:R-:W-:Y:S06]  /*200a0*/  BAR.SYNC.DEFER_BLOCKING 0x0 ;  /* 0x0000000000007b1d */ /* 0x000fec0000010000 */
[----:B------:R-:W4:Y:S02]  /*200b0*/  LDS.128 R16, [R2] ;  /* 0x0000000002107984 */ /* 0x000f240000000c00 */
[----:B------:R-:W-:Y:S06]  /*200c0*/  BAR.SYNC.DEFER_BLOCKING 0x0 ;  /* 0x0000000000007b1d */ /* 0x000fec0000010000 */
[----:B------:R1:W-:Y:S02]  /*200d0*/  STSM.16.M88.4 [R4], R120 ;  /* 0x0000007804007844 */ /* 0x0003e40000000200 */
[----:B------:R-:W-:Y:S01]  /*200e0*/  BAR.SYNC.DEFER_BLOCKING 0x0 ;  /* 0x0000000000007b1d */ /* 0x000fe20000010000 */
[----:B-1----:R-:W-:Y:S01]  /*200f0*/  IMAD.MOV.U32 R120, RZ, RZ, R128 ;  /* 0x000000ffff787224 */ /* 0x002fe200078e0080 */
[----:B------:R-:W-:Y:S01]  /*20100*/  MOV R123, R98 ;  /* 0x00000062007b7202 */ /* 0x000fe20000000f00 */
[----:B------:R-:W-:Y:S01]  /*20110*/  IMAD.MOV.U32 R121, RZ, RZ, R130 ;  /* 0x000000ffff797224 */ /* 0x000fe200078e0082 */
[----:B------:R-:W-:Y:S01]  /*20120*/  MOV R130, R97 ;  /* 0x0000006100827202 */ /* 0x000fe20000000f00 */
[----:B------:R-:W-:-:S02]  /*20130*/  IMAD.MOV.U32 R122, RZ, RZ, R96 ;  /* 0x000000ffff7a7224 */ /* 0x000fc400078e0060 */
[----:B------:R-:W-:Y:S02]  /*20140*/  IMAD.MOV.U32 R128, RZ, RZ, R129 ;  /* 0x000000ffff807224 */ /* 0x000fe400078e0081 */
[----:B------:R-:W-:Y:S02]  /*20150*/  IMAD.MOV.U32 R129, RZ, RZ, R131 ;  /* 0x000000ffff817224 */ /* 0x000fe400078e0083 */
[----:B------:R-:W-:Y:S01]  /*20160*/  IMAD.MOV.U32 R131, RZ, RZ, R99 ;  /* 0x000000ffff837224 */ /* 0x000fe200078e0063 */
[----:B------:R-:W1:Y:S01]  /*20170*/  LDS.128 R88, [R2] ;  /* 0x0000000002587984 */ /* 0x000e620000000c00 */
[----:B------:R-:W-:Y:S06]  /*20180*/  BAR.SYNC.DEFER_BLOCKING 0x0 ;  /* 0x0000000000007b1d */ /* 0x000fec0000010000 */
[----:B------:R-:W-:Y:S02]  /*20190*/  STSM.16.M88.4 [R4], R56 ;  /* 0x0000003804007844 */ /* 0x000fe40000000200 */
[----:B------:R-:W-:Y:S06]  /*201a0*/  BAR.SYNC.DEFER_BLOCKING 0x0 ;  /* 0x0000000000007b1d */ /* 0x000fec0000010000 */
[----:B------:R-:W1:Y:S02]  /*201b0*/  LDS.128 R60, [R2] ;  /* 0x00000000023c7984 */ /* 0x000e640000000c00 */
[----:B------:R-:W-:Y:S06]  /*201c0*/  BAR.SYNC.DEFER_BLOCKING 0x0 ;  /* 0x0000000000007b1d */ /* 0x000fec0000010000 */
[----:B------:R-:W-:Y:S02]  /*201d0*/  STSM.16.M88.4 [R4], R92 ;  /* 0x0000005c04007844 */ /* 0x000fe40000000200 */
[----:B------:R-:W-:Y:S06]  /*201e0*/  BAR.SYNC.DEFER_BLOCKING 0x0 ;  /* 0x0000000000007b1d */ /* 0x000fec0000010000 */
[----:B------:R-:W1:Y:S02]  /*201f0*/  LDS.128 R56, [R2] ;  /* 0x0000000002387984 */ /* 0x000e640000000c00 */
[----:B------:R-:W-:Y:S06]  /*20200*/  BAR.SYNC.DEFER_BLOCKING 0x0 ;  /* 0x0000000000007b1d */ /* 0x000fec0000010000 */
[----:B------:R2:W-:Y:S02]  /*20210*/  STSM.16.M88.4 [R4], R120 ;  /* 0x0000007804007844 */ /* 0x0005e40000000200 */
[----:B------:R-:W-:Y:S01]  /*20220*/  BAR.SYNC.DEFER_BLOCKING 0x0 ;  /* 0x0000000000007b1d */ /* 0x000fe20000010000 */
[----:B--2---:R-:W-:Y:S01]  /*20230*/  IMAD.MOV.U32 R120, RZ, RZ, R132 ;  /* 0x000000ffff787224 */ /* 0x004fe200078e0084 */
[----:B------:R-:W-:Y:S01]  /*20240*/  MOV R121, R134 ;  /* 0x0000008600797202 */ /* 0x000fe20000000f00 */
[----:B------:R-:W-:-:S02]  /*20250*/  IMAD.MOV.U32 R122, RZ, RZ, R100 ;  /* 0x000000ffff7a7224 */ /* 0x000fc400078e0064 */
[----:B------:R-:W-:Y:S02]  /*20260*/  IMAD.MOV.U32 R123, RZ, RZ, R102 ;  /* 0x000000ffff7b7224 */ /* 0x000fe400078e0066 */
[----:B------:R-:W-:Y:S02]  /*20270*/  IMAD.MOV.U32 R132, RZ, RZ, R69 ;  /* 0x000000ffff847224 */ /* 0x000fe400078e0045 */
[----:B------:R-:W-:Y:S01]  /*20280*/  IMAD.MOV.U32 R134, RZ, RZ, R37 ;  /* 0x000000ffff867224 */ /* 0x000fe200078e0025 */
[----:B------:R-:W2:Y:S01]  /*20290*/  LDS.128 R28, [R2] ;  /* 0x00000000021c7984 */ /* 0x000ea20000000c00 */
[----:B------:R-:W-:Y:S06]  /*202a0*/  BAR.SYNC.DEFER_BLOCKING 0x0 ;  /* 0x0000000000007b1d */ /* 0x000fec0000010000 */
[----:B------:R3:W-:Y:S02]  /*202b0*/  STSM.16.M88.4 [R4], R124 ;  /* 0x0000007c04007844 */ /* 0x0007e40000000200 */
[----:B------:R-:W-:Y:S01]  /*202c0*/  BAR.SYNC.DEFER_BLOCKING 0x0 ;  /* 0x0000000000007b1d */ /* 0x000fe20000010000 */
[----:B---3--:R-:W-:-:S02]  /*202d0*/  IMAD.MOV.U32 R124, RZ, RZ, R68 ;  /* 0x000000ffff7c7224 */ /* 0x008fc400078e0044 */
[----:B------:R-:W-:Y:S02]  /*202e0*/  IMAD.MOV.U32 R125, RZ, RZ, R70 ;  /* 0x000000ffff7d7224 */ /* 0x000fe400078e0046 */
[----:B------:R-:W-:Y:S02]  /*202f0*/  IMAD.MOV.U32 R126, RZ, RZ, R36 ;  /* 0x000000ffff7e7224 */ /* 0x000fe400078e0024 */
[----:B------:R-:W-:Y:S01]  /*20300*/  IMAD.MOV.U32 R127, RZ, RZ, R38 ;  /* 0x000000ffff7f7224 */ /* 0x000fe200078e0026 */
[----:B------:R-:W3:Y:S01]  /*20310*/  LDS.128 R96, [R2] ;  /* 0x0000000002607984 */ /* 0x000ee20000000c00 */
[----:B------:R-:W-:Y:S06]  /*20320*/  BAR.SYNC.DEFER_BLOCKING 0x0 ;  /* 0x0000000000007b1d */ /* 0x000fec0000010000 */
[----:B------:R4:W-:Y:S02]  /*20330*/  STSM.16.M88.4 [R4], R128 ;  /* 0x0000008004007844 */ /* 0x0009e40000000200 */
[----:B------:R-:W-:Y:S01]  /*20340*/  BAR.SYNC.DEFER_BLOCKING 0x0 ;  /* 0x0000000000007b1d */ /* 0x000fe20000010000 */
[----:B----4-:R-:W-:Y:S01]  /*20350*/  MOV R128, R133 ;  /* 0x0000008500807202 */ /* 0x010fe20000000f00 */
[----:B------:R-:W-:Y:S01]  /*20360*/  IMAD.MOV.U32 R129, RZ, RZ, R135 ;  /* 0x000000ffff817224 */ /* 0x000fe200078e0087 */
[----:B------:R-:W-:Y:S01]  /*20370*/  MOV R135, R39 ;  /* 0x0000002700877202 */ /* 0x000fe20000000f00 */
[----:B------:R-:W-:-:S02]  /*20380*/  IMAD.MOV.U32 R130, RZ, RZ, R101 ;  /* 0x000000ffff827224 */ /* 0x000fc400078e0065 */
[----:B------:R-:W-:Y:S02]  /*20390*/  IMAD.MOV.U32 R131, RZ, RZ, R103 ;  /* 0x000000ffff837224 */ /* 0x000fe400078e0067 */
[----:B------:R-:W-:Y:S01]  /*203a0*/  IMAD.MOV.U32 R133, RZ, RZ, R71 ;  /* 0x000000ffff857224 */ /* 0x000fe200078e0047 */
[----:B------:R-:W4:Y:S01]  /*203b0*/  LDS.128 R92, [R2] ;  /* 0x00000000025c7984 */ /* 0x000f220000000c00 */
[----:B------:R-:W-:Y:S06]  /*203c0*/  BAR.SYNC.DEFER_BLOCKING 0x0 ;  /* 0x0000000000007b1d */ /* 0x000fec0000010000 */
[----:B------:R1:W-:Y:S02]  /*203d0*/  STSM.16.M88.4 [R4], R152 ;  /* 0x0000009804007844 */ /* 0x0003e40000000200 */
[----:B------:R-:W-:Y:S01]  /*203e0*/  BAR.SYNC.DEFER_BLOCKING 0x0 ;  /* 0x0000000000007b1d */ /* 0x000fe20000010000 */
[----:B-1----:R-:W-:Y:S01]  /*203f0*/  IMAD.MOV.U32 R152, RZ, RZ, R72 ;  /* 0x000000ffff987224 */ /* 0x002fe200078e0048 */
[----:B------:R-:W-:Y:S01]  /*20400*/  MOV R154, R40 ;  /* 0x00000028009a7202 */ /* 0x000fe20000000f00 */
[----:B------:R-:W-:-:S02]  /*20410*/  IMAD.MOV.U32 R153, RZ, RZ, R74 ;  /* 0x000000ffff997224 */ /* 0x000fc400078e004a */
[----:B------:R-:W-:Y:S01]  /*20420*/  IMAD.MOV.U32 R155, RZ, RZ, R42 ;  /* 0x000000ffff9b7224 */ /* 0x000fe200078e002a */
        /* <DEDUP_REMOVED lines=8> */
[----:B--2---:R-:W-:-:S02]  /*204b0*/  IMAD.MOV.U32 R124, RZ, RZ, R136 ;  /* 0x000000ffff7c7224 */ /* 0x004fc400078e0088 */
[----:B------:R-:W-:Y:S02]  /*204c0*/  IMAD.MOV.U32 R125, RZ, RZ, R138 ;  /* 0x000000ffff7d7224 */ /* 0x000fe400078e008a */
[----:B------:R-:W-:Y:S02]  /*204d0*/  IMAD.MOV.U32 R126, RZ, RZ, R104 ;  /* 0x000000ffff7e7224 */ /* 0x000fe400078e0068 */
[----:B------:R-:W-:Y:S02]  /*204e0*/  IMAD.MOV.U32 R127, RZ, RZ, R106 ;  /* 0x000000ffff7f7224 */ /* 0x000fe400078e006a */
[----:B------:R-:W-:Y:S02]  /*204f0*/  IMAD.MOV.U32 R136, RZ, RZ, R140 ;  /* 0x000000ffff887224 */ /* 0x000fe400078e008c */
[----:B------:R-:W-:Y:S01]  /*20500*/  IMAD.MOV.U32 R138, RZ, RZ, R108 ;  /* 0x000000ffff8a7224 */ /* 0x000fe200078e006c */
[----:B------:R-:W2:Y:S01]  /*20510*/  LDS.128 R120, [R2] ;  /* 0x0000000002787984 */ /* 0x000ea20000000c00 */
[----:B------:R-:W-:Y:S01]  /*20520*/  IMAD.MOV.U32 R140, RZ, RZ, R77 ;  /* 0x000000ffff8c7224 */ /* 0x000fe200078e004d */
[----:B------:R-:W-:Y:S06]  /*20530*/  BAR.SYNC.DEFER_BLOCKING 0x0 ;  /* 0x0000000000007b1d */ /* 0x000fec0000010000 */
[----:B------:R3:W-:Y:S02]  /*20540*/  STSM.16.M88.4 [R4], R128 ;  /* 0x0000008004007844 */ /* 0x0007e40000000200 */
[----:B------:R-:W-:Y:S01]  /*20550*/  BAR.SYNC.DEFER_BLOCKING 0x0 ;  /* 0x0000000000007b1d */ /* 0x000fe20000010000 */
[----:B---3--:R-:W-:-:S02]  /*20560*/  IMAD.MOV.U32 R128, RZ, RZ, R137 ;  /* 0x000000ffff807224 */ /* 0x008fc400078e0089 */
[----:B------:R-:W-:Y:S02]  /*20570*/  IMAD.MOV.U32 R129, RZ, RZ, R139 ;  /* 0x000000ffff817224 */ /* 0x000fe400078e008b */
[----:B------:R-:W-:Y:S02]  /*20580*/  IMAD.MOV.U32 R130, RZ, RZ, R105 ;  /* 0x000000ffff827224 */ /* 0x000fe400078e0069 */
[----:B------:R-:W-:Y:S02]  /*20590*/  IMAD.MOV.U32 R131, RZ, RZ, R107 ;  /* 0x000000ffff837224 */ /* 0x000fe400078e006b */
[----:B------:R-:W-:Y:S02]  /*205a0*/  IMAD.MOV.U32 R137, RZ, RZ, R142 ;  /* 0x000000ffff897224 */ /* 0x000fe400078e008e */
[----:B------:R-:W-:Y:S01]  /*205b0*/  IMAD.MOV.U32 R139, RZ, RZ, R110 ;  /* 0x000000ffff8b7224 */ /* 0x000fe200078e006e */
[----:B------:R-:W3:Y:S01]  /*205c0*/  LDS.128 R100, [R2] ;  /* 0x0000000002647984 */ /* 0x000ee20000000c00 */
[----:B------:R-:W-:Y:S01]  /*205d0*/  IMAD.MOV.U32 R142, RZ, RZ, R45 ;  /* 0x000000ffff8e7224 */ /* 0x000fe200078e002d */
[----:B------:R-:W-:Y:S06]  /*205e0*/  BAR.SYNC.DEFER_BLOCKING 0x0 ;  /* 0x0000000000007b1d */ /* 0x000fec0000010000 */
[----:B------:R4:W-:Y:S02]  /*205f0*/  STSM.16.M88.4 [R4], R132 ;  /* 0x0000008404007844 */ /* 0x0009e40000000200 */
[----:B------:R-:W-:Y:S01]  /*20600*/  BAR.SYNC.DEFER_BLOCKING 0x0 ;  /* 0x0000000000007b1d */ /* 0x000fe20000010000 */
[----:B----4-:R-:W-:Y:S01]  /*20610*/  IMAD.MOV.U32 R132, RZ, RZ, R73 ;  /* 0x000000ffff847224 */ /* 0x010fe200078e0049 */
[----:B------:R-:W-:Y:S01]  /*20620*/  MOV R133, R75 ;  /* 0x0000004b00857202 */ /* 0x000fe20000000f00 */
[----:B------:R-:W-:-:S02]  /*20630*/  IMAD.MOV.U32 R134, RZ, RZ, R41 ;  /* 0x000000ffff867224 */ /* 0x000fc400078e0029 */
[----:B------:R-:W-:Y:S01]  /*20640*/  IMAD.MOV.U32 R135, RZ, RZ, R43 ;  /* 0x000000ffff877224 */ /* 0x000fe200078e002b */
[----:B------:R-:W4:Y:S02]  /*20650*/  LDS.128 R68, [R2] ;  /* 0x0000000002447984 */ /* 0x000f240000000c00 */
[----:B------:R-:W-:Y:S06]  /*20660*/  BAR.SYNC.DEFER_BLOCKING 0x0 ;  /* 0x0000000000007b1d */ /* 0x000fec0000010000 */
[----:B------:R-:W-:Y:S02]  /*20670*/  STSM.16.M88.4 [R4], R124 ;  /* 0x0000007c04007844 */ /* 0x000fe40000000200 */
[----:B------:R-:W-:Y:S06]  /*20680*/  BAR.SYNC.DEFER_BLOCKING 0x0 ;  /* 0x0000000000007b1d */ /* 0x000fec0000010000 */
[----:B------:R-:W4:Y:S02]  /*20690*/  LDS.128 R36, [R2] ;  /* 0x0000000002247984 */ /* 0x000f240000000c00 */
[----:B------:R-:W-:Y:S06]  /*206a0*/  BAR.SYNC.DEFER_BLOCKING 0x0 ;  /* 0x0000000000007b1d */ /* 0x000fec0000010000 */
[----:B------:R1:W-:Y:S02]  /*206b0*/  STSM.16.M88.4 [R4], R152 ;  /* 0x0000009804007844 */ /* 0x0003e40000000200 */
[----:B------:R-:W-:Y:S01]  /*206c0*/  BAR.SYNC.DEFER_BLOCKING 0x0 ;  /* 0x0000000000007b1d */ /* 0x000fe20000010000 */
[----:B-1----:R-:W-:Y:S01]  /*206d0*/  MOV R152, R76 ;  /* 0x0000004c00987202 */ /* 0x002fe20000000f00 */
[----:B------:R-:W-:-:S02]  /*206e0*/  IMAD.MOV.U32 R153, RZ, RZ, R78 ;  /* 0x000000ffff997224 */ /* 0x000fc400078e004e */
        /* <DEDUP_REMOVED lines=20> */
[----:B---3--:R-:W-:Y:S01]  /*20830*/  IMAD.MOV.U32 R136, RZ, RZ, R144 ;  /* 0x000000ffff887224 */ /* 0x008fe200078e0090 */
[----:B------:R-:W-:Y:S01]  /*20840*/  MOV R138, R112 ;  /* 0x00000070008a7202 */ /* 0x000fe20000000f00 */
[----:B------:R-:W-:Y:S01]  /*20850*/  IMAD.MOV.U32 R137, RZ, RZ, R146 ;  /* 0x000000ffff897224 */ /* 0x000fe200078e0092 */
[----:B------:R-:W-:Y:S01]  /*20860*/  MOV R144, R148 ;  /* 0x0000009400907202 */ /* 0x000fe20000000f00 */
[----:B------:R-:W-:-:S02]  /*20870*/  IMAD.MOV.U32 R139, RZ, RZ, R114 ;  /* 0x000000ffff8b7224 */ /* 0x000fc400078e0072 */
[----:B------:R-:W-:Y:S02]  /*20880*/  IMAD.MOV.U32 R146, RZ, RZ, R116 ;  /* 0x000000ffff927224 */ /* 0x000fe400078e0074 */
[----:B------:R-:W-:Y:S01]  /*20890*/  IMAD.MOV.U32 R148, RZ, RZ, R85 ;  /* 0x000000ffff947224 */ /* 0x000fe200078e0055 */
[----:B------:R-:W3:Y:S01]  /*208a0*/  LDS.128 R40, [R2] ;  /* 0x0000000002287984 */ /* 0x000ee20000000c00 */
[----:B------:R-:W-:Y:S06]  /*208b0*/  BAR.SYNC.DEFER_BLOCKING 0x0 ;  /* 0x0000000000007b1d */ /* 0x000fec0000010000 */
[----:B------:R4:W-:Y:S02]  /*208c0*/  STSM.16.M88.4 [R4], R152 ;  /* 0x0000009804007844 */ /* 0x0009e40000000200 */
[----:B------:R-:W-:Y:S01]  /*208d0*/  BAR.SYNC.DEFER_BLOCKING 0x0 ;  /* 0x0000000000007b1d */ /* 0x000fe20000010000 */
[----:B----4-:R-:W-:-:S02]  /*208e0*/  IMAD.MOV.U32 R152, RZ, RZ, R80 ;  /* 0x000000ffff987224 */ /* 0x010fc400078e0050 */
[----:B------:R-:W-:Y:S02]  /*208f0*/  IMAD.MOV.U32 R153, RZ, RZ, R82 ;  /* 0x000000ffff997224 */ /* 0x000fe400078e0052 */
[----:B------:R-:W-:Y:S02]  /*20900*/  IMAD.MOV.U32 R154, RZ, RZ, R48 ;  /* 0x000000ffff9a7224 */ /* 0x000fe400078e0030 */
[----:B------:R-:W-:Y:S01]  /*20910*/  IMAD.MOV.U32 R155, RZ, RZ, R50 ;  /* 0x000000ffff9b7224 */ /* 0x000fe200078e0032 */
[----:B------:R-:W4:Y:S01]  /*20920*/  LDS.128 R128, [R2] ;  /* 0x0000000002807984 */ /* 0x000f220000000c00 */
        /* <DEDUP_REMOVED lines=9> */
[----:B------:R-:W-:-:S02]  /*209c0*/  IMAD.MOV.U32 R143, RZ, RZ, R115 ;  /* 0x000000ffff8f7224 */ /* 0x000fc400078e0073 */
[----:B------:R-:W-:Y:S02]  /*209d0*/  IMAD.MOV.U32 R140, RZ, RZ, R145 ;  /* 0x000000ffff8c7224 */ /* 0x000fe400078e0091 */
[----:B------:R-:W-:Y:S02]  /*209e0*/  IMAD.MOV.U32 R145, RZ, RZ, R150 ;  /* 0x000000ffff917224 */ /* 0x000fe400078e0096 */
[----:B------:R-:W-:Y:S02]  /*209f0*/  IMAD.MOV.U32 R147, RZ, RZ, R118 ;  /* 0x000000ffff937224 */ /* 0x000fe400078e0076 */
[----:B------:R-:W-:Y:S01]  /*20a00*/  IMAD.MOV.U32 R150, RZ, RZ, R53 ;  /* 0x000000ffff967224 */ /* 0x000fe200078e0035 */
[----:B------:R-:W1:Y:S01]  /*20a10*/  LDS.128 R76, [R2] ;  /* 0x00000000024c7984 */ /* 0x000e620000000c00 */
[----:B------:R-:W-:Y:S06]  /*20a20*/  BAR.SYNC.DEFER_BLOCKING 0x0 ;  /* 0x0000000000007b1d */ /* 0x000fec0000010000 */
[----:B------:R2:W-:Y:S02]  /*20a30*/  STSM.16.M88.4 [R4], R136 ;  /* 0x0000008804007844 */ /* 0x0005e40000000200 */
[----:B------:R-:W-:Y:S01]  /*20a40*/  BAR.SYNC.DEFER_BLOCKING 0x0 ;  /* 0x0000000000007b1d */ /* 0x000fe20000010000 */
[----:B--2---:R-:W-:-:S02]  /*20a50*/  IMAD.MOV.U32 R136, RZ, RZ, R81 ;  /* 0x000000ffff887224 */ /* 0x004fc400078e0051 */
[----:B------:R-:W-:Y:S02]  /*20a60*/  IMAD.MOV.U32 R137, RZ, RZ, R83 ;  /* 0x000000ffff897224 */ /* 0x000fe400078e0053 */
[----:B------:R-:W-:Y:S02]  /*20a70*/  IMAD.MOV.U32 R138, RZ, RZ, R49 ;  /* 0x000000ffff8a7224 */ /* 0x000fe400078e0031 */
[----:B------:R-:W-:Y:S01]  /*20a80*/  IMAD.MOV.U32 R139, RZ, RZ, R51 ;  /* 0x000000ffff8b7224 */ /* 0x000fe200078e0033 */
[----:B------:R-:W2:Y:S01]  /*20a90*/  LDS.128 R44, [R2] ;  /* 0x00000000022c7984 */ /* 0x000ea20000000c00 */
[----:B------:R-:W-:Y:S06]  /*20aa0*/  BAR.SYNC.DEFER_BLOCKING 0x0 ;  /* 0x0000000000007b1d */ /* 0x000fec0000010000 */
[----:B------:R-:W-:Y:S02]  /*20ab0*/  STSM.16.M88.4 [R4], R152 ;  /* 0x0000009804007844 */ /* 0x000fe40000000200 */
[----:B------:R-:W-:Y:S06]  /*20ac0*/  BAR.SYNC.DEFER_BLOCKING 0x0 ;  /* 0x0000000000007b1d */ /* 0x000fec0000010000 */
[----:B------:R-:W2:Y:S02]  /*20ad0*/  LDS.128 R112, [R2] ;  /* 0x0000000002707984 */ /* 0x000ea40000000c00 */
[----:B------:R-:W-:Y:S06]  /*20ae0*/  BAR.SYNC.DEFER_BLOCKING 0x0 ;  /* 0x0000000000007b1d */ /* 0x000fec0000010000 */
[----:B------:R3:W-:Y:S02]  /*20af0*/  STSM.16.M88.4 [R4], R140 ;  /* 0x0000008c04007844 */ /* 0x0007e40000000200 */
[----:B------:R-:W-:Y:S01]  /*20b00*/  BAR.SYNC.DEFER_BLOCKING 0x0 ;  /* 0x0000000000007b1d */ /* 0x000fe20000010000 */
[----:B---3--:R-:W-:Y:S01]  /*20b10*/  IMAD.MOV.U32 R140, RZ, RZ, R84 ;  /* 0x000000ffff8c7224 */ /* 0x008fe200078e0054 */
[----:B------:R-:W-:Y:S01]  /*20b20*/  MOV R143, R54 ;  /* 0x00000036008f7202 */ /* 0x000fe20000000f00 */
[----:B------:R-:W-:-:S02]  /*20b30*/  IMAD.MOV.U32 R141, RZ, RZ, R86 ;  /* 0x000000ffff8d7224 */ /* 0x000fc400078e0056 */
[----:B------:R-:W-:Y:S02]  /*20b40*/  IMAD.MOV.U32 R142, RZ, RZ, R52 ;  /* 0x000000ffff8e7224 */ /* 0x000fe400078e0034 */
[----:B------:R-:W-:Y:S01]  /*20b50*/  IMAD R52, R6, 0x100, R7 ;  /* 0x0000010006347824 */ /* 0x000fe200078e0207 */
[----:B------:R-:W-:-:S04]  /*20b60*/  LEA R6, P6, R7, UR4, 0x2 ;  /* 0x0000000407067c11 */ /* 0x000fc8000f8c10ff */
[----:B------:R-:W-:Y:S01]  /*20b70*/  LEA.HI.X.SX32 R7, R7, UR5, 0x2, P6 ;  /* 0x0000000507077c11 */ /* 0x000fe2000b0f16ff */
[----:B------:R-:W3:Y:S01]  /*20b80*/  LDS.128 R132, [R2] ;  /* 0x0000000002847984 */ /* 0x000ee20000000c00 */
[----:B------:R-:W-:Y:S06]  /*20b90*/  BAR.SYNC.DEFER_BLOCKING 0x0 ;  /* 0x0000000000007b1d */ /* 0x000fec0000010000 */
[----:B------:R4:W-:Y:S02]  /*20ba0*/  STSM.16.M88.4 [R4], R136 ;  /* 0x0000008804007844 */ /* 0x0009e40000000200 */
[----:B------:R-:W-:Y:S01]  /*20bb0*/  BAR.SYNC.DEFER_BLOCKING 0x0 ;  /* 0x0000000000007b1d */ /* 0x000fe20000010000 */
[----:B----4-:R-:W-:-:S05]  /*20bc0*/  LEA R136, P6, R52, UR4, 0x2 ;  /* 0x0000000434887c11 */ /* 0x010fca000f8c10ff */
[----:B------:R-:W-:Y:S02]  /*20bd0*/  ULDC UR4, c[0x0][0x248] ;  /* 0x0000920000047ab9 */ /* 0x000fe40000000800 */
[----:B------:R-:W-:Y:S01]  /*20be0*/  IMAD R139, R0, UR4, RZ ;  /* 0x00000004008b7c24 */ /* 0x000fe2000f8e02ff */
[----:B------:R-:W-:Y:S02]  /*20bf0*/  LEA.HI.X.SX32 R137, R52, UR5, 0x2, P6 ;  /* 0x0000000534897c11 */ /* 0x000fe4000b0f16ff */
[-C--:B------:R-:W-:Y:S01]  /*20c00*/  ISETP.LT.AND P6, PT, R3, R188.reuse, !P3 ;  /* 0x000000bc0300720c */ /* 0x080fe20005fc1270 */
[----:B------:R-:W-:Y:S01]  /*20c10*/  IMAD.WIDE R84, R139, 0x4, R6 ;  /* 0x000000048b547825 */ /* 0x000fe200078e0206 */
[----:B------:R-:W-:Y:S01]  /*20c20*/  ISETP.LT.AND P3, PT, R5, R188, !P3 ;  /* 0x000000bc0500720c */ /* 0x000fe20005f61270 */
[----:B------:R-:W4:Y:S01]  /*20c30*/  LDS.128 R80, [R2] ;  /* 0x0000000002507984 */ /* 0x000f220000000c00 */
[----:B------:R-:W-:Y:S06]  /*20c40*/  BAR.SYNC.DEFER_BLOCKING 0x0 ;  /* 0x0000000000007b1d */ /* 0x000fec0000010000 */
[----:B------:R1:W-:Y:S02]  /*20c50*/  STSM.16.M88.4 [R4], R144 ;  /* 0x0000009004007844 */ /* 0x0003e40000000200 */
[----:B------:R-:W-:Y:S01]  /*20c60*/  BAR.SYNC.DEFER_BLOCKING 0x0 ;  /* 0x0000000000007b1d */ /* 0x000fe20000010000 */
[----:B-1----:R-:W-:-:S02]  /*20c70*/  IMAD.MOV.U32 R146, RZ, RZ, R117 ;  /* 0x000000ffff927224 */ /* 0x002fc400078e0075 */
[----:B------:R-:W-:Y:S02]  /*20c80*/  IMAD.MOV.U32 R147, RZ, RZ, R119 ;  /* 0x000000ffff937224 */ /* 0x000fe400078e0077 */
[----:B------:R-:W-:Y:S01]  /*20c90*/  IMAD.MOV.U32 R144, RZ, RZ, R149 ;  /* 0x000000ffff907224 */ /* 0x000fe200078e0095 */
[----:B------:R-:W-:Y:S01]  /*20ca0*/  MOV R149, R87 ;  /* 0x0000005700957202 */ /* 0x000fe20000000f00 */
[----:B------:R-:W-:Y:S02]  /*20cb0*/  IMAD.MOV.U32 R145, RZ, RZ, R151 ;  /* 0x000000ffff917224 */ /* 0x000fe400078e0097 */
[----:B------:R-:W-:Y:S02]  /*20cc0*/  IMAD.MOV.U32 R151, RZ, RZ, R55 ;  /* 0x000000ffff977224 */ /* 0x000fe400078e0037 */
[C---:B------:R-:W-:Y:S01]  /*20cd0*/  IMAD.WIDE R86, R139.reuse, 0x4, R136 ;  /* 0x000000048b567825 */ /* 0x040fe200078e0288 */
[----:B------:R-:W1:Y:S01]  /*20ce0*/  LDS.128 R48, [R2] ;  /* 0x0000000002307984 */ /* 0x000e620000000c00 */
[----:B------:R-:W-:Y:S06]  /*20cf0*/  BAR.SYNC.DEFER_BLOCKING 0x0 ;  /* 0x0000000000007b1d */ /* 0x000fec0000010000 */
[----:B------:R2:W-:Y:S02]  /*20d00*/  STSM.16.M88.4 [R4], R140 ;  /* 0x0000008c04007844 */ /* 0x0005e40000000200 */
[----:B------:R-:W-:Y:S01]  /*20d10*/  BAR.SYNC.DEFER_BLOCKING 0x0 ;  /* 0x0000000000007b1d */ /* 0x000fe20000010000 */
[----:B--2---:R-:W-:-:S02]  /*20d20*/  VIADD R143, R139, UR4 ;  /* 0x000000048b8f7c36 */ /* 0x004fc40008000000 */
[----:B------:R-:W-:Y:S02]  /*20d30*/  VIADD R142, R0, 0x4 ;  /* 0x00000004008e7836 */ /* 0x000fe40000000000 */
[----:B------:R-:W-:-:S04]  /*20d40*/  IMAD.WIDE R138, R143, 0x4, R6 ;  /* 0x000000048f8a7825 */ /* 0x000fc800078e0206 */
[C---:B------:R-:W-:Y:S01]  /*20d50*/  IMAD.WIDE R140, R143.reuse, 0x4, R136 ;  /* 0x000000048f8c7825 */ /* 0x040fe200078e0288 */
[----:B------:R-:W2:Y:S03]  /*20d60*/  LDS.128 R116, [R2] ;  /* 0x0000000002747984 */ /* 0x000ea60000000c00 */
[----:B------:R-:W-:Y:S01]  /*20d70*/  VIADD R143, R143, UR4 ;  /* 0x000000048f8f7c36 */ /* 0x000fe20008000000 */
[----:B------:R-:W-:Y:S06]  /*20d80*/  BAR.SYNC.DEFER_BLOCKING 0x0 ;  /* 0x0000000000007b1d */ /* 0x000fec0000010000 */
[----:B------:R-:W-:Y:S02]  /*20d90*/  STSM.16.M88.4 [R4], R144 ;  /* 0x0000009004007844 */ /* 0x000fe40000000200 */
[----:B------:R-:W-:Y:S06]  /*20da0*/  BAR.SYNC.DEFER_BLOCKING 0x0 ;  /* 0x0000000000007b1d */ /* 0x000fec0000010000 */
[----:B------:R-:W2:Y:S02]  /*20db0*/  LDS.128 R52, [R2] ;  /* 0x0000000002347984 */ /* 0x000ea40000000c00 */
[----:B------:R-:W-:Y:S06]  /*20dc0*/  BAR.SYNC.DEFER_BLOCKING 0x0 ;  /* 0x0000000000007b1d */ /* 0x000fec0000010000 */
[----:B------:R3:W-:Y:S02]  /*20dd0*/  STSM.16.M88.4 [R4], R148 ;  /* 0x0000009404007844 */ /* 0x0007e40000000200 */
[----:B------:R-:W-:Y:S01]  /*20de0*/  BAR.SYNC.DEFER_BLOCKING 0x0 ;  /* 0x0000000000007b1d */ /* 0x000fe20000010000 */
[----:B---3--:R-:W-:-:S05]  /*20df0*/  VIADD R4, R0, 0x5 ;  /* 0x0000000500047836 */ /* 0x008fca0000000000 */
[----:B------:R3:W-:Y:S01]  /*20e00*/  @P2 STG.E desc[UR8][R84.64], R8 ;  /* 0x0000000854002986 */ /* 0x0007e2000c101908 */
[----:B------:R-:W-:-:S03]  /*20e10*/  ISETP.GE.AND P2, PT, R142, R189, PT ;  /* 0x000000bd8e00720c */ /* 0x000fc60003f46270 */
[----:B------:R4:W-:Y:S01]  /*20e20*/  @P5 STG.E desc[UR8][R86.64], R12 ;  /* 0x0000000c56005986 */ /* 0x0009e2000c101908 */
[-C--:B------:R-:W-:Y:S02]  /*20e30*/  ISETP.LT.AND P5, PT, R3, R188.reuse, !P1 ;  /* 0x000000bc0300720c */ /* 0x080fe40004fa1270 */
[-C--:B------:R-:W-:Y:S01]  /*20e40*/  ISETP.LT.AND P1, PT, R5, R188.reuse, !P1 ;  /* 0x000000bc0500720c */ /* 0x080fe20004f21270 */
[----:B------:R1:W-:Y:S01]  /*20e50*/  @P6 STG.E desc[UR8][R138.64], R24 ;  /* 0x000000188a006986 */ /* 0x0003e2000c101908 */
[-C--:B------:R-:W-:Y:S02]  /*20e60*/  ISETP.LT.AND P6, PT, R3, R188.reuse, !P4 ;  /* 0x000000bc0300720c */ /* 0x080fe400067c1270 */
[----:B------:R-:W-:Y:S01]  /*20e70*/  ISETP.LT.AND P4, PT, R5, R188, !P4 ;  /* 0x000000bc0500720c */ /* 0x000fe20006781270 */
[----:B---3--:R-:W-:Y:S01]  /*20e80*/  IMAD.WIDE R84, R143, 0x4, R6 ;  /* 0x000000048f547825 */ /* 0x008fe200078e0206 */
[----:B------:R3:W-:Y:S01]  /*20e90*/  @P3 STG.E desc[UR8][R140.64], R20 ;  /* 0x000000148c003986 */ /* 0x0007e2000c101908 */
[----:B------:R-:W-:-:S02]  /*20ea0*/  ISETP.GE.AND P3, PT, R4, R189, PT ;  /* 0x000000bd0400720c */ /* 0x000fc40003f66270 */
[C---:B----4-:R-:W-:Y:S01]  /*20eb0*/  IMAD.WIDE R86, R143.reuse, 0x4, R136 ;  /* 0x000000048f567825 */ /* 0x050fe200078e0288 */
[----:B------:R-:W-:Y:S01]  /*20ec0*/  IADD3 R143, R143, UR4, RZ ;  /* 0x000000048f8f7c10 */ /* 0x000fe2000fffe0ff */
[----:B------:R4:W-:Y:S01]  /*20ed0*/  @P5 STG.E desc[UR8][R84.64], R9 ;  /* 0x0000000954005986 */ /* 0x0009e2000c101908 */
[-C--:B------:R-:W-:Y:S01]  /*20ee0*/  ISETP.LT.AND P5, PT, R3, R188.reuse, !P2 ;  /* 0x000000bc0300720c */ /* 0x080fe200057a1270 */
[----:B------:R-:W-:Y:S01]  /*20ef0*/  VIADD R4, R0, 0x6 ;  /* 0x0000000600047836 */ /* 0x000fe20000000000 */
[-C--:B------:R-:W-:Y:S01]  /*20f00*/  ISETP.LT.AND P2, PT, R5, R188.reuse, !P2 ;  /* 0x000000bc0500720c */ /* 0x080fe20005741270 */
[C---:B-1----:R-:W-:Y:S01]  /*20f10*/  IMAD.WIDE R138, R143.reuse, 0x4, R6 ;  /* 0x000000048f8a7825 */ /* 0x042fe200078e0206 */
[----:B------:R1:W-:Y:S02]  /*20f20*/  @P1 STG.E desc[UR8][R86.64], R13 ;  /* 0x0000000d56001986 */ /* 0x0003e4000c101908 */
[----:B------:R-:W-:Y:S01]  /*20f30*/  ISETP.GE.AND P1, PT, R4, R189, PT ;  /* 0x000000bd0400720c */ /* 0x000fe20003f26270 */
[----:B---3--:R-:W-:Y:S01]  /*20f40*/  IMAD.WIDE R140, R143, 0x4, R136 ;  /* 0x000000048f8c7825 */ /* 0x008fe200078e0288 */
[----:B------:R-:W-:Y:S01]  /*20f50*/  @P6 STG.E desc[UR8][R138.64], R25 ;  /* 0x000000198a006986 */ /* 0x000fe2000c101908 */
[----:B------:R-:W-:-:S02]  /*20f60*/  ISETP.LT.AND P6, PT, R3, R188, !P3 ;  /* 0x000000bc0300720c */ /* 0x000fc40005fc1270 */
[----:B------:R-:W-:Y:S01]  /*20f70*/  VIADD R143, R143, UR4 ;  /* 0x000000048f8f7c36 */ /* 0x000fe20008000000 */
[----:B------:R3:W-:Y:S01]  /*20f80*/  @P4 STG.E desc[UR8][R140.64], R21 ;  /* 0x000000158c004986 */ /* 0x0007e2000c101908 */
[----:B------:R-:W-:Y:S01]  /*20f90*/  VIADD R4, R0, 0x7 ;  /* 0x0000000700047836 */ /* 0x000fe20000000000 */
[----:B------:R-:W-:Y:S01]  /*20fa0*/  ISETP.LT.AND P3, PT, R5, R188, !P3 ;  /* 0x000000bc0500720c */ /* 0x000fe20005f61270 */
[----:B----4-:R-:W-:-:S03]  /*20fb0*/  IMAD.WIDE R8, R143, 0x4, R6 ;  /* 0x000000048f087825 */ /* 0x010fc600078e0206 */
[----:B------:R-:W-:Y:S01]  /*20fc0*/  ISETP.GE.AND P4, PT, R4, R189, PT ;  /* 0x000000bd0400720c */ /* 0x000fe20003f86270 */
[----:B-1----:R-:W-:Y:S01]  /*20fd0*/  IMAD.WIDE R12, R143, 0x4, R136 ;  /* 0x000000048f0c7825 */ /* 0x002fe200078e0288 */
[----:B------:R1:W-:Y:S01]  /*20fe0*/  @P5 STG.E desc[UR8][R8.64], R10 ;  /* 0x0000000a08005986 */ /* 0x0003e2000c101908 */
[-C--:B------:R-:W-:Y:S02]  /*20ff0*/  ISETP.LT.AND P5, PT, R3, R188.reuse, !P1 ;  /* 0x000000bc0300720c */ /* 0x080fe40004fa1270 */
[----:B------:R-:W-:Y:S01]  /*21000*/  VIADD R143, R143, UR4 ;  /* 0x000000048f8f7c36 */ /* 0x000fe20008000000 */
[----:B------:R4:W-:Y:S01]  /*21010*/  @P2 STG.E desc[UR8][R12.64], R14 ;  /* 0x0000000e0c002986 */ /* 0x0009e2000c101908 */
[----:B------:R-:W-:Y:S01]  /*21020*/  ISETP.LT.AND P1, PT, R5, R188, !P1 ;  /* 0x000000bc0500720c */ /* 0x000fe20004f21270 */
[----:B------:R-:W-:Y:S02]  /*21030*/  VIADD R4, R0, 0x8 ;  /* 0x0000000800047836 */ /* 0x000fe40000000000 */
[----:B---3--:R-:W-:-:S03]  /*21040*/  IMAD.WIDE R20, R143, 0x4, R6 ;  /* 0x000000048f147825 */ /* 0x008fc600078e0206 */
[-C--:B------:R-:W-:Y:S01]  /*21050*/  ISETP.GE.AND P2, PT, R4, R189.reuse, PT ;  /* 0x000000bd0400720c */ /* 0x080fe20003f46270 */
[----:B------:R-:W-:Y:S01]  /*21060*/  IMAD.WIDE R24, R143, 0x4, R136 ;  /* 0x000000048f187825 */ /* 0x000fe200078e0288 */
[----:B------:R3:W-:Y:S01]  /*21070*/  @P6 STG.E desc[UR8][R20.64], R26 ;  /* 0x0000001a14006986 */ /* 0x0007e2000c101908 */
[-C--:B------:R-:W-:Y:S02]  /*21080*/  ISETP.LT.AND P6, PT, R3, R188.reuse, !P4 ;  /* 0x000000bc0300720c */ /* 0x080fe400067c1270 */
[----:B------:R-:W-:Y:S01]  /*21090*/  VIADD R143, R143, UR4 ;  /* 0x000000048f8f7c36 */ /* 0x000fe20008000000 */
[----:B------:R-:W-:Y:S01]  /*210a0*/  IADD3 R4, R0, 0x9, RZ ;  /* 0x0000000900047810 */ /* 0x000fe20007ffe0ff */
[----:B------:R2:W-:Y:S01]  /*210b0*/  @P3 STG.E desc[UR8][R24.64], R22 ;  /* 0x0000001618003986 */ /* 0x0005e2000c101908 */
[----:B------:R-:W-:Y:S01]  /*210c0*/  ISETP.LT.AND P4, PT, R5, R188, !P4 ;  /* 0x000000bc0500720c */ /* 0x000fe20006781270 */
[----:B-1----:R-:W-:Y:S01]  /*210d0*/  IMAD.WIDE R8, R143, 0x4, R6 ;  /* 0x000000048f087825 */ /* 0x002fe200078e0206 */
[----:B------:R-:W-:-:S03]  /*210e0*/  ISETP.GE.AND P3, PT, R4, R189, PT ;  /* 0x000000bd0400720c */ /* 0x000fc60003f66270 */
[----:B----4-:R-:W-:Y:S01]  /*210f0*/  IMAD.WIDE R12, R143, 0x4, R136 ;  /* 0x000000048f0c7825 */ /* 0x010fe200078e0288 */
[----:B------:R1:W-:Y:S01]  /*21100*/  @P5 STG.E desc[UR8][R8.64], R11 ;  /* 0x0000000b08005986 */ /* 0x0003e2000c101908 */
[-C--:B------:R-:W-:Y:S02]  /*21110*/  ISETP.LT.AND P5, PT, R3, R188.reuse, !P2 ;  /* 0x000000bc0300720c */ /* 0x080fe400057a1270 */
[----:B------:R-:W-:Y:S01]  /*21120*/  VIADD R143, R143, UR4 ;  /* 0x000000048f8f7c36 */ /* 0x000fe20008000000 */
[----:B------:R4:W-:Y:S01]  /*21130*/  @P1 STG.E desc[UR8][R12.64], R15 ;  /* 0x0000000f0c001986 */ /* 0x0009e2000c101908 */
[----:B------:R-:W-:Y:S01]  /*21140*/  VIADD R4, R0, 0xa ;  /* 0x0000000a00047836 */ /* 0x000fe20000000000 */
[----:B------:R-:W-:Y:S01]  /*21150*/  ISETP.LT.AND P2, PT, R5, R188, !P2 ;  /* 0x000000bc0500720c */ /* 0x000fe20005741270 */
[----:B---3--:R-:W-:-:S03]  /*21160*/  IMAD.WIDE R20, R143, 0x4, R6 ;  /* 0x000000048f147825 */ /* 0x008fc600078e0206 */
[-C--:B------:R-:W-:Y:S01]  /*21170*/  ISETP.GE.AND P1, PT, R4, R189.reuse, PT ;  /* 0x000000bd0400720c */ /* 0x080fe20003f26270 */
[----:B--2---:R-:W-:Y:S01]  /*21180*/  IMAD.WIDE R24, R143, 0x4, R136 ;  /* 0x000000048f187825 */ /* 0x004fe200078e0288 */
[----:B------:R-:W-:Y:S01]  /*21190*/  @P6 STG.E desc[UR8][R20.64], R27 ;  /* 0x0000001b14006986 */ /* 0x000fe2000c101908 */
[-C--:B------:R-:W-:Y:S02]  /*211a0*/  ISETP.LT.AND P6, PT, R3, R188.reuse, !P3 ;  /* 0x000000bc0300720c */ /* 0x080fe40005fc1270 */
[----:B------:R-:W-:Y:S01]  /*211b0*/  VIADD R143, R143, UR4 ;  /* 0x000000048f8f7c36 */ /* 0x000fe20008000000 */
[----:B------:R-:W-:Y:S01]  /*211c0*/  @P4 STG.E desc[UR8][R24.64], R23 ;  /* 0x0000001718004986 */ /* 0x000fe2000c101908 */
[----:B------:R-:W-:Y:S01]  /*211d0*/  VIADD R4, R0, 0xb ;  /* 0x0000000b00047836 */ /* 0x000fe20000000000 */
[-C--:B------:R-:W-:Y:S01]  /*211e0*/  ISETP.LT.AND P3, PT, R5, R188.reuse, !P3 ;  /* 0x000000bc0500720c */ /* 0x080fe20005f61270 */
[C---:B-1----:R-:W-:Y:S01]  /*211f0*/  IMAD.WIDE R8, R143.reuse, 0x4, R6 ;  /* 0x000000048f087825 */ /* 0x042fe200078e0206 */
[----:B------:R1:W2:Y:S02]  /*21200*/  LDS.128 R24, [R2] ;  /* 0x0000000002187984 */ /* 0x0002a40000000c00 */
[----:B------:R-:W-:Y:S01]  /*21210*/  ISETP.GE.AND P4, PT, R4, R189, PT ;  /* 0x000000bd0400720c */ /* 0x000fe20003f86270 */
[----:B------:R-:W-:Y:S01]  /*21220*/  IMAD.WIDE R10, R143, 0x4, R136 ;  /* 0x000000048f0a7825 */ /* 0x000fe200078e0288 */
[----:B------:R3:W-:Y:S01]  /*21230*/  @P5 STG.E desc[UR8][R8.64], R16 ;  /* 0x0000001008005986 */ /* 0x0007e2000c101908 */
[----:B------:R-:W-:-:S02]  /*21240*/  ISETP.LT.AND P5, PT, R3, R188, !P1 ;  /* 0x000000bc0300720c */ /* 0x000fc40004fa1270 */
[----:B------:R-:W-:Y:S01]  /*21250*/  VIADD R143, R143, UR4 ;  /* 0x000000048f8f7c36 */ /* 0x000fe20008000000 */
[----:B------:R3:W-:Y:S01]  /*21260*/  @P2 STG.E desc[UR8][R10.64], R88 ;  /* 0x000000580a002986 */ /* 0x0007e2000c101908 */
[C---:B------:R-:W-:Y:S01]  /*21270*/  VIADD R4, R0.reuse, 0xc ;  /* 0x0000000c00047836 */ /* 0x040fe20000000000 */
[-C--:B------:R-:W-:Y:S01]  /*21280*/  ISETP.LT.AND P1, PT, R5, R188.reuse, !P1 ;  /* 0x000000bc0500720c */ /* 0x080fe20004f21270 */
[C---:B----4-:R-:W-:Y:S01]  /*21290*/  IMAD.WIDE R12, R143.reuse, 0x4, R6 ;  /* 0x000000048f0c7825 */ /* 0x050fe200078e0206 */
[----:B-1----:R-:W-:Y:S02]  /*212a0*/  IADD3 R2, R0, 0x3a, RZ ;  /* 0x0000003a00027810 */ /* 0x002fe40007ffe0ff */
[-C--:B------:R-:W-:Y:S01]  /*212b0*/  ISETP.GE.AND P2, PT, R4, R189.reuse, PT ;  /* 0x000000bd0400720c */ /* 0x080fe20003f46270 */
[C---:B------:R-:W-:Y:S01]  /*212c0*/  IMAD.WIDE R14, R143.reuse, 0x4, R136 ;  /* 0x000000048f0e7825 */ /* 0x040fe200078e0288 */
[----:B------:R-:W-:Y:S01]  /*212d0*/  IADD3 R143, R143, UR4, RZ ;  /* 0x000000048f8f7c10 */ /* 0x000fe2000fffe0ff */
[----:B------:R1:W-:Y:S01]  /*212e0*/  @P6 STG.E desc[UR8][R12.64], R60 ;  /* 0x0000003c0c006986 */ /* 0x0003e2000c101908 */
[-C--:B------:R-:W-:Y:S01]  /*212f0*/  ISETP.LT.AND P6, PT, R3, R188.reuse, !P4 ;  /* 0x000000bc0300720c */ /* 0x080fe200067c1270 */
[----:B------:R-:W-:Y:S01]  /*21300*/  VIADD R4, R0, 0xd ;  /* 0x0000000d00047836 */ /* 0x000fe20000000000 */
[-C--:B------:R-:W-:Y:S01]  /*21310*/  ISETP.LT.AND P4, PT, R5, R188.reuse, !P4 ;  /* 0x000000bc0500720c */ /* 0x080fe20006781270 */
[C---:B---3--:R-:W-:Y:S01]  /*21320*/  IMAD.WIDE R8, R143.reuse, 0x4, R6 ;  /* 0x000000048f087825 */ /* 0x048fe200078e0206 */
[----:B------:R3:W-:Y:S02]  /*21330*/  @P3 STG.E desc[UR8][R14.64], R56 ;  /* 0x000000380e003986 */ /* 0x0007e4000c101908 */
[----:B------:R-:W-:Y:S01]  /*21340*/  ISETP.GE.AND P3, PT, R4, R189, PT ;  /* 0x000000bd0400720c */ /* 0x000fe20003f66270 */
[----:B------:R-:W-:Y:S01]  /*21350*/  IMAD.WIDE R10, R143, 0x4, R136 ;  /* 0x000000048f0a7825 */ /* 0x000fe200078e0288 */
[----:B------:R4:W-:Y:S01]  /*21360*/  @P5 STG.E desc[UR8][R8.64], R17 ;  /* 0x0000001108005986 */ /* 0x0009e2000c101908 */
[----:B------:R-:W-:-:S02]  /*21370*/  ISETP.LT.AND P5, PT, R3, R188, !P2 ;  /* 0x000000bc0300720c */ /* 0x000fc400057a1270 */
[----:B------:R-:W-:Y:S01]  /*21380*/  VIADD R143, R143, UR4 ;  /* 0x000000048f8f7c36 */ /* 0x000fe20008000000 */
[----:B------:R2:W-:Y:S01]  /*21390*/  @P1 STG.E desc[UR8][R10.64], R89 ;  /* 0x000000590a001986 */ /* 0x0005e2000c101908 */
[----:B------:R-:W-:Y:S01]  /*213a0*/  VIADD R4, R0, 0xe ;  /* 0x0000000e00047836 */ /* 0x000fe20000000000 */
[----:B------:R-:W-:Y:S01]  /*213b0*/  ISETP.LT.AND P2, PT, R5, R188, !P2 ;  /* 0x000000bc0500720c */ /* 0x000fe20005741270 */
[----:B-1----:R-:W-:-:S03]  /*213c0*/  IMAD.WIDE R12, R143, 0x4, R6 ;  /* 0x000000048f0c7825 */ /* 0x002fc600078e0206 */
[----:B------:R-:W-:Y:S01]  /*213d0*/  ISETP.GE.AND P1, PT, R4, R189, PT ;  /* 0x000000bd0400720c */ /* 0x000fe20003f26270 */
[----:B---3--:R-:W-:Y:S01]  /*213e0*/  IMAD.WIDE R14, R143, 0x4, R136 ;  /* 0x000000048f0e7825 */ /* 0x008fe200078e0288 */
[----:B------:R1:W-:Y:S01]  /*213f0*/  @P6 STG.E desc[UR8][R12.64], R61 ;  /* 0x0000003d0c006986 */ /* 0x0003e2000c101908 */
[-C--:B------:R-:W-:Y:S02]  /*21400*/  ISETP.LT.AND P6, PT, R3, R188.reuse, !P3 ;  /* 0x000000bc0300720c */ /* 0x080fe40005fc1270 */
[----:B------:R-:W-:Y:S01]  /*21410*/  VIADD R143, R143, UR4 ;  /* 0x000000048f8f7c36 */ /* 0x000fe20008000000 */
[----:B------:R3:W-:Y:S01]  /*21420*/  @P4 STG.E desc[UR8][R14.64], R57 ;  /* 0x000000390e004986 */ /* 0x0007e2000c101908 */
[----:B------:R-:W-:Y:S01]  /*21430*/  VIADD R4, R0, 0xf ;  /* 0x0000000f00047836 */ /* 0x000fe20000000000 */
[----:B------:R-:W-:Y:S01]  /*21440*/  ISETP.LT.AND P3, PT, R5, R188, !P3 ;  /* 0x000000bc0500720c */ /* 0x000fe20005f61270 */
[----:B----4-:R-:W-:-:S03]  /*21450*/  IMAD.WIDE R8, R143, 0x4, R6 ;  /* 0x000000048f087825 */ /* 0x010fc600078e0206 */
[----:B------:R-:W-:Y:S01]  /*21460*/  ISETP.GE.AND P4, PT, R4, R189, PT ;  /* 0x000000bd0400720c */ /* 0x000fe20003f86270 */
[----:B--2---:R-:W-:Y:S01]  /*21470*/  IMAD.WIDE R10, R143, 0x4, R136 ;  /* 0x000000048f0a7825 */ /* 0x004fe200078e0288 */
[----:B------:R2:W-:Y:S01]  /*21480*/  @P5 STG.E desc[UR8][R8.64], R18 ;  /* 0x0000001208005986 */ /* 0x0005e2000c101908 */
[-C--:B------:R-:W-:Y:S02]  /*21490*/  ISETP.LT.AND P5, PT, R3, R188.reuse, !P1 ;  /* 0x000000bc0300720c */ /* 0x080fe40004fa1270 */
[----:B------:R-:W-:Y:S01]  /*214a0*/  VIADD R143, R143, UR4 ;  /* 0x000000048f8f7c36 */ /* 0x000fe20008000000 */
[----:B------:R4:W-:Y:S01]  /*214b0*/  @P2 STG.E desc[UR8][R10.64], R90 ;  /* 0x0000005a0a002986 */ /* 0x0009e2000c101908 */
[----:B------:R-:W-:Y:S02]  /*214c0*/  ISETP.LT.AND P1, PT, R5, R188, !P1 ;  /* 0x000000bc0500720c */ /* 0x000fe40004f21270 */
[----:B-1----:R-:W-:Y:S01]  /*214d0*/  IMAD.WIDE R12, R143, 0x4, R6 ;  /* 0x000000048f0c7825 */ /* 0x002fe200078e0206 */
[----:B------:R-:W-:-:S03]  /*214e0*/  IADD3 R4, R0, 0x10, RZ ;  /* 0x0000001000047810 */ /* 0x000fc60007ffe0ff */
[----:B---3--:R-:W-:Y:S01]  /*214f0*/  IMAD.WIDE R14, R143, 0x4, R136 ;  /* 0x000000048f0e7825 */ /* 0x008fe200078e0288 */
[----:B------:R1:W-:Y:S01]  /*21500*/  @P6 STG.E desc[UR8][R12.64], R62 ;  /* 0x0000003e0c006986 */ /* 0x0003e2000c101908 */
[-C--:B------:R-:W-:Y:S02]  /*21510*/  ISETP.LT.AND P6, PT, R3, R188.reuse, !P4 ;  /* 0x000000bc0300720c */ /* 0x080fe400067c1270 */
[----:B------:R-:W-:Y:S01]  /*21520*/  VIADD R143, R143, UR4 ;  /* 0x000000048f8f7c36 */ /* 0x000fe20008000000 */
[-C--:B------:R-:W-:Y:S01]  /*21530*/  ISETP.GE.AND P2, PT, R4, R189.reuse, PT ;  /* 0x000000bd0400720c */ /* 0x080fe20003f46270 */
[----:B------:R-:W-:Y:S01]  /*21540*/  VIADD R4, R0, 0x11 ;  /* 0x0000001100047836 */ /* 0x000fe20000000000 */
[----:B------:R3:W-:Y:S01]  /*21550*/  @P3 STG.E desc[UR8][R14.64], R58 ;  /* 0x0000003a0e003986 */ /* 0x0007e2000c101908 */
[----:B--2---:R-:W-:Y:S01]  /*21560*/  IMAD.WIDE R8, R143, 0x4, R6 ;  /* 0x000000048f087825 */ /* 0x004fe200078e0206 */
[-C--:B------:R-:W-:Y:S02]  /*21570*/  ISETP.LT.AND P4, PT, R5, R188.reuse, !P4 ;  /* 0x000000bc0500720c */ /* 0x080fe40006781270 */
[----:B------:R-:W-:Y:S01]  /*21580*/  ISETP.GE.AND P3, PT, R4, R189, PT ;  /* 0x000000bd0400720c */ /* 0x000fe20003f66270 */
[----:B----4-:R-:W-:Y:S01]  /*21590*/  IMAD.WIDE R10, R143, 0x4, R136 ;  /* 0x000000048f0a7825 */ /* 0x010fe200078e0288 */
        /* <DEDUP_REMOVED lines=15> */
[----:B--2---:R-:W-:-:S03]  /*21690*/  IMAD.WIDE R8, R143, 0x4, R6 ;  /* 0x000000048f087825 */ /* 0x004fc600078e0206 */
[-C--:B------:R-:W-:Y:S01]  /*216a0*/  ISETP.GE.AND P4, PT, R4, R189.reuse, PT ;  /* 0x000000bd0400720c */ /* 0x080fe20003f86270 */
        /* <DEDUP_REMOVED lines=10> */
[----:B------:R3:W-:Y:S01]  /*21750*/  @P6 STG.E desc[UR8][R12.64], R92 ;  /* 0x0000005c0c006986 */ /* 0x0007e2000c101908 */
[----:B------:R-:W-:-:S02]  /*21760*/  ISETP.LT.AND P6, PT, R3, R188, !P4 ;  /* 0x000000bc0300720c */ /* 0x000fc400067c1270 */
[----:B------:R-:W-:Y:S01]  /*21770*/  VIADD R143, R143, UR4 ;  /* 0x000000048f8f7c36 */ /* 0x000fe20008000000 */
[----:B------:R4:W-:Y:S01]  /*21780*/  @P3 STG.E desc[UR8][R14.64], R64 ;  /* 0x000000400e003986 */ /* 0x0009e2000c101908 */
[----:B------:R-:W-:Y:S01]  /*21790*/  VIADD R4, R0, 0x15 ;  /* 0x0000001500047836 */ /* 0x000fe20000000000 */
[----:B------:R-:W-:Y:S01]  /*217a0*/  ISETP.LT.AND P4, PT, R5, R188, !P4 ;  /* 0x000000bc0500720c */ /* 0x000fe20006781270 */
[----:B--2---:R-:W-:-:S03]  /*217b0*/  IMAD.WIDE R8, R143, 0x4, R6 ;  /* 0x000000048f087825 */ /* 0x004fc600078e0206 */
        /* <DEDUP_REMOVED lines=10> */
[----:B----4-:R-:W-:Y:S01]  /*21860*/  IMAD.WIDE R14, R143, 0x4, R136 ;  /* 0x000000048f0e7825 */ /* 0x010fe200078e0288 */
        /* <DEDUP_REMOVED lines=8> */
[----:B--2---:R-:W-:Y:S01]  /*218f0*/  IMAD.WIDE R10, R143, 0x4, R136 ;  /* 0x000000048f0a7825 */ /* 0x004fe200078e0288 */
[----:B------:R1:W-:Y:S01]  /*21900*/  @P5 STG.E desc[UR8][R8.64], R30 ;  /* 0x0000001e08005986 */ /* 0x0003e2000c101908 */
[-C--:B------:R-:W-:Y:S02]  /*21910*/  ISETP.LT.AND P5, PT, R3, R188.reuse, !P1 ;  /* 0x000000bc0300720c */ /* 0x080fe40004fa1270 */
[----:B------:R-:W-:Y:S01]  /*21920*/  VIADD R143, R143, UR4 ;  /* 0x000000048f8f7c36 */ /* 0x000fe20008000000 */
[----:B------:R2:W-:Y:S01]  /*21930*/  @P2 STG.E desc[UR8][R10.64], R98 ;  /* 0x000000620a002986 */ /* 0x0005e2000c101908 */
[----:B------:R-:W-:Y:S01]  /*21940*/  VIADD R4, R0, 0x18 ;  /* 0x0000001800047836 */ /* 0x000fe20000000000 */
[----:B------:R-:W-:Y:S01]  /*21950*/  ISETP.LT.AND P1, PT, R5, R188, !P1 ;  /* 0x000000bc0500720c */ /* 0x000fe20004f21270 */
[----:B---3--:R-:W-:-:S03]  /*21960*/  IMAD.WIDE R12, R143, 0x4, R6 ;  /* 0x000000048f0c7825 */ /* 0x008fc600078e0206 */
[----:B------:R-:W-:Y:S01]  /*21970*/  ISETP.GE.AND P2, PT, R4, R189, PT ;  /* 0x000000bd0400720c */ /* 0x000fe20003f46270 */
[----:B----4-:R-:W-:Y:S01]  /*21980*/  IMAD.WIDE R14, R143, 0x4, R136 ;  /* 0x000000048f0e7825 */ /* 0x010fe200078e0288 */
[----:B------:R3:W-:Y:S01]  /*21990*/  @P6 STG.E desc[UR8][R12.64], R94 ;  /* 0x0000005e0c006986 */ /* 0x0007e2000c101908 */
[-C--:B------:R-:W-:Y:S02]  /*219a0*/  ISETP.LT.AND P6, PT, R3, R188.reuse, !P4 ;  /* 0x000000bc0300720c */ /* 0x080fe400067c1270 */
[----:B------:R-:W-:Y:S01]  /*219b0*/  VIADD R143, R143, UR4 ;  /* 0x000000048f8f7c36 */ /* 0x000fe20008000000 */
[----:B------:R4:W-:Y:S01]  /*219c0*/  @P3 STG.E desc[UR8][R14.64], R66 ;  /* 0x000000420e003986 */ /* 0x0009e2000c101908 */
[----:B------:R-:W-:Y:S01]  /*219d0*/  VIADD R4, R0, 0x19 ;  /* 0x0000001900047836 */ /* 0x000fe20000000000 */
[----:B------:R-:W-:Y:S01]  /*219e0*/  ISETP.LT.AND P4, PT, R5, R188, !P4 ;  /* 0x000000bc0500720c */ /* 0x000fe20006781270 */
[----:B-1----:R-:W-:-:S03]  /*219f0*/  IMAD.WIDE R8, R143, 0x4, R6 ;  /* 0x000000048f087825 */ /* 0x002fc600078e0206 */
[----:B------:R-:W-:Y:S01]  /*21a00*/  ISETP.GE.AND P3, PT, R4, R189, PT ;  /* 0x000000bd0400720c */ /* 0x000fe20003f66270 */
        /* <DEDUP_REMOVED lines=18> */
[----:B--2---:R-:W-:Y:S01]  /*21b30*/  IMAD.WIDE R10, R143, 0x4, R136 ;  /* 0x000000048f0a7825 */ /* 0x004fe200078e0288 */
[----:B------:R2:W-:Y:S01]  /*21b40*/  @P5 STG.E desc[UR8][R8.64], R32 ;  /* 0x0000002008005986 */ /* 0x0005e2000c101908 */
[----:B------:R-:W-:-:S02]  /*21b50*/  ISETP.LT.AND P5, PT, R3, R188, !P1 ;  /* 0x000000bc0300720c */ /* 0x000fc40004fa1270 */
[----:B------:R-:W-:Y:S01]  /*21b60*/  VIADD R143, R143, UR4 ;  /* 0x000000048f8f7c36 */ /* 0x000fe20008000000 */
[----:B------:R4:W-:Y:S01]  /*21b70*/  @P2 STG.E desc[UR8][R10.64], R120 ;  /* 0x000000780a002986 */ /* 0x0009e2000c101908 */
[----:B------:R-:W-:Y:S01]  /*21b80*/  VIADD R4, R0, 0x1c ;  /* 0x0000001c00047836 */ /* 0x000fe20000000000 */
[----:B------:R-:W-:Y:S01]  /*21b90*/  ISETP.LT.AND P1, PT, R5, R188, !P1 ;  /* 0x000000bc0500720c */ /* 0x000fe20004f21270 */
[----:B---3--:R-:W-:-:S03]  /*21ba0*/  IMAD.WIDE R12, R143, 0x4, R6 ;  /* 0x000000048f0c7825 */ /* 0x008fc600078e0206 */
[----:B------:R-:W-:Y:S01]  /*21bb0*/  ISETP.GE.AND P2, PT, R4, R189, PT ;  /* 0x000000bd0400720c */ /* 0x000fe20003f46270 */
[----:B-1----:R-:W-:Y:S01]  /*21bc0*/  IMAD.WIDE R14, R143, 0x4, R136 ;  /* 0x000000048f0e7825 */ /* 0x002fe200078e0288 */
[----:B------:R1:W-:Y:S01]  /*21bd0*/  @P6 STG.E desc[UR8][R12.64], R100 ;  /* 0x000000640c006986 */ /* 0x0003e2000c101908 */
[-C--:B------:R-:W-:Y:S02]  /*21be0*/  ISETP.LT.AND P6, PT, R3, R188.reuse, !P4 ;  /* 0x000000bc0300720c */ /* 0x080fe400067c1270 */
[----:B------:R-:W-:Y:S01]  /*21bf0*/  VIADD R143, R143, UR4 ;  /* 0x000000048f8f7c36 */ /* 0x000fe20008000000 */
[----:B------:R3:W-:Y:S01]  /*21c00*/  @P3 STG.E desc[UR8][R14.64], R68 ;  /* 0x000000440e003986 */ /* 0x0007e2000c101908 */
[----:B------:R-:W-:Y:S01]  /*21c10*/  VIADD R4, R0, 0x1d ;  /* 0x0000001d00047836 */ /* 0x000fe20000000000 */
[----:B------:R-:W-:Y:S01]  /*21c20*/  ISETP.LT.AND P4, PT, R5, R188, !P4 ;  /* 0x000000bc0500720c */ /* 0x000fe20006781270 */
[----:B--2---:R-:W-:-:S03]  /*21c30*/  IMAD.WIDE R8, R143, 0x4, R6 ;  /* 0x000000048f087825 */ /* 0x004fc600078e0206 */
[----:B------:R-:W-:Y:S01]  /*21c40*/  ISETP.GE.AND P3, PT, R4, R189, PT ;  /* 0x000000bd0400720c */ /* 0x000fe20003f66270 */
[----:B----4-:R-:W-:Y:S01]  /*21c50*/  IMAD.WIDE R10, R143, 0x4, R136 ;  /* 0x000000048f0a7825 */ /* 0x010fe200078e0288 */
        /* <DEDUP_REMOVED lines=22> */
[----:B------:R-:W-:Y:S01]  /*21dc0*/  ISETP.LT.AND P1, PT, R5, R188, !P1 ;  /* 0x000000bc0500720c */ /* 0x000fe20004f21270 */
[----:B------:R-:W-:Y:S02]  /*21dd0*/  VIADD R4, R0, 0x20 ;  /* 0x0000002000047836 */ /* 0x000fe40000000000 */
[----:B-1----:R-:W-:-:S03]  /*21de0*/  IMAD.WIDE R12, R143, 0x4, R6 ;  /* 0x000000048f0c7825 */ /* 0x002fc600078e0206 */
[----:B------:R-:W-:Y:S01]  /*21df0*/  ISETP.GE.AND P2, PT, R4, R189, PT ;  /* 0x000000bd0400720c */ /* 0x000fe20003f46270 */
[----:B---3--:R-:W-:Y:S01]  /*21e00*/  IMAD.WIDE R14, R143, 0x4, R136 ;  /* 0x000000048f0e7825 */ /* 0x008fe200078e0288 */
[----:B------:R1:W-:Y:S01]  /*21e10*/  @P6 STG.E desc[UR8][R12.64], R102 ;  /* 0x000000660c006986 */ /* 0x0003e2000c101908 */
[-C--:B------:R-:W-:Y:S02]  /*21e20*/  ISETP.LT.AND P6, PT, R3, R188.reuse, !P4 ;  /* 0x000000bc0300720c */ /* 0x080fe400067c1270 */
[----:B------:R-:W-:Y:S01]  /*21e30*/  VIADD R143, R143, UR4 ;  /* 0x000000048f8f7c36 */ /* 0x000fe20008000000 */
[----:B------:R-:W-:Y:S01]  /*21e40*/  ISETP.LT.AND P4, PT, R5, R188, !P4 ;  /* 0x000000bc0500720c */ /* 0x000fe20006781270 */
[----:B------:R-:W-:Y:S01]  /*21e50*/  VIADD R4, R0, 0x21 ;  /* 0x0000002100047836 */ /* 0x000fe20000000000 */
[----:B------:R3:W-:Y:S01]  /*21e60*/  @P3 STG.E desc[UR8][R14.64], R70 ;  /* 0x000000460e003986 */ /* 0x0007e2000c101908 */
        /* <DEDUP_REMOVED lines=16> */
[----:B------:R-:W-:Y:S01]  /*21f70*/  ISETP.LT.AND P4, PT, R3, R188, !P3 ;  /* 0x000000bc0300720c */ /* 0x000fe20005f81270 */
[----:B------:R-:W-:Y:S02]  /*21f80*/  VIADD R4, R0, 0x23 ;  /* 0x0000002300047836 */ /* 0x000fe40000000000 */
        /* <DEDUP_REMOVED lines=19> */
[C---:B--2---:R-:W-:Y:S01]  /*220c0*/  IMAD.WIDE R10, R143.reuse, 0x4, R136 ;  /* 0x000000048f0a7825 */ /* 0x044fe200078e0288 */
[----:B------:R1:W-:Y:S01]  /*220d0*/  @P2 STG.E desc[UR8][R8.64], R37 ;  /* 0x0000002508002986 */ /* 0x0003e2000c101908 */
[----:B------:R-:W-:Y:S02]  /*220e0*/  ISETP.GE.AND P3, PT, R4, R189, PT ;  /* 0x000000bd0400720c */ /* 0x000fe40003f66270 */
[----:B------:R-:W-:Y:S01]  /*220f0*/  VIADD R143, R143, UR4 ;  /* 0x000000048f8f7c36 */ /* 0x000fe20008000000 */
[----:B------:R2:W-:Y:S01]  /*22100*/  @P5 STG.E desc[UR8][R10.64], R125 ;  /* 0x0000007d0a005986 */ /* 0x0005e2000c101908 */
[-C--:B------:R-:W-:Y:S01]  /*22110*/  ISETP.LT.AND P2, PT, R3, R188.reuse, !P1 ;  /* 0x000000bc0300720c */ /* 0x080fe20004f41270 */
        /* <DEDUP_REMOVED lines=9> */
[----:B------:R-:W-:Y:S01]  /*221b0*/  ISETP.LT.AND P6, PT, R5, R188, !P3 ;  /* 0x000000bc0500720c */ /* 0x000fe20005fc1270 */
[----:B------:R-:W-:Y:S02]  /*221c0*/  VIADD R4, R0, 0x27 ;  /* 0x0000002700047836 */ /* 0x000fe40000000000 */
[----:B-1----:R-:W-:-:S03]  /*221d0*/  IMAD.WIDE R8, R143, 0x4, R6 ;  /* 0x000000048f087825 */ /* 0x002fc600078e0206 */
[----:B------:R-:W-:Y:S01]  /*221e0*/  ISETP.GE.AND P3, PT, R4, R189, PT ;  /* 0x000000bd0400720c */ /* 0x000fe20003f66270 */
[----:B--2---:R-:W-:Y:S01]  /*221f0*/  IMAD.WIDE R10, R143, 0x4, R136 ;  /* 0x000000048f0a7825 */ /* 0x004fe200078e0288 */
        /* <DEDUP_REMOVED lines=8> */
[C---:B----4-:R-:W-:Y:S01]  /*22280*/  IMAD.WIDE R14, R143.reuse, 0x4, R136 ;  /* 0x000000048f0e7825 */ /* 0x050fe200078e0288 */
[----:B------:R-:W-:Y:S01]  /*22290*/  IADD3 R143, R143, UR4, RZ ;  /* 0x000000048f8f7c10 */ /* 0x000fe2000fffe0ff */
[----:B------:R3:W-:Y:S01]  /*222a0*/  @P4 STG.E desc[UR8][R12.64], R106 ;  /* 0x0000006a0c004986 */ /* 0x0007e2000c101908 */
[-C--:B------:R-:W-:Y:S01]  /*222b0*/  ISETP.LT.AND P4, PT, R3, R188.reuse, !P3 ;  /* 0x000000bc0300720c */ /* 0x080fe20005f81270 */
[----:B------:R-:W-:Y:S02]  /*222c0*/  VIADD R4, R0, 0x29 ;  /* 0x0000002900047836 */ /* 0x000fe40000000000 */
        /* <DEDUP_REMOVED lines=27> */
[----:B------:R-:W-:Y:S02]  /*22480*/  ISETP.LT.AND P5, PT, R5, R188, !P1 ;  /* 0x000000bc0500720c */ /* 0x000fe40004fa1270 */
[----:B---3--:R-:W-:Y:S01]  /*22490*/  IMAD.WIDE R12, R143, 0x4, R6 ;  /* 0x000000048f0c7825 */ /* 0x008fe200078e0206 */
[----:B------:R-:W-:-:S03]  /*224a0*/  IADD3 R4, R0, 0x2c, RZ ;  /* 0x0000002c00047810 */ /* 0x000fc60007ffe0ff */
[----:B----4-:R-:W-:Y:S01]  /*224b0*/  IMAD.WIDE R14, R143, 0x4, R136 ;  /* 0x000000048f0e7825 */ /* 0x010fe200078e0288 */
[----:B------:R3:W-:Y:S01]  /*224c0*/  @P4 STG.E desc[UR8][R12.64], R108 ;  /* 0x0000006c0c004986 */ /* 0x0007e2000c101908 */
[-C--:B------:R-:W-:Y:S02]  /*224d0*/  ISETP.LT.AND P4, PT, R3, R188.reuse, !P3 ;  /* 0x000000bc0300720c */ /* 0x080fe40005f81270 */
[----:B------:R-:W-:Y:S01]  /*224e0*/  VIADD R143, R143, UR4 ;  /* 0x000000048f8f7c36 */ /* 0x000fe20008000000 */
[----:B------:R4:W-:Y:S01]  /*224f0*/  @P6 STG.E desc[UR8][R14.64], R76 ;  /* 0x0000004c0e006986 */ /* 0x0009e2000c101908 */
[----:B------:R-:W-:Y:S02]  /*22500*/  ISETP.LT.AND P6, PT, R5, R188, !P3 ;  /* 0x000000bc0500720c */ /* 0x000fe40005fc1270 */
        /* <DEDUP_REMOVED lines=12> */
[----:B------:R3:W-:Y:S02]  /*225d0*/  @P4 STG.E desc[UR8][R12.64], R109 ;  /* 0x0000006d0c004986 */ /* 0x0007e4000c101908 */
[-C--:B------:R-:W-:Y:S01]  /*225e0*/  ISETP.LT.AND P4, PT, R3, R188.reuse, !P3 ;  /* 0x000000bc0300720c */ /* 0x080fe20005f81270 */
[----:B------:R-:W-:Y:S01]  /*225f0*/  VIADD R143, R143, UR4 ;  /* 0x000000048f8f7c36 */ /* 0x000fe20008000000 */
[----:B------:R4:W-:Y:S01]  /*22600*/  @P6 STG.E desc[UR8][R14.64], R77 ;  /* 0x0000004d0e006986 */ /* 0x0009e2000c101908 */
[----:B------:R-:W-:Y:S01]  /*22610*/  VIADD R4, R0, 0x2e ;  /* 0x0000002e00047836 */ /* 0x000fe20000000000 */
[----:B------:R-:W-:Y:S01]  /*22620*/  ISETP.LT.AND P6, PT, R5, R188, !P3 ;  /* 0x000000bc0500720c */ /* 0x000fe20005fc1270 */
[----:B-1----:R-:W-:-:S03]  /*22630*/  IMAD.WIDE R8, R143, 0x4, R6 ;  /* 0x000000048f087825 */ /* 0x002fc600078e0206 */
[-C--:B------:R-:W-:Y:S01]  /*22640*/  ISETP.GE.AND P1, PT, R4, R189.reuse, PT ;  /* 0x000000bd0400720c */ /* 0x080fe20003f26270 */
[C---:B--2---:R-:W-:Y:S01]  /*22650*/  IMAD.WIDE R10, R143.reuse, 0x4, R136 ;  /* 0x000000048f0a7825 */ /* 0x044fe200078e0288 */
[----:B------:R-:W-:Y:S01]  /*22660*/  IADD3 R143, R143, UR4, RZ ;  /* 0x000000048f8f7c10 */ /* 0x000fe2000fffe0ff */
[----:B------:R1:W-:Y:S01]  /*22670*/  @P2 STG.E desc[UR8][R8.64], R42 ;  /* 0x0000002a08002986 */ /* 0x0003e2000c101908 */
[-C--:B------:R-:W-:Y:S01]  /*22680*/  ISETP.LT.AND P2, PT, R3, R188.reuse, !P1 ;  /* 0x000000bc0300720c */ /* 0x080fe20004f41270 */
[----:B------:R-:W-:Y:S02]  /*22690*/  VIADD R4, R0, 0x2f ;  /* 0x0000002f00047836 */ /* 0x000fe40000000000 */
[----:B---3--:R-:W-:Y:S01]  /*226a0*/  IMAD.WIDE R12, R143, 0x4, R6 ;  /* 0x000000048f0c7825 */ /* 0x008fe200078e0206 */
[----:B------:R2:W-:Y:S01]  /*226b0*/  @P5 STG.E desc[UR8][R10.64], R130 ;  /* 0x000000820a005986 */ /* 0x0005e2000c101908 */
[-C--:B------:R-:W-:Y:S02]  /*226c0*/  ISETP.LT.AND P5, PT, R5, R188.reuse, !P1 ;  /* 0x000000bc0500720c */ /* 0x080fe40004fa1270 */
[----:B------:R-:W-:Y:S01]  /*226d0*/  ISETP.GE.AND P3, PT, R4, R189, PT ;  /* 0x000000bd0400720c */ /* 0x000fe20003f66270 */
[----:B----4-:R-:W-:Y:S01]  /*226e0*/  IMAD.WIDE R14, R143, 0x4, R136 ;  /* 0x000000048f0e7825 */ /* 0x010fe200078e0288 */
[----:B------:R3:W-:Y:S02]  /*226f0*/  @P4 STG.E desc[UR8][R12.64], R110 ;  /* 0x0000006e0c004986 */ /* 0x0007e4000c101908 */
[-C--:B------:R-:W-:Y:S01]  /*22700*/  ISETP.LT.AND P4, PT, R3, R188.reuse, !P3 ;  /* 0x000000bc0300720c */ /* 0x080fe20005f81270 */
[----:B------:R-:W-:Y:S01]  /*22710*/  VIADD R4, R0, 0x30 ;  /* 0x0000003000047836 */ /* 0x000fe20000000000 */
[----:B------:R4:W-:Y:S01]  /*22720*/  @P6 STG.E desc[UR8][R14.64], R78 ;  /* 0x0000004e0e006986 */ /* 0x0009e2000c101908 */
[----:B------:R-:W-:Y:S01]  /*22730*/  VIADD R143, R143, UR4 ;  /* 0x000000048f8f7c36 */ /* 0x000fe20008000000 */
[----:B------:R-:W-:-:S02]  /*22740*/  ISETP.LT.AND P6, PT, R5, R188, !P3 ;  /* 0x000000bc0500720c */ /* 0x000fc40005fc1270 */
[----:B------:R-:W-:Y:S01]  /*22750*/  ISETP.GE.AND P1, PT, R4, R189, PT ;  /* 0x000000bd0400720c */ /* 0x000fe20003f26270 */
[----:B-1----:R-:W-:-:S04]  /*22760*/  IMAD.WIDE R8, R143, 0x4, R6 ;  /* 0x000000048f087825 */ /* 0x002fc800078e0206 */
        /* <DEDUP_REMOVED lines=18> */
[----:B--2---:R-:W-:Y:S01]  /*22890*/  IMAD.WIDE R10, R143, 0x4, R136 ;  /* 0x000000048f0a7825 */ /* 0x004fe200078e0288 */
[----:B------:R-:W-:Y:S01]  /*228a0*/  IADD3 R4, R0, 0x33, RZ ;  /* 0x0000003300047810 */ /* 0x000fe20007ffe0ff */
[----:B------:R1:W-:Y:S01]  /*228b0*/  @P2 STG.E desc[UR8][R8.64], R44 ;  /* 0x0000002c08002986 */ /* 0x0003e2000c101908 */
[-C--:B------:R-:W-:Y:S01]  /*228c0*/  ISETP.LT.AND P2, PT, R3, R188.reuse, !P1 ;  /* 0x000000bc0300720c */ /* 0x080fe20004f41270 */
[----:B------:R-:W-:Y:S01]  /*228d0*/  VIADD R143, R143, UR4 ;  /* 0x000000048f8f7c36 */ /* 0x000fe20008000000 */
[----:B------:R-:W-:Y:S01]  /*228e0*/  ISETP.GE.AND P3, PT, R4, R189, PT ;  /* 0x000000bd0400720c */ /* 0x000fe20003f66270 */
[----:B------:R2:W-:Y:S01]  /*228f0*/  @P5 STG.E desc[UR8][R10.64], R112 ;  /* 0x000000700a005986 */ /* 0x0005e2000c101908 */
[----:B------:R-:W-:Y:S01]  /*22900*/  ISETP.LT.AND P5, PT, R5, R188, !P1 ;  /* 0x000000bc0500720c */ /* 0x000fe20004fa1270 */
[----:B---3--:R-:W-:-:S04]  /*22910*/  IMAD.WIDE R12, R143, 0x4, R6 ;  /* 0x000000048f0c7825 */ /* 0x008fc800078e0206 */
[----:B----4-:R-:W-:Y:S01]  /*22920*/  IMAD.WIDE R14, R143, 0x4, R136 ;  /* 0x000000048f0e7825 */ /* 0x010fe200078e0288 */
[----:B------:R3:W-:Y:S01]  /*22930*/  @P4 STG.E desc[UR8][R12.64], R132 ;  /* 0x000000840c004986 */ /* 0x0007e2000c101908 */
[-C--:B------:R-:W-:Y:S02]  /*22940*/  ISETP.LT.AND P4, PT, R3, R188.reuse, !P3 ;  /* 0x000000bc0300720c */ /* 0x080fe40005f81270 */
[----:B------:R-:W-:Y:S01]  /*22950*/  VIADD R4, R0, 0x34 ;  /* 0x0000003400047836 */ /* 0x000fe20000000000 */
[----:B------:R4:W-:Y:S01]  /*22960*/  @P6 STG.E desc[UR8][R14.64], R80 ;  /* 0x000000500e006986 */ /* 0x0009e2000c101908 */
[----:B------:R-:W-:Y:S01]  /*22970*/  VIADD R143, R143, UR4 ;  /* 0x000000048f8f7c36 */ /* 0x000fe20008000000 */
[----:B------:R-:W-:Y:S02]  /*22980*/  ISETP.LT.AND P6, PT, R5, R188, !P3 ;  /* 0x000000bc0500720c */ /* 0x000fe40005fc1270 */
        /* <DEDUP_REMOVED lines=20> */
[C---:B--2---:R-:W-:Y:S01]  /*22ad0*/  IMAD.WIDE R10, R143.reuse, 0x4, R136 ;  /* 0x000000048f0a7825 */ /* 0x044fe200078e0288 */
[----:B------:R1:W-:Y:S03]  /*22ae0*/  @P2 STG.E desc[UR8][R8.64], R46 ;  /* 0x0000002e08002986 */ /* 0x0003e6000c101908 */
[----:B------:R-:W-:Y:S01]  /*22af0*/  VIADD R143, R143, UR4 ;  /* 0x000000048f8f7c36 */ /* 0x000fe20008000000 */
[----:B------:R2:W-:Y:S01]  /*22b00*/  @P5 STG.E desc[UR8][R10.64], R114 ;  /* 0x000000720a005986 */ /* 0x0005e2000c101908 */
[----:B------:R-:W-:Y:S01]  /*22b10*/  VIADD R4, R0, 0x37 ;  /* 0x0000003700047836 */ /* 0x000fe20000000000 */
[-C--:B------:R-:W-:Y:S01]  /*22b20*/  ISETP.LT.AND P5, PT, R3, R188.reuse, !P1 ;  /* 0x000000bc0300720c */ /* 0x080fe20004fa1270 */
[----:B---3--:R-:W-:Y:S01]  /*22b30*/  IMAD.WIDE R12, R143, 0x4, R6 ;  /* 0x000000048f0c7825 */ /* 0x008fe200078e0206 */
        /* <DEDUP_REMOVED lines=10> */
[C---:B------:R-:W-:Y:S02]  /*22be0*/  VIADD R17, R143.reuse, UR4 ;  /* 0x000000048f117c36 */ /* 0x040fe40008000000 */
[----:B------:R-:W-:Y:S02]  /*22bf0*/  VIADD R4, R0, 0x39 ;  /* 0x0000003900047836 */ /* 0x000fe40000000000 */
[----:B-1----:R-:W-:-:S03]  /*22c00*/  IMAD.WIDE R8, R143, 0x4, R6 ;  /* 0x000000048f087825 */ /* 0x002fc600078e0206 */
[-C--:B------:R-:W-:Y:S01]  /*22c10*/  ISETP.GE.AND P3, PT, R4, R189.reuse, PT ;  /* 0x000000bd0400720c */ /* 0x080fe20003f66270 */
[----:B--2---:R-:W-:Y:S01]  /*22c20*/  IMAD.WIDE R10, R143, 0x4, R136 ;  /* 0x000000048f0a7825 */ /* 0x004fe200078e0288 */
[----:B------:R1:W-:Y:S01]  /*22c30*/  @P5 STG.E desc[UR8][R8.64], R47 ;  /* 0x0000002f08005986 */ /* 0x0003e2000c101908 */
[-C--:B------:R-:W-:Y:S02]  /*22c40*/  ISETP.LT.AND P5, PT, R3, R188.reuse, !P2 ;  /* 0x000000bc0300720c */ /* 0x080fe400057a1270 */
[----:B---3--:R-:W-:Y:S01]  /*22c50*/  IMAD.WIDE R12, R17, 0x4, R6 ;  /* 0x00000004110c7825 */ /* 0x008fe200078e0206 */
[----:B------:R2:W-:Y:S01]  /*22c60*/  @P1 STG.E desc[UR8][R10.64], R115 ;  /* 0x000000730a001986 */ /* 0x0005e2000c101908 */
[----:B------:R-:W-:Y:S02]  /*22c70*/  ISETP.LT.AND P2, PT, R5, R188, !P2 ;  /* 0x000000bc0500720c */ /* 0x000fe40005741270 */
[----:B----4-:R-:W-:Y:S01]  /*22c80*/  IMAD.WIDE R14, R17, 0x4, R136 ;  /* 0x00000004110e7825 */ /* 0x010fe200078e0288 */
[----:B------:R3:W-:Y:S01]  /*22c90*/  @P4 STG.E desc[UR8][R12.64], R135 ;  /* 0x000000870c004986 */ /* 0x0007e2000c101908 */
[----:B------:R-:W-:-:S02]  /*22ca0*/  ISETP.GE.AND P1, PT, R2, R189, PT ;  /* 0x000000bd0200720c */ /* 0x000fc40003f26270 */
[----:B------:R-:W-:Y:S01]  /*22cb0*/  VIADD R17, R17, UR4 ;  /* 0x0000000411117c36 */ /* 0x000fe20008000000 */
[-C--:B------:R-:W-:Y:S01]  /*22cc0*/  ISETP.LT.AND P4, PT, R3, R188.reuse, !P3 ;  /* 0x000000bc0300720c */ /* 0x080fe20005f81270 */
[----:B------:R4:W-:Y:S01]  /*22cd0*/  @P6 STG.E desc[UR8][R14.64], R83 ;  /* 0x000000530e006986 */ /* 0x0009e2000c101908 */
[----:B------:R-:W-:Y:S01]  /*22ce0*/  VIADD R2, R0, 0x3b ;  /* 0x0000003b00027836 */ /* 0x000fe20000000000 */
[----:B------:R-:W-:Y:S01]  /*22cf0*/  ISETP.LT.AND P6, PT, R5, R188, !P3 ;  /* 0x000000bc0500720c */ /* 0x000fe20005fc1270 */
[C---:B------:R-:W-:Y:S02]  /*22d00*/  VIADD R19, R17.reuse, UR4 ;  /* 0x0000000411137c36 */ /* 0x040fe40008000000 */
[----:B-1----:R-:W-:Y:S01]  /*22d10*/  IMAD.WIDE R8, R17, 0x4, R6 ;  /* 0x0000000411087825 */ /* 0x002fe200078e0206 */
[----:B------:R-:W-:-:S03]  /*22d20*/  ISETP.GE.AND P3, PT, R2, R189, PT ;  /* 0x000000bd0200720c */ /* 0x000fc60003f66270 */
[----:B--2---:R-:W-:Y:S01]  /*22d30*/  IMAD.WIDE R10, R17, 0x4, R136 ;  /* 0x00000004110a7825 */ /* 0x004fe200078e0288 */
[----:B------:R1:W-:Y:S01]  /*22d40*/  @P5 STG.E desc[UR8][R8.64], R48 ;  /* 0x0000003008005986 */ /* 0x0003e2000c101908 */
[-C--:B------:R-:W-:Y:S02]  /*22d50*/  ISETP.LT.AND P5, PT, R3, R188.reuse, !P1 ;  /* 0x000000bc0300720c */ /* 0x080fe40004fa1270 */
[----:B------:R-:W-:Y:S01]  /*22d60*/  VIADD R2, R0, 0x3c ;  /* 0x0000003c00027836 */ /* 0x000fe20000000000 */
[----:B------:R2:W-:Y:S01]  /*22d70*/  @P2 STG.E desc[UR8][R10.64], R116 ;  /* 0x000000740a002986 */ /* 0x0005e2000c101908 */
[----:B---3--:R-:W-:Y:S01]  /*22d80*/  IMAD.WIDE R12, R19, 0x4, R6 ;  /* 0x00000004130c7825 */ /* 0x008fe200078e0206 */
[-C--:B------:R-:W-:Y:S02]  /*22d90*/  ISETP.LT.AND P1, PT, R5, R188.reuse, !P1 ;  /* 0x000000bc0500720c */ /* 0x080fe40004f21270 */
[----:B------:R-:W-:Y:S01]  /*22da0*/  ISETP.GE.AND P2, PT, R2, R189, PT ;  /* 0x000000bd0200720c */ /* 0x000fe20003f46270 */
[----:B----4-:R-:W-:Y:S01]  /*22db0*/  IMAD.WIDE R14, R19, 0x4, R136 ;  /* 0x00000004130e7825 */ /* 0x010fe200078e0288 */
[----:B------:R3:W-:Y:S01]  /*22dc0*/  @P4 STG.E desc[UR8][R12.64], R52 ;  /* 0x000000340c004986 */ /* 0x0007e2000c101908 */
[----:B------:R-:W-:-:S02]  /*22dd0*/  ISETP.LT.AND P4, PT, R3, R188, !P3 ;  /* 0x000000bc0300720c */ /* 0x000fc40005f81270 */
[----:B------:R-:W-:Y:S01]  /*22de0*/  VIADD R19, R19, UR4 ;  /* 0x0000000413137c36 */ /* 0x000fe20008000000 */
[----:B------:R4:W-:Y:S01]  /*22df0*/  @P6 STG.E desc[UR8][R14.64], R24 ;  /* 0x000000180e006986 */ /* 0x0009e2000c101908 */
[-C--:B------:R-:W-:Y:S01]  /*22e00*/  ISETP.LT.AND P3, PT, R5, R188.reuse, !P3 ;  /* 0x000000bc0500720c */ /* 0x080fe20005f61270 */
[----:B------:R-:W-:Y:S01]  /*22e10*/  VIADD R2, R0, 0x3d ;  /* 0x0000003d00027836 */ /* 0x000fe20000000000 */
[-C--:B------:R-:W-:Y:S01]  /*22e20*/  ISETP.LT.AND P6, PT, R3, R188.reuse, !P2 ;  /* 0x000000bc0300720c */ /* 0x080fe200057c1270 */
[C---:B-1----:R-:W-:Y:S01]  /*22e30*/  IMAD.WIDE R8, R19.reuse, 0x4, R6 ;  /* 0x0000000413087825 */ /* 0x042fe200078e0206 */
[----:B------:R-:W-:Y:S02]  /*22e40*/  IADD3 R17, R19, UR4, RZ ;  /* 0x0000000413117c10 */ /* 0x000fe4000fffe0ff */
[----:B------:R-:W-:Y:S01]  /*22e50*/  ISETP.LT.AND P2, PT, R5, R188, !P2 ;  /* 0x000000bc0500720c */ /* 0x000fe20005741270 */
[----:B--2---:R-:W-:Y:S01]  /*22e60*/  IMAD.WIDE R10, R19, 0x4, R136 ;  /* 0x00000004130a7825 */ /* 0x004fe200078e0288 */
[----:B------:R1:W-:Y:S01]  /*22e70*/  @P5 STG.E desc[UR8][R8.64], R49 ;  /* 0x0000003108005986 */ /* 0x0003e2000c101908 */
[----:B------:R-:W-:-:S02]  /*22e80*/  ISETP.GE.AND P5, PT, R2, R189, PT ;  /* 0x000000bd0200720c */ /* 0x000fc40003fa6270 */
[C---:B------:R-:W-:Y:S01]  /*22e90*/  VIADD R21, R17.reuse, UR4 ;  /* 0x0000000411157c36 */ /* 0x040fe20008000000 */
[----:B------:R-:W-:Y:S01]  /*22ea0*/  @P1 STG.E desc[UR8][R10.64], R117 ;  /* 0x000000750a001986 */ /* 0x000fe2000c101908 */
[----:B---3--:R-:W-:-:S04]  /*22eb0*/  IMAD.WIDE R12, R17, 0x4, R6 ;  /* 0x00000004110c7825 */ /* 0x008fc800078e0206 */
[----:B------:R-:W-:Y:S01]  /*22ec0*/  VIADD R0, R0, 0x3e ;  /* 0x0000003e00007836 */ /* 0x000fe20000000000 */
[----:B------:R-:W-:Y:S01]  /*22ed0*/  @P4 STG.E desc[UR8][R12.64], R53 ;  /* 0x000000350c004986 */ /* 0x000fe2000c101908 */
[----:B----4-:R-:W-:-:S03]  /*22ee0*/  IMAD.WIDE R14, R17, 0x4, R136 ;  /* 0x00000004110e7825 */ /* 0x010fc600078e0288 */
[----:B------:R-:W-:Y:S01]  /*22ef0*/  ISETP.GE.AND P1, PT, R0, R189, PT ;  /* 0x000000bd0000720c */ /* 0x000fe20003f26270 */
[----:B------:R-:W-:Y:S01]  /*22f00*/  IMAD.WIDE R16, R21, 0x4, R6 ;  /* 0x0000000415107825 */ /* 0x000fe200078e0206 */
[----:B------:R2:W-:Y:S01]  /*22f10*/  @P3 STG.E desc[UR8][R14.64], R25 ;  /* 0x000000190e003986 */ /* 0x0005e2000c101908 */
[-C--:B------:R-:W-:Y:S02]  /*22f20*/  ISETP.LT.AND P3, PT, R3, R188.reuse, !P0 ;  /* 0x000000bc0300720c */ /* 0x080fe40004761270 */
[----:B-1----:R-:W-:Y:S01]  /*22f30*/  VIADD R9, R21, UR4 ;  /* 0x0000000415097c36 */ /* 0x002fe20008000000 */
[----:B------:R1:W-:Y:S01]  /*22f40*/  @P6 STG.E desc[UR8][R16.64], R50 ;  /* 0x0000003210006986 */ /* 0x0003e2000c101908 */
[-C--:B------:R-:W-:Y:S02]  /*22f50*/  ISETP.LT.AND P6, PT, R3, R188.reuse, !P5 ;  /* 0x000000bc0300720c */ /* 0x080fe40006fc1270 */
[-C--:B------:R-:W-:Y:S01]  /*22f60*/  ISETP.LT.AND P5, PT, R5, R188.reuse, !P5 ;  /* 0x000000bc0500720c */ /* 0x080fe20006fa1270 */
[----:B------:R-:W-:Y:S01]  /*22f70*/  VIADD R19, R9, UR4 ;  /* 0x0000000409137c36 */ /* 0x000fe20008000000 */
[-C--:B------:R-:W-:Y:S01]  /*22f80*/  ISETP.LT.AND P4, PT, R3, R188.reuse, !P1 ;  /* 0x000000bc0300720c */ /* 0x080fe20004f81270 */
[----:B------:R-:W-:Y:S01]  /*22f90*/  IMAD.WIDE R2, R21, 0x4, R136 ;  /* 0x0000000415027825 */ /* 0x000fe200078e0288 */
[----:B------:R-:W-:-:S02]  /*22fa0*/  ISETP.LT.AND P1, PT, R5, R188, !P1 ;  /* 0x000000bc0500720c */ /* 0x000fc40004f21270 */
[----:B------:R-:W-:Y:S01]  /*22fb0*/  ISETP.LT.AND P0, PT, R5, R188, !P0 ;  /* 0x000000bc0500720c */ /* 0x000fe20004701270 */
[----:B--2---:R-:W-:Y:S01]  /*22fc0*/  VIADD R15, R19, UR4 ;  /* 0x00000004130f7c36 */ /* 0x004fe20008000000 */
[----:B------:R1:W-:Y:S01]  /*22fd0*/  @P2 STG.E desc[UR8][R2.64], R118 ;  /* 0x0000007602002986 */ /* 0x0003e2000c101908 */
[----:B------:R-:W-:-:S04]  /*22fe0*/  IMAD.WIDE R4, R9, 0x4, R6 ;  /* 0x0000000409047825 */ /* 0x000fc800078e0206 */
[----:B------:R-:W-:Y:S01]  /*22ff0*/  IMAD.WIDE R8, R9, 0x4, R136 ;  /* 0x0000000409087825 */ /* 0x000fe200078e0288 */
[----:B------:R1:W-:Y:S03]  /*23000*/  @P6 STG.E desc[UR8][R4.64], R54 ;  /* 0x0000003604006986 */ /* 0x0003e6000c101908 */
[C---:B------:R-:W-:Y:S01]  /*23010*/  IMAD.WIDE R10, R19.reuse, 0x4, R6 ;  /* 0x00000004130a7825 */ /* 0x040fe200078e0206 */
[----:B------:R1:W-:Y:S03]  /*23020*/  @P5 STG.E desc[UR8][R8.64], R26 ;  /* 0x0000001a08005986 */ /* 0x0003e6000c101908 */
[----:B------:R-:W-:Y:S01]  /*23030*/  IMAD.WIDE R12, R19, 0x4, R136 ;  /* 0x00000004130c7825 */ /* 0x000fe200078e0288 */
[----:B------:R1:W-:Y:S03]  /*23040*/  @P4 STG.E desc[UR8][R10.64], R51 ;  /* 0x000000330a004986 */ /* 0x0003e6000c101908 */
[C---:B------:R-:W-:Y:S01]  /*23050*/  IMAD.WIDE R6, R15.reuse, 0x4, R6 ;  /* 0x000000040f067825 */ /* 0x040fe200078e0206 */
[----:B------:R1:W-:Y:S03]  /*23060*/  @P1 STG.E desc[UR8][R12.64], R119 ;  /* 0x000000770c001986 */ /* 0x0003e6000c101908 */
[----:B------:R-:W-:Y:S01]  /*23070*/  IMAD.WIDE R136, R15, 0x4, R136 ;  /* 0x000000040f887825 */ /* 0x000fe200078e0288 */
[----:B------:R1:W-:Y:S01]  /*23080*/  @P3 STG.E desc[UR8][R6.64], R55 ;  /* 0x0000003706003986 */ /* 0x0003e2000c101908 */
[----:B------:R-:W-:Y:S05]  /*23090*/  @!P0 EXIT ;  /* 0x000000000000894d */ /* 0x000fea0003800000 */
[----:B------:R-:W-:Y:S01]  /*230a0*/  STG.E desc[UR8][R136.64], R27 ;  /* 0x0000001b88007986 */ /* 0x000fe2000c101908 */
[----:B------:R-:W-:Y:S05]  /*230b0*/  EXIT ;  /* 0x000000000000794d */ /* 0x000fea0003800000 */
.L_x_2:
[----:B------:R-:W-:-:S00]  /*230c0*/  BRA `(.L_x_2) ;  /* 0xfffffffc00fc7947 */ /* 0x000fc0000383ffff */
[----:B------:R-:W-:-:S00]  /*230d0*/  NOP ;  /* 0x0000000000007918 */ /* 0x000fc00000000000 */
        /* <DEDUP_REMOVED lines=10> */
.L_x_3:


//--------------------- .nv.shared.matmul_kernel  --------------------------
	.section	.nv.shared.matmul_kernel,"aw",@nobits
	.sectionflags	@""
	.align	16
	.zero		1024


//--------------------- .nv.shared.reserved.0     --------------------------
	.section	.nv.shared.reserved.0,"aw",@nobits
	.weak		__nv_reservedSMEM_offset_0_alias
	.size		__nv_reservedSMEM_offset_0_alias, 0, 0
	.other		__nv_reservedSMEM_offset_0_alias,@"STO_CUDA_RESERVED_SHARED STV_DEFAULT"
__nv_reservedSMEM_offset_0_alias:
	.zero		0


//--------------------- .nv.constant0.matmul_kernel --------------------------
	.section	.nv.constant0.matmul_kernel,"a",@progbits
	.sectionflags	@""
	.align	4
.nv.constant0.matmul_kernel:
	.zero		608


//--------------------- SYMBOLS --------------------------

	.type		.nv.reservedSmem.offset0,@object
	.size		.nv.reservedSmem.offset0,0x4
